def matmul_kernel(
    a_ptr,
    b_ptr,
    c_ptr,
    M,
    N,
    K,
    stride_am,
    stride_ak,
    stride_bk,
    stride_bn,
    stride_cm,
    stride_cn,
    BLOCK_M: tl.constexpr,
    BLOCK_N: tl.constexpr,
    BLOCK_K: tl.constexpr,
    GROUP_M: tl.constexpr,
):
    pid = tl.program_id(axis=0)
    num_pid_m = tl.cdiv(M, BLOCK_M)
    num_pid_n = tl.cdiv(N, BLOCK_N)
    num_pid_in_group = GROUP_M * num_pid_n
    group_id = pid // num_pid_in_group
    first_pid_m = group_id * GROUP_M
    group_size_m = min(num_pid_m - first_pid_m, GROUP_M)
    pid_m = first_pid_m + ((pid % num_pid_in_group) % group_size_m)
    pid_n = (pid % num_pid_in_group) // group_size_m

    offs_am = (pid_m * BLOCK_M + tl.arange(0, BLOCK_M)) % M
    offs_bn = (pid_n * BLOCK_N + tl.arange(0, BLOCK_N)) % N
    offs_k = tl.arange(0, BLOCK_K)
    a_ptrs = a_ptr + offs_am[:, None] * stride_am + offs_k[None, :] * stride_ak
    b_ptrs = b_ptr + offs_k[:, None] * stride_bk + offs_bn[None, :] * stride_bn

    acc = tl.zeros((BLOCK_M, BLOCK_N), dtype=tl.float32)
    for kk in range(0, tl.cdiv(K, BLOCK_K)):
        a = tl.load(a_ptrs, mask=offs_k[None, :] < K - kk * BLOCK_K, other=0.0)
        b = tl.load(b_ptrs, mask=offs_k[:, None] < K - kk * BLOCK_K, other=0.0)
        acc = tl.dot(a, b, acc)
        a_ptrs += BLOCK_K * stride_ak
        b_ptrs += BLOCK_K * stride_bk

    c = acc.to(c_ptr.dtype.element_ty)
    offs_cm = pid_m * BLOCK_M + tl.arange(0, BLOCK_M)
    offs_cn = pid_n * BLOCK_N + tl.arange(0, BLOCK_N)
    c_ptrs = c_ptr + offs_cm[:, None] * stride_cm + offs_cn[None, :] * stride_cn
    mask = (offs_cm[:, None] < M) & (offs_cn[None, :] < N)
    tl.store(c_ptrs, c, mask=mask)

# config = {"BLOCK_K": 128, "BLOCK_M": 128, "BLOCK_N": 128, "GROUP_M": 4, "arch": "sm_100", "dtype": "fp8e4m3", "num_ctas": 1, "num_stages": 3, "num_warps": 4}
# arch = sm_100


// ===== COMPILED SASS (sm_100a) =====

	.target	sm_100a

	.elftype	@"ET_EXEC"


//--------------------- .note.nv.tkinfo           --------------------------
	.section	.note.nv.tkinfo,"",@"SHT_NOTE"
	.sectionflags	@"SHF_NOTE_NV_TKINFO"
	.tkinfo
        /*0018*/ 	.word	0x00000081
        /*0030*/ 	.string	""
        /*0030*/ 	.string	"ptxas-blackwell"
        /*0030*/ 	.string	"Cuda compilation tools, release 12.9, V12.9.86"
        /*0030*/ 	.string	"Build cuda_12.9.r12.9/compiler.36037853_0"
        /*0030*/ 	.string	"-v  -suppress-debug-info  -lineinfo  -arch sm_100a "



//--------------------- .note.nv.cuver            --------------------------
	.section	.note.nv.cuver,"",@"SHT_NOTE"
	.sectionflags	@"SHF_NOTE_NV_CUVER"
        /*0018*/ 	.short	0x0001
        /*001a*/ 	.short	0x0064
        /*001c*/ 	.short	0x0001
        /*001e*/ 	.short	0x0000
        /*0020*/ 	.short	0x0001
        /*0022*/ 	.short	0x0000


//--------------------- .nv.info                  --------------------------
	.section	.nv.info,"",@"SHT_CUDA_INFO"
	.align	4


	//----- nvinfo : EIATTR_REGCOUNT
	.align		4
        /*0000*/ 	.byte	0x04, 0x2f
        /*0002*/ 	.short	(.L_4 - .L_3)
	.align		4
.L_3:
        /*0004*/ 	.word	index@(matmul_kernel)
        /*0008*/ 	.word	0x000000a8


	//----- nvinfo : EIATTR_FRAME_SIZE
	.align		4
.L_4:
        /*000c*/ 	.byte	0x04, 0x11
        /*000e*/ 	.short	(.L_6 - .L_5)
	.align		4
.L_5:
        /*0010*/ 	.word	index@($__internal_2_$__cuda_sm10x_tcgen05_guardrail_trap_unallocated_columns_being_dealloced)
        /*0014*/ 	.word	0x00000c60


	//----- nvinfo : EIATTR_FRAME_SIZE
	.align		4
.L_6:
        /*0018*/ 	.byte	0x04, 0x11
        /*001a*/ 	.short	(.L_8 - .L_7)
	.align		4
.L_7:
        /*001c*/ 	.word	index@($__internal_1_$__cuda_sm10x_tcgen05_guardrail_trap_phase_invalid_during_alloc)
        /*0020*/ 	.word	0x00000c60


	//----- nvinfo : EIATTR_FRAME_SIZE
	.align		4
.L_8:
        /*0024*/ 	.byte	0x04, 0x11
        /*0026*/ 	.short	(.L_10 - .L_9)
	.align		4
.L_9:
        /*0028*/ 	.word	index@($__internal_0_$__cuda_sm10x_tcgen05_guardrail_trap_col_being_dealloced_not_returned_by_alloc)
        /*002c*/ 	.word	0x00000c60


	//----- nvinfo : EIATTR_FRAME_SIZE
	.align		4
.L_10:
        /*0030*/ 	.byte	0x04, 0x11
        /*0032*/ 	.short	(.L_12 - .L_11)
	.align		4
.L_11:
        /*0034*/ 	.word	index@(matmul_kernel)
        /*0038*/ 	.word	0x00000c60


	//----- nvinfo : EIATTR_MIN_STACK_SIZE
	.align		4
.L_12:
        /*003c*/ 	.byte	0x04, 0x12
        /*003e*/ 	.short	(.L_14 - .L_13)
	.align		4
.L_13:
        /*0040*/ 	.word	index@(matmul_kernel)
        /*0044*/ 	.word	0x00000c60
.L_14:


//--------------------- .nv.info.matmul_kernel    --------------------------
	.section	.nv.info.matmul_kernel,"",@"SHT_CUDA_INFO"
	.sectionflags	@""
	.align	4


	//----- nvinfo : EIATTR_CUDA_API_VERSION
	.align		4
        /*0000*/ 	.byte	0x04, 0x37
        /*0002*/ 	.short	(.L_16 - .L_15)
.L_15:
        /*0004*/ 	.word	0x00000081


	//----- nvinfo : EIATTR_KPARAM_INFO
	.align		4
.L_16:
        /*0008*/ 	.byte	0x04, 0x17
        /*000a*/ 	.short	(.L_18 - .L_17)
.L_17:
        /*000c*/ 	.word	0x00000000
        /*0010*/ 	.short	0x000d
        /*0012*/ 	.short	0x0048
        /*0014*/ 	.byte	0x00, 0xf4, 0x21, 0x00


	//----- nvinfo : EIATTR_KPARAM_INFO
	.align		4
.L_18:
        /*0018*/ 	.byte	0x04, 0x17
        /*001a*/ 	.short	(.L_20 - .L_19)
.L_19:
        /*001c*/ 	.word	0x00000000
        /*0020*/ 	.short	0x000c
        /*0022*/ 	.short	0x0040
        /*0024*/ 	.byte	0x00, 0xf4, 0x21, 0x00


	//----- nvinfo : EIATTR_KPARAM_INFO
	.align		4
.L_20:
        /*0028*/ 	.byte	0x04, 0x17
        /*002a*/ 	.short	(.L_22 - .L_21)
.L_21:
        /*002c*/ 	.word	0x00000000
        /*0030*/ 	.short	0x000b
        /*0032*/ 	.short	0x0038
        /*0034*/ 	.byte	0x00, 0xf0, 0x11, 0x00


	//----- nvinfo : EIATTR_KPARAM_INFO
	.align		4
.L_22:
        /*0038*/ 	.byte	0x04, 0x17
        /*003a*/ 	.short	(.L_24 - .L_23)
.L_23:
        /*003c*/ 	.word	0x00000000
        /*0040*/ 	.short	0x000a
        /*0042*/ 	.short	0x0034
        /*0044*/ 	.byte	0x00, 0xf0, 0x11, 0x00


	//----- nvinfo : EIATTR_KPARAM_INFO
	.align		4
.L_24:
        /*0048*/ 	.byte	0x04, 0x17
        /*004a*/ 	.short	(.L_26 - .L_25)
.L_25:
        /*004c*/ 	.word	0x00000000
        /*0050*/ 	.short	0x0009
        /*0052*/ 	.short	0x0030
        /*0054*/ 	.byte	0x00, 0xf0, 0x11, 0x00


	//----- nvinfo : EIATTR_KPARAM_INFO
	.align		4
.L_26:
        /*0058*/ 	.byte	0x04, 0x17
        /*005a*/ 	.short	(.L_28 - .L_27)
.L_27:
        /*005c*/ 	.word	0x00000000
        /*0060*/ 	.short	0x0008
        /*0062*/ 	.short	0x002c
        /*0064*/ 	.byte	0x00, 0xf0, 0x11, 0x00


	//----- nvinfo : EIATTR_KPARAM_INFO
	.align		4
.L_28:
        /*0068*/ 	.byte	0x04, 0x17
        /*006a*/ 	.short	(.L_30 - .L_29)
.L_29:
        /*006c*/ 	.word	0x00000000
        /*0070*/ 	.short	0x0007
        /*0072*/ 	.short	0x0028
        /*0074*/ 	.byte	0x00, 0xf0, 0x11, 0x00


	//----- nvinfo : EIATTR_KPARAM_INFO
	.align		4
.L_30:
        /*0078*/ 	.byte	0x04, 0x17
        /*007a*/ 	.short	(.L_32 - .L_31)
.L_31:
        /*007c*/ 	.word	0x00000000
        /*0080*/ 	.short	0x0006
        /*0082*/ 	.short	0x0024
        /*0084*/ 	.byte	0x00, 0xf0, 0x11, 0x00


	//----- nvinfo : EIATTR_KPARAM_INFO
	.align		4
.L_32:
        /*0088*/ 	.byte	0x04, 0x17
        /*008a*/ 	.short	(.L_34 - .L_33)
.L_33:
        /*008c*/ 	.word	0x00000000
        /*0090*/ 	.short	0x0005
        /*0092*/ 	.short	0x0020
        /*0094*/ 	.byte	0x00, 0xf0, 0x11, 0x00


	//----- nvinfo : EIATTR_KPARAM_INFO
	.align		4
.L_34:
        /*0098*/ 	.byte	0x04, 0x17
        /*009a*/ 	.short	(.L_36 - .L_35)
.L_35:
        /*009c*/ 	.word	0x00000000
        /*00a0*/ 	.short	0x0004
        /*00a2*/ 	.short	0x001c
        /*00a4*/ 	.byte	0x00, 0xf0, 0x11, 0x00


	//----- nvinfo : EIATTR_KPARAM_INFO
	.align		4
.L_36:
        /*00a8*/ 	.byte	0x04, 0x17
        /*00aa*/ 	.short	(.L_38 - .L_37)
.L_37:
        /*00ac*/ 	.word	0x00000000
        /*00b0*/ 	.short	0x0003
        /*00b2*/ 	.short	0x0018
        /*00b4*/ 	.byte	0x00, 0xf0, 0x11, 0x00


	//----- nvinfo : EIATTR_KPARAM_INFO
	.align		4
.L_38:
        /*00b8*/ 	.byte	0x04, 0x17
        /*00ba*/ 	.short	(.L_40 - .L_39)
.L_39:
        /*00bc*/ 	.word	0x00000000
        /*00c0*/ 	.short	0x0002
        /*00c2*/ 	.short	0x0010
        /*00c4*/ 	.byte	0x00, 0xf4, 0x21, 0x00


	//----- nvinfo : EIATTR_KPARAM_INFO
	.align		4
.L_40:
        /*00c8*/ 	.byte	0x04, 0x17
        /*00ca*/ 	.short	(.L_42 - .L_41)
.L_41:
        /*00cc*/ 	.word	0x00000000
        /*00d0*/ 	.short	0x0001
        /*00d2*/ 	.short	0x0008
        /*00d4*/ 	.byte	0x00, 0xf4, 0x21, 0x00


	//----- nvinfo : EIATTR_KPARAM_INFO
	.align		4
.L_42:
        /*00d8*/ 	.byte	0x04, 0x17
        /*00da*/ 	.short	(.L_44 - .L_43)
.L_43:
        /*00dc*/ 	.word	0x00000000
        /*00e0*/ 	.short	0x0000
        /*00e2*/ 	.short	0x0000
        /*00e4*/ 	.byte	0x00, 0xf4, 0x21, 0x00


	//----- nvinfo : EIATTR_AT_ENTRY_FRAGMENTS
	.align		4
.L_44:
        /*00e8*/ 	.byte	0x04, 0x4f
        /*00ea*/ 	.short	(.L_46 - .L_45)


	//   ....[0]....
.L_45:
        /*00ec*/ 	.word	0x00000004


	//----- nvinfo : EIATTR_RESERVED_SMEM_USED
	.align		4
.L_46:
        /*00f0*/ 	.byte	0x01, 0x41
	.zero		2


	//----- nvinfo : EIATTR_SPARSE_MMA_MASK
	.align		4
        /*00f4*/ 	.byte	0x03, 0x50
        /*00f6*/ 	.short	0x0000


	//----- nvinfo : EIATTR_TCGEN05_1CTA_USED
	.align		4
        /*00f8*/ 	.byte	0x01, 0x51
	.zero		2


	//----- nvinfo : EIATTR_MAXREG_COUNT
	.align		4
        /*00fc*/ 	.byte	0x03, 0x1b
        /*00fe*/ 	.short	0x00ff


	//----- nvinfo : EIATTR_NUM_BARRIERS
	.align		4
        /*0100*/ 	.byte	0x02, 0x4c
        /*0102*/ 	.byte	0x01
	.zero		1


	//----- nvinfo : EIATTR_ANNOTATIONS
	.align		4
        /*0104*/ 	.byte	0x04, 0x55
        /*0106*/ 	.short	(.L_48 - .L_47)


	//   ....[0]....
.L_47:
        /*0108*/ 	.word	0x00000001
        /*010c*/ 	.byte	0x90, 0x09, 0x00, 0x00, 0x01, 0x00, 0x00, 0x00, 0x10, 0x0b, 0x00, 0x00, 0x01, 0x00, 0x00, 0x00
        /* <DEDUP_REMOVED lines=1179> */
        /*4acc*/ 	.byte	0xc0, 0x57, 0x02, 0x00, 0x01, 0x00, 0x00, 0x00, 0xf0, 0x57, 0x02, 0x00


	//----- nvinfo : EIATTR_INT_WARP_WIDE_INSTR_OFFSETS
	.align		4
.L_48:
        /*4ad8*/ 	.byte	0x04, 0x31
        /*4ada*/ 	.short	(.L_50 - .L_49)


	//   ....[0]....
.L_49:
        /*4adc*/ 	.word	0x00002390


	//   ....[1]....
        /*4ae0*/ 	.word	0x000023c0


	//   ....[2]....
        /*4ae4*/ 	.word	0x0000ec70


	//   ....[3]....
        /*4ae8*/ 	.word	0x00025e30


	//   ....[4]....
        /*4aec*/ 	.word	0x00025e80


	//----- nvinfo : EIATTR_COOP_GROUP_MASK_REGIDS
	.align		4
.L_50:
        /*4af0*/ 	.byte	0x04, 0x29
        /*4af2*/ 	.short	(.L_52 - .L_51)


	//   ....[0]....
.L_51:
        /*4af4*/ 	.word	0xffffffff


	//   ....[1]....
        /*4af8*/ 	.word	0xffffffff


	//   ....[2]....
        /*4afc*/ 	.word	0xffffffff


	//   ....[3]....
        /*4b00*/ 	.word	0xffffffff


	//----- nvinfo : EIATTR_COOP_GROUP_INSTR_OFFSETS
	.align		4
.L_52:
        /*4b04*/ 	.byte	0x04, 0x28
        /*4b06*/ 	.short	(.L_54 - .L_53)


	//   ....[0]....
.L_53:
        /*4b08*/ 	.word	0x00000070


	//   ....[1]....
        /*4b0c*/ 	.word	0x00000330


	//   ....[2]....
        /*4b10*/ 	.word	0x00025cc0


	//   ....[3]....
        /*4b14*/ 	.word	0x00025f30


	//----- nvinfo : EIATTR_VRC_CTA_INIT_COUNT
	.align		4
.L_54:
        /*4b18*/ 	.byte	0x02, 0x4a
        /*4b1a*/ 	.byte	0x80
	.zero		1


	//----- nvinfo : EIATTR_MBARRIER_INSTR_OFFSETS
	.align		4
        /*4b1c*/ 	.byte	0x04, 0x39
        /*4b1e*/ 	.short	(.L_56 - .L_55)


	//   ....[0]....
.L_55:
        /*4b20*/ 	.word	0x000025b0
        /*4b24*/ 	.word	0x000000ff
        /*4b28*/ 	.word	0x00000000
        /*4b2c*/ 	.short	0x0100
        /*4b2e*/ 	.byte	0x06
	.zero		1


	//   ....[1]....
        /*4b30*/ 	.word	0x0000ecb0
        /*4b34*/ 	.word	0x000000ff
        /*4b38*/ 	.word	0x00010008
        /*4b3c*/ 	.short	0x0100
        /*4b3e*/ 	.byte	0x09
	.zero		1


	//   ....[2]....
        /*4b40*/ 	.word	0x00015d20
        /*4b44*/ 	.word	0x000000ff
        /*4b48*/ 	.word	0x00000000
        /*4b4c*/ 	.short	0x010a
        /*4b4e*/ 	.byte	0x06
	.zero		1


	//   ....[3]....
        /*4b50*/ 	.word	0x00021760
        /*4b54*/ 	.word	0x000000ff
        /*4b58*/ 	.word	0x00000000
        /*4b5c*/ 	.short	0x010a
        /*4b5e*/ 	.byte	0x06
	.zero		1


	//   ....[4]....
        /*4b60*/ 	.word	0x000218e0
        /*4b64*/ 	.word	0x000000ff
        /*4b68*/ 	.word	0x00010000
        /*4b6c*/ 	.short	0x0108
        /*4b6e*/ 	.byte	0x09
	.zero		1


	//   ....[5]....
        /*4b70*/ 	.word	0x00021910
        /*4b74*/ 	.word	0x000000ff
        /*4b78*/ 	.word	0x00010008
        /*4b7c*/ 	.short	0x0108
        /*4b7e*/ 	.byte	0x09
	.zero		1


	//   ....[6]....
        /*4b80*/ 	.word	0x00025f50
        /*4b84*/ 	.word	0x000000ff
        /*4b88*/ 	.word	0x00000000
        /*4b8c*/ 	.short	0x010a
        /*4b8e*/ 	.byte	0x06
	.zero		1


	//   ....[7]....
        /*4b90*/ 	.word	0x00025f80
        /*4b94*/ 	.word	0x000000ff
        /*4b98*/ 	.word	0x00000000
        /*4b9c*/ 	.short	0x010a
        /*4b9e*/ 	.byte	0x06
	.zero		1


	//----- nvinfo : EIATTR_NUM_MBARRIERS
	.align		4
.L_56:
        /*4ba0*/ 	.byte	0x03, 0x38
        /*4ba2*/ 	.short	0x0002


	//----- nvinfo : EIATTR_EXIT_INSTR_OFFSETS
	.align		4
        /*4ba4*/ 	.byte	0x04, 0x1c
        /*4ba6*/ 	.short	(.L_58 - .L_57)


	//   ....[0]....
.L_57:
        /*4ba8*/ 	.word	0x00025f40


	//----- nvinfo : EIATTR_REQNTID
	.align		4
.L_58:
        /*4bac*/ 	.byte	0x04, 0x10
        /*4bae*/ 	.short	(.L_60 - .L_59)
.L_59:
        /*4bb0*/ 	.word	0x00000080
        /*4bb4*/ 	.word	0x00000001
        /*4bb8*/ 	.word	0x00000001


	//----- nvinfo : EIATTR_CRS_STACK_SIZE
	.align		4
.L_60:
        /*4bbc*/ 	.byte	0x04, 0x1e
        /*4bbe*/ 	.short	(.L_62 - .L_61)
.L_61:
        /*4bc0*/ 	.word	0x00000000


	//----- nvinfo : EIATTR_CBANK_PARAM_SIZE
	.align		4
.L_62:
        /*4bc4*/ 	.byte	0x03, 0x19
        /*4bc6*/ 	.short	0x0050


	//----- nvinfo : EIATTR_PARAM_CBANK
	.align		4
        /*4bc8*/ 	.byte	0x04, 0x0a
        /*4bca*/ 	.short	(.L_64 - .L_63)
	.align		4
.L_63:
        /*4bcc*/ 	.word	index@(.nv.constant0.matmul_kernel)
        /*4bd0*/ 	.short	0x0380
        /*4bd2*/ 	.short	0x0050


	//----- nvinfo : EIATTR_SW_WAR
	.align		4
.L_64:
        /*4bd4*/ 	.byte	0x04, 0x36
        /*4bd6*/ 	.short	(.L_66 - .L_65)
.L_65:
        /*4bd8*/ 	.word	0x00000008
.L_66:


//--------------------- .nv.compat                --------------------------
	.section	.nv.compat,"",@"SHT_CUDA_COMPAT_INFO"
	.align	4
        /*0000*/ 	.byte	0x02, 0x02, 0x02, 0x00, 0x02, 0x05, 0x05, 0x00, 0x02, 0x03, 0x00, 0x00, 0x02, 0x06, 0x01, 0x00


//--------------------- .nv.callgraph             --------------------------
	.section	.nv.callgraph,"",@"SHT_CUDA_CALLGRAPH"
	.align	4
	.sectionentsize	8
	.align		4
        /*0000*/ 	.word	0x00000000
	.align		4
        /*0004*/ 	.word	0xffffffff
	.align		4
        /*0008*/ 	.word	0x00000000
	.align		4
        /*000c*/ 	.word	0xfffffffe
	.align		4
        /*0010*/ 	.word	0x00000000
	.align		4
        /*0014*/ 	.word	0xfffffffd
	.align		4
        /*0018*/ 	.word	0x00000000
	.align		4
        /*001c*/ 	.word	0xfffffffc


//--------------------- .text.matmul_kernel       --------------------------
	.section	.text.matmul_kernel,"ax",@progbits
	.align	128
        .global         matmul_kernel
        .type           matmul_kernel,@function
        .size           matmul_kernel,(.L_x_20 - matmul_kernel)
        .other          matmul_kernel,@"STO_CUDA_ENTRY STV_DEFAULT"
matmul_kernel:
.text.matmul_kernel:
[----:B------:R-:W0:Y:S01]  /*0000*/  LDC R1, c[0x0][0x37c] ;  /* 0x0000df00ff017b82 */ /* 0x000e220000000800 */
[----:B------:R-:W1:Y:S01]  /*0010*/  S2R R2, SR_TID.X ;  /* 0x0000000000027919 */ /* 0x000e620000002100 */
[----:B0-----:R-:W-:Y:S01]  /*0020*/  VIADD R1, R1, 0xfffff3a0 ;  /* 0xfffff3a001017836 */ /* 0x001fe20000000000 */
[----:B-1----:R-:W-:-:S13]  /*0030*/  ISETP.GE.U32.AND P0, PT, R2, 0x20, PT ;  /* 0x000000200200780c */ /* 0x002fda0003f06070 */
[----:B------:R-:W-:Y:S02]  /*0040*/  VOTEU.ANY UP0, P0 ;  /* 0x0000000000ff7886 */ /* 0x000fe40000000100 */
[----:B------:R-:W-:Y:S05]  /*0050*/  BRA.U UP0, `(.L_x_0) ;  /* 0x0000000100b87547 */ /* 0x000fea000b800000 */
[----:B------:R-:W0:Y:S01]  /*0060*/  S2UR UR6, SR_CgaCtaId ;  /* 0x00000000000679c3 */ /* 0x000e220000008800 */
[----:B------:R-:W-:Y:S01]  /*0070*/  NOP ;  /* 0x0000000000007918 */ /* 0x000fe20000000000 */
[----:B------:R-:W-:Y:S02]  /*0080*/  UMOV UR4, 0x40 ;  /* 0x0000004000047882 */ /* 0x000fe40000000000 */
[----:B0-----:R-:W-:-:S09]  /*0090*/  ULEA UR4, UR6, UR4, 0x18 ;  /* 0x0000000406047291 */ /* 0x001fd2000f8ec0ff */
[----:B------:R-:W0:Y:S01]  /*00a0*/  LDS.U8 R0, [UR4] ;  /* 0x00000004ff007984 */ /* 0x000e220008000000 */
[----:B------:R-:W-:Y:S02]  /*00b0*/  UMOV UR4, 0x400 ;  /* 0x0000040000047882 */ /* 0x000fe40000000000 */
[----:B------:R-:W-:Y:S01]  /*00c0*/  ULEA UR4, UR6, UR4, 0x18 ;  /* 0x0000000406047291 */ /* 0x000fe2000f8ec0ff */
[----:B0-----:R-:W-:-:S13]  /*00d0*/  ISETP.NE.AND P0, PT, R0, RZ, PT ;  /* 0x000000ff0000720c */ /* 0x001fda0003f05270 */
[----:B------:R-:W-:Y:S05]  /*00e0*/  @P0 BRA `(.L_x_1) ;  /* 0x00000000007c0947 */ /* 0x000fea0003800000 */
[----:B------:R-:W-:-:S13]  /*00f0*/  ELECT P0, URZ, PT ;  /* 0x0000000000ff782f */ /* 0x000fda0003800000 */
[----:B------:R-:W-:Y:S05]  /*0100*/  @!P0 BRA `(.L_x_2) ;  /* 0x0000000000848947 */ /* 0x000fea0003800000 */
[----:B------:R-:W-:Y:S01]  /*0110*/  UMOV UR5, 0x4 ;  /* 0x0000000400057882 */ /* 0x000fe20000000000 */
[----:B------:R-:W-:Y:S02]  /*0120*/  IMAD.MOV.U32 R5, RZ, RZ, 0x1 ;  /* 0x00000001ff057424 */ /* 0x000fe400078e00ff */
[----:B------:R-:W-:Y:S02]  /*0130*/  IMAD.MOV.U32 R3, RZ, RZ, 0xf ;  /* 0x0000000fff037424 */ /* 0x000fe400078e00ff */
[----:B------:R-:W-:Y:S04]  /*0140*/  DEPBAR.LE SB0, 0x36 ;  /* 0x00008d800000791a */ /* 0x000fe80000000000 */
[----:B------:R-:W0:Y:S02]  /*0150*/  UTCATOMSWS.FIND_AND_SET.ALIGN UP1, UR5, UR5 ;  /* 0x00000005000575e3 */ /* 0x000e240008020800 */
[----:B0-----:R-:W-:-:S04]  /*0160*/  PLOP3.LUT P0, PT, PT, PT, UP1, 0x80, 0x8 ;  /* 0x000000000008781c */ /* 0x001fc80003f0f018 */
[----:B------:R-:W-:-:S04]  /*0170*/  SEL R0, RZ, 0xffffffff, !P0 ;  /* 0xffffffffff007807 */ /* 0x000fc80004000000 */
[----:B------:R-:W-:Y:S01]  /*0180*/  ISETP.NE.AND P0, PT, R0, RZ, PT ;  /* 0x000000ff0000720c */ /* 0x000fe20003f05270 */
[----:B------:R-:W-:-:S12]  /*0190*/  IMAD.U32 R0, RZ, RZ, UR5 ;  /* 0x00000005ff007e24 */ /* 0x000fd8000f8e00ff */
[----:B------:R-:W-:Y:S05]  /*01a0*/  @P0 BRA `(.L_x_3) ;  /* 0x0000000000240947 */ /* 0x000fea0003800000 */
.L_x_4:
[----:B------:R-:W-:Y:S05]  /*01b0*/  NANOSLEEP 0x64 ;  /* 0x000000640000795d */ /* 0x000fea0003800000 */
[----:B------:R-:W-:-:S05]  /*01c0*/  UMOV UR5, 0x4 ;  /* 0x0000000400057882 */ /* 0x000fca0000000000 */
[----:B------:R-:W-:Y:S04]  /*01d0*/  DEPBAR.LE SB0, 0x36 ;  /* 0x00008d800000791a */ /* 0x000fe80000000000 */
[----:B------:R-:W0:Y:S02]  /*01e0*/  UTCATOMSWS.FIND_AND_SET.ALIGN UP1, UR5, UR5 ;  /* 0x00000005000575e3 */ /* 0x000e240008020800 */
[----:B0-----:R-:W-:-:S04]  /*01f0*/  PLOP3.LUT P0, PT, PT, PT, UP1, 0x80, 0x8 ;  /* 0x000000000008781c */ /* 0x001fc80003f0f018 */
[----:B------:R-:W-:-:S04]  /*0200*/  SEL R0, RZ, 0xffffffff, !P0 ;  /* 0xffffffffff007807 */ /* 0x000fc80004000000 */
[----:B------:R-:W-:Y:S01]  /*0210*/  ISETP.NE.AND P0, PT, R0, RZ, PT ;  /* 0x000000ff0000720c */ /* 0x000fe20003f05270 */
[----:B------:R-:W-:-:S12]  /*0220*/  IMAD.U32 R0, RZ, RZ, UR5 ;  /* 0x00000005ff007e24 */ /* 0x000fd8000f8e00ff */
[----:B------:R-:W-:Y:S05]  /*0230*/  @!P0 BRA `(.L_x_4) ;  /* 0xfffffffc00dc8947 */ /* 0x000fea000383ffff */
.L_x_3:
[C---:B------:R-:W-:Y:S01]  /*0240*/  VIADD R4, R0.reuse, 0x10 ;  /* 0x0000001000047836 */ /* 0x040fe20000000000 */
[----:B------:R-:W-:Y:S01]  /*0250*/  UMOV UR5, 0x50 ;  /* 0x0000005000057882 */ /* 0x000fe20000000000 */
[----:B------:R-:W-:Y:S01]  /*0260*/  SHF.L.U32 R3, R3, R0, RZ ;  /* 0x0000000003037219 */ /* 0x000fe200000006ff */
[----:B------:R-:W-:Y:S01]  /*0270*/  ULEA UR5, UR6, UR5, 0x18 ;  /* 0x0000000506057291 */ /* 0x000fe2000f8ec0ff */
[----:B------:R-:W-:Y:S01]  /*0280*/  IMAD.SHL.U32 R0, R0, 0x20, RZ ;  /* 0x0000002000007824 */ /* 0x000fe200078e00ff */
[----:B------:R-:W-:-:S04]  /*0290*/  SHF.L.U32 R4, R5, R4, RZ ;  /* 0x0000000405047219 */ /* 0x000fc800000006ff */
[----:B------:R-:W-:-:S05]  /*02a0*/  LOP3.LUT R3, R4, R3, RZ, 0xfc, !PT ;  /* 0x0000000304037212 */ /* 0x000fca00078efcff */
[----:B------:R0:W-:Y:S04]  /*02b0*/  ATOMS.OR RZ, [UR5], R3 ;  /* 0x00000003ffff798c */ /* 0x0001e8000b000005 */
[----:B------:R0:W-:Y:S01]  /*02c0*/  STS [UR4], R0 ;  /* 0x00000000ff007988 */ /* 0x0001e20008000804 */
[----:B------:R-:W-:Y:S05]  /*02d0*/  BRA `(.L_x_2) ;  /* 0x0000000000107947 */ /* 0x000fea0003800000 */
.L_x_1:
[----:B------:R-:W-:Y:S01]  /*02e0*/  IMAD.MOV.U32 R0, RZ, RZ, -0x1 ;  /* 0xffffffffff007424 */ /* 0x000fe200078e00ff */
[----:B------:R-:W-:-:S04]  /*02f0*/  MOV R4, 0x320 ;  /* 0x0000032000047802 */ /* 0x000fc80000000f00 */
[----:B------:R0:W-:Y:S03]  /*0300*/  STS [UR4], R0 ;  /* 0x00000000ff007988 */ /* 0x0001e60008000804 */
[----:B0-----:R-:W-:Y:S05]  /*0310*/  CALL.REL.NOINC `($__internal_1_$__cuda_sm10x_tcgen05_guardrail_trap_phase_invalid_during_alloc) ;  /* 0x0000025c00307944 */ /* 0x001fea0003c00000 */
.L_x_2:
[----:B------:R-:W-:Y:S05]  /*0320*/  WARPSYNC.ALL ;  /* 0x0000000000007948 */ /* 0x000fea0003800000 */
[----:B------:R-:W-:Y:S01]  /*0330*/  NOP ;  /* 0x0000000000007918 */ /* 0x000fe20000000000 */
.L_x_0:
[----:B------:R-:W1:Y:S01]  /*0340*/  LDC.64 R28, c[0x0][0x398] ;  /* 0x0000e600ff1c7b82 */ /* 0x000e620000000a00 */
[----:B------:R-:W2:Y:S01]  /*0350*/  S2R R7, SR_CTAID.X ;  /* 0x0000000000077919 */ /* 0x000ea20000002500 */
[----:B------:R-:W-:Y:S01]  /*0360*/  UMOV UR9, 0x400 ;  /* 0x0000040000097882 */ /* 0x000fe20000000000 */
[----:B------:R-:W-:Y:S01]  /*0370*/  LOP3.LUT R107, R2, 0x7f, RZ, 0xc0, !PT ;  /* 0x0000007f026b7812 */ /* 0x000fe200078ec0ff */
[----:B------:R-:W3:Y:S04]  /*0380*/  LDCU UR11, c[0x0][0x3a4] ;  /* 0x00007480ff0b77ac */ /* 0x000ee80008000800 */
[----:B------:R-:W4:Y:S01]  /*0390*/  S2UR UR5, SR_CgaCtaId ;  /* 0x00000000000579c3 */ /* 0x000f220000008800 */
[----:B------:R-:W0:Y:S01]  /*03a0*/  LDCU.64 UR18, c[0x0][0x358] ;  /* 0x00006b00ff1277ac */ /* 0x000e220008000a00 */
[----:B------:R-:W0:Y:S06]  /*03b0*/  LDCU.128 UR12, c[0x0][0x380] ;  /* 0x00007000ff0c77ac */ /* 0x000e2c0008000c00 */
[----:B------:R-:W0:Y:S02]  /*03c0*/  LDC.64 R36, c[0x0][0x3a8] ;  /* 0x0000ea00ff247b82 */ /* 0x000e240000000a00 */
[----:B01----:R-:W-:Y:S01]  /*03d0*/  VIADD R0, R29, 0x7f ;  /* 0x0000007f1d007836 */ /* 0x003fe20000000000 */
[----:B------:R-:W-:-:S05]  /*03e0*/  IABS R39, R29 ;  /* 0x0000001d00277213 */ /* 0x000fca0000000000 */
[----:B------:R-:W-:Y:S01]  /*03f0*/  BAR.SYNC.DEFER_BLOCKING 0x0 ;  /* 0x0000000000007b1d */ /* 0x000fe20000010000 */
[----:B------:R-:W-:Y:S02]  /*0400*/  ISETP.NE.AND P3, PT, R28, RZ, PT ;  /* 0x000000ff1c00720c */ /* 0x000fe40003f65270 */
[----:B------:R-:W-:Y:S01]  /*0410*/  SHF.R.S32.HI R3, RZ, 0x1f, R0 ;  /* 0x0000001fff037819 */ /* 0x000fe20000011400 */
[----:B----4-:R-:W-:-:S03]  /*0420*/  ULEA UR9, UR5, UR9, 0x18 ;  /* 0x0000000905097291 */ /* 0x010fc6000f8ec0ff */
[----:B------:R-:W-:Y:S02]  /*0430*/  LEA.HI R3, R3, R0, RZ, 0x7 ;  /* 0x0000000003037211 */ /* 0x000fe400078f38ff */
[----:B--2---:R-:W-:Y:S02]  /*0440*/  IABS R10, R7 ;  /* 0x00000007000a7213 */ /* 0x004fe40000000000 */
[----:B------:R-:W-:-:S05]  /*0450*/  SHF.R.S32.HI R3, RZ, 0x7, R3 ;  /* 0x00000007ff037819 */ /* 0x000fca0000011403 */
[----:B------:R-:W-:-:S05]  /*0460*/  IMAD.SHL.U32 R6, R3, 0x4, RZ ;  /* 0x0000000403067824 */ /* 0x000fca00078e00ff */
[-C--:B------:R-:W-:Y:S02]  /*0470*/  IABS R3, R6.reuse ;  /* 0x0000000600037213 */ /* 0x080fe40000000000 */
[----:B------:R-:W-:Y:S02]  /*0480*/  IABS R11, R6 ;  /* 0x00000006000b7213 */ /* 0x000fe40000000000 */
[----:B------:R-:W0:Y:S08]  /*0490*/  I2F.RP R0, R3 ;  /* 0x0000000300007306 */ /* 0x000e300000209400 */
[----:B0-----:R-:W0:Y:S02]  /*04a0*/  MUFU.RCP R0, R0 ;  /* 0x0000000000007308 */ /* 0x001e240000001000 */
[----:B0-----:R-:W-:-:S02]  /*04b0*/  VIADD R4, R0, 0xffffffe ;  /* 0x0ffffffe00047836 */ /* 0x001fc40000000000 */
[----:B------:R-:W-:-:S04]  /*04c0*/  IMAD.MOV R0, RZ, RZ, -R11 ;  /* 0x000000ffff007224 */ /* 0x000fc800078e0a0b */
[----:B------:R0:W1:Y:S02]  /*04d0*/  F2I.FTZ.U32.TRUNC.NTZ R5, R4 ;  /* 0x0000000400057305 */ /* 0x000064000021f000 */
[----:B0-----:R-:W-:Y:S02]  /*04e0*/  IMAD.MOV.U32 R4, RZ, RZ, RZ ;  /* 0x000000ffff047224 */ /* 0x001fe400078e00ff */
[----:B-1----:R-:W-:-:S04]  /*04f0*/  IMAD.MOV R8, RZ, RZ, -R5 ;  /* 0x000000ffff087224 */ /* 0x002fc800078e0a05 */
[----:B------:R-:W-:Y:S02]  /*0500*/  IMAD R9, R8, R3, RZ ;  /* 0x0000000308097224 */ /* 0x000fe400078e02ff */
[----:B------:R-:W-:Y:S02]  /*0510*/  IMAD.MOV.U32 R8, RZ, RZ, R10 ;  /* 0x000000ffff087224 */ /* 0x000fe400078e000a */
[----:B------:R-:W-:-:S06]  /*0520*/  IMAD.HI.U32 R5, R5, R9, R4 ;  /* 0x0000000905057227 */ /* 0x000fcc00078e0004 */
[----:B------:R-:W-:-:S04]  /*0530*/  IMAD.HI.U32 R5, R5, R8, RZ ;  /* 0x0000000805057227 */ /* 0x000fc800078e00ff */
[----:B------:R-:W-:-:S05]  /*0540*/  IMAD R0, R5, R0, R8 ;  /* 0x0000000005007224 */ /* 0x000fca00078e0208 */
[----:B------:R-:W-:-:S13]  /*0550*/  ISETP.GT.U32.AND P1, PT, R3, R0, PT ;  /* 0x000000000300720c */ /* 0x000fda0003f24070 */
[----:B------:R-:W-:Y:S02]  /*0560*/  @!P1 IMAD.IADD R0, R0, 0x1, -R3 ;  /* 0x0000000100009824 */ /* 0x000fe400078e0a03 */
[----:B------:R-:W-:Y:S01]  /*0570*/  @!P1 VIADD R5, R5, 0x1 ;  /* 0x0000000105059836 */ /* 0x000fe20000000000 */
[----:B------:R-:W-:Y:S02]  /*0580*/  ISETP.NE.AND P1, PT, R6, RZ, PT ;  /* 0x000000ff0600720c */ /* 0x000fe40003f25270 */
[----:B------:R-:W-:Y:S02]  /*0590*/  ISETP.GE.U32.AND P0, PT, R0, R3, PT ;  /* 0x000000030000720c */ /* 0x000fe40003f06070 */
[----:B------:R-:W-:-:S04]  /*05a0*/  LOP3.LUT R0, R7, R6, RZ, 0x3c, !PT ;  /* 0x0000000607007212 */ /* 0x000fc800078e3cff */
[----:B------:R-:W-:Y:S01]  /*05b0*/  ISETP.GE.AND P2, PT, R0, RZ, PT ;  /* 0x000000ff0000720c */ /* 0x000fe20003f46270 */
[----:B------:R-:W-:-:S05]  /*05c0*/  VIADD R0, R28, 0x7f ;  /* 0x0000007f1c007836 */ /* 0x000fca0000000000 */
[----:B------:R-:W-:Y:S01]  /*05d0*/  SHF.R.S32.HI R3, RZ, 0x1f, R0 ;  /* 0x0000001fff037819 */ /* 0x000fe20000011400 */
[----:B------:R-:W-:-:S03]  /*05e0*/  @P0 VIADD R5, R5, 0x1 ;  /* 0x0000000105050836 */ /* 0x000fc60000000000 */
[----:B------:R-:W-:Y:S01]  /*05f0*/  LEA.HI R3, R3, R0, RZ, 0x7 ;  /* 0x0000000003037211 */ /* 0x000fe200078f38ff */
[----:B------:R-:W-:-:S04]  /*0600*/  IMAD.MOV.U32 R4, RZ, RZ, R5 ;  /* 0x000000ffff047224 */ /* 0x000fc800078e0005 */
[----:B------:R-:W-:Y:S01]  /*0610*/  @!P2 IMAD.MOV R4, RZ, RZ, -R4 ;  /* 0x000000ffff04a224 */ /* 0x000fe200078e0a04 */
[----:B------:R-:W-:-:S05]  /*0620*/  @!P1 LOP3.LUT R4, RZ, R6, RZ, 0x33, !PT ;  /* 0x00000006ff049212 */ /* 0x000fca00078e33ff */
[----:B------:R-:W-:Y:S02]  /*0630*/  IMAD.SHL.U32 R10, R4, 0x4, RZ ;  /* 0x00000004040a7824 */ /* 0x000fe400078e00ff */
[----:B------:R-:W-:-:S03]  /*0640*/  IMAD.MOV R4, RZ, RZ, -R4 ;  /* 0x000000ffff047224 */ /* 0x000fc600078e0a04 */
[----:B------:R-:W-:Y:S01]  /*0650*/  LEA.HI.SX32 R3, R3, -R10, 0x19 ;  /* 0x8000000a03037211 */ /* 0x000fe200078fcaff */
[----:B------:R-:W-:Y:S02]  /*0660*/  IMAD R8, R6, R4, R7 ;  /* 0x0000000406087224 */ /* 0x000fe400078e0207 */
[----:B------:R-:W-:Y:S01]  /*0670*/  IMAD.MOV.U32 R4, RZ, RZ, RZ ;  /* 0x000000ffff047224 */ /* 0x000fe200078e00ff */
[----:B------:R-:W-:Y:S02]  /*0680*/  VIMNMX R11, PT, PT, R3, 0x4, PT ;  /* 0x00000004030b7848 */ /* 0x000fe40003fe0100 */
[----:B------:R-:W-:Y:S02]  /*0690*/  IABS R6, R8 ;  /* 0x0000000800067213 */ /* 0x000fe40000000000 */
[-C--:B------:R-:W-:Y:S02]  /*06a0*/  IABS R9, R11.reuse ;  /* 0x0000000b00097213 */ /* 0x080fe40000000000 */
[----:B------:R-:W-:-:S02]  /*06b0*/  IABS R7, R11 ;  /* 0x0000000b00077213 */ /* 0x000fc40000000000 */
[----:B------:R-:W0:Y:S08]  /*06c0*/  I2F.RP R0, R9 ;  /* 0x0000000900007306 */ /* 0x000e300000209400 */
[----:B0-----:R-:W0:Y:S02]  /*06d0*/  MUFU.RCP R0, R0 ;  /* 0x0000000000007308 */ /* 0x001e240000001000 */
[----:B0-----:R-:W-:-:S02]  /*06e0*/  VIADD R5, R0, 0xffffffe ;  /* 0x0ffffffe00057836 */ /* 0x001fc40000000000 */
[----:B------:R-:W-:-:S04]  /*06f0*/  IMAD.MOV R0, RZ, RZ, -R7 ;  /* 0x000000ffff007224 */ /* 0x000fc800078e0a07 */
[----:B------:R-:W0:Y:S02]  /*0700*/  F2I.FTZ.U32.TRUNC.NTZ R5, R5 ;  /* 0x0000000500057305 */ /* 0x000e24000021f000 */
[----:B0-----:R-:W-:-:S04]  /*0710*/  IMAD.MOV R12, RZ, RZ, -R5 ;  /* 0x000000ffff0c7224 */ /* 0x001fc800078e0a05 */
[----:B------:R-:W-:-:S04]  /*0720*/  IMAD R3, R12, R9, RZ ;  /* 0x000000090c037224 */ /* 0x000fc800078e02ff */
[----:B------:R-:W-:Y:S01]  /*0730*/  IMAD.HI.U32 R4, R5, R3, R4 ;  /* 0x0000000305047227 */ /* 0x000fe200078e0004 */
[----:B------:R-:W-:-:S03]  /*0740*/  IABS R5, R28 ;  /* 0x0000001c00057213 */ /* 0x000fc60000000000 */
[----:B------:R-:W-:Y:S02]  /*0750*/  IMAD.MOV.U32 R3, RZ, RZ, R6 ;  /* 0x000000ffff037224 */ /* 0x000fe400078e0006 */
[----:B------:R-:W0:Y:S02]  /*0760*/  I2F.RP R6, R39 ;  /* 0x0000002700067306 */ /* 0x000e240000209400 */
[----:B------:R-:W-:-:S04]  /*0770*/  IMAD.HI.U32 R4, R4, R3, RZ ;  /* 0x0000000304047227 */ /* 0x000fc800078e00ff */
[----:B------:R-:W-:Y:S02]  /*0780*/  IMAD R0, R4, R0, R3 ;  /* 0x0000000004007224 */ /* 0x000fe400078e0203 */
[----:B------:R-:W-:-:S03]  /*0790*/  IMAD.MOV.U32 R3, RZ, RZ, R5 ;  /* 0x000000ffff037224 */ /* 0x000fc600078e0005 */
[----:B------:R-:W-:Y:S01]  /*07a0*/  ISETP.GT.U32.AND P1, PT, R9, R0, PT ;  /* 0x000000000900720c */ /* 0x000fe20003f24070 */
[----:B------:R-:W1:Y:S08]  /*07b0*/  I2F.RP R5, R3 ;  /* 0x0000000300057306 */ /* 0x000e700000209400 */
[----:B0-----:R-:W0:Y:S04]  /*07c0*/  MUFU.RCP R6, R6 ;  /* 0x0000000600067308 */ /* 0x001e280000001000 */
[----:B------:R-:W-:-:S02]  /*07d0*/  @!P1 IMAD.IADD R0, R0, 0x1, -R9 ;  /* 0x0000000100009824 */ /* 0x000fc400078e0a09 */
[----:B------:R-:W-:Y:S01]  /*07e0*/  @!P1 VIADD R4, R4, 0x1 ;  /* 0x0000000104049836 */ /* 0x000fe20000000000 */
[----:B------:R-:W-:Y:S01]  /*07f0*/  ISETP.NE.AND P1, PT, R11, RZ, PT ;  /* 0x000000ff0b00720c */ /* 0x000fe20003f25270 */
[----:B-1----:R-:W1:Y:S01]  /*0800*/  MUFU.RCP R5, R5 ;  /* 0x0000000500057308 */ /* 0x002e620000001000 */
[----:B------:R-:W-:Y:S02]  /*0810*/  ISETP.GE.U32.AND P0, PT, R0, R9, PT ;  /* 0x000000090000720c */ /* 0x000fe40003f06070 */
[----:B------:R-:W-:Y:S01]  /*0820*/  LOP3.LUT R0, R8, R11, RZ, 0x3c, !PT ;  /* 0x0000000b08007212 */ /* 0x000fe200078e3cff */
[----:B------:R-:W2:Y:S01]  /*0830*/  LDS R9, [UR9] ;  /* 0x00000009ff097984 */ /* 0x000ea20008000800 */
[----:B------:R-:W-:Y:S01]  /*0840*/  BAR.SYNC.DEFER_BLOCKING 0x0 ;  /* 0x0000000000007b1d */ /* 0x000fe20000010000 */
[----:B0-----:R-:W-:Y:S01]  /*0850*/  VIADD R40, R6, 0xffffffe ;  /* 0x0ffffffe06287836 */ /* 0x001fe20000000000 */
[----:B------:R-:W-:-:S04]  /*0860*/  ISETP.GE.AND P2, PT, R0, RZ, PT ;  /* 0x000000ff0000720c */ /* 0x000fc80003f46270 */
[----:B------:R0:W4:Y:S03]  /*0870*/  F2I.FTZ.U32.TRUNC.NTZ R41, R40 ;  /* 0x0000002800297305 */ /* 0x000126000021f000 */
[----:B------:R-:W-:Y:S02]  /*0880*/  @P0 VIADD R4, R4, 0x1 ;  /* 0x0000000104040836 */ /* 0x000fe40000000000 */
[----:B-1----:R-:W-:-:S04]  /*0890*/  VIADD R5, R5, 0xffffffe ;  /* 0x0ffffffe05057836 */ /* 0x002fc80000000000 */
[----:B------:R-:W-:Y:S01]  /*08a0*/  @!P2 IMAD.MOV R4, RZ, RZ, -R4 ;  /* 0x000000ffff04a224 */ /* 0x000fe200078e0a04 */
[----:B------:R-:W-:Y:S01]  /*08b0*/  @!P1 LOP3.LUT R4, RZ, R11, RZ, 0x33, !PT ;  /* 0x0000000bff049212 */ /* 0x000fe200078e33ff */
[----:B0-----:R-:W-:Y:S01]  /*08c0*/  IMAD.MOV.U32 R40, RZ, RZ, RZ ;  /* 0x000000ffff287224 */ /* 0x001fe200078e00ff */
[----:B------:R-:W0:Y:S01]  /*08d0*/  F2I.FTZ.U32.TRUNC.NTZ R5, R5 ;  /* 0x0000000500057305 */ /* 0x000e22000021f000 */
[----:B------:R-:W-:Y:S01]  /*08e0*/  ISETP.NE.U32.AND P1, PT, R107, RZ, PT ;  /* 0x000000ff6b00720c */ /* 0x000fe20003f25070 */
[--C-:B----4-:R-:W-:Y:S02]  /*08f0*/  IMAD.MOV R6, RZ, RZ, -R41.reuse ;  /* 0x000000ffff067224 */ /* 0x110fe400078e0a29 */
[----:B------:R-:W-:Y:S02]  /*0900*/  IMAD.SHL.U32 R0, R4, 0x80, RZ ;  /* 0x0000008004007824 */ /* 0x000fe400078e00ff */
[----:B------:R-:W-:Y:S01]  /*0910*/  IMAD R7, R6, R39, RZ ;  /* 0x0000002706077224 */ /* 0x000fe200078e02ff */
[----:B------:R-:W-:Y:S01]  /*0920*/  SHF.R.U32.HI R6, RZ, 0x5, R2 ;  /* 0x00000005ff067819 */ /* 0x000fe20000011602 */
[----:B------:R-:W-:Y:S01]  /*0930*/  VIADD R101, R0, 0x1 ;  /* 0x0000000100657836 */ /* 0x000fe20000000000 */
[----:B------:R-:W-:Y:S01]  /*0940*/  IABS R47, R0 ;  /* 0x00000000002f7213 */ /* 0x000fe20000000000 */
[----:B------:R-:W-:Y:S01]  /*0950*/  IMAD.HI.U32 R40, R41, R7, R40 ;  /* 0x0000000729287227 */ /* 0x000fe200078e0028 */
[----:B------:R-:W-:-:S02]  /*0960*/  R2UR UR7, R6 ;  /* 0x00000000060772ca */ /* 0x000fc400000e0000 */
[----:B------:R-:W-:Y:S01]  /*0970*/  IABS R46, R101 ;  /* 0x00000065002e7213 */ /* 0x000fe20000000000 */
[----:B------:R-:W-:Y:S01]  /*0980*/  IMAD.MOV R6, RZ, RZ, -R4 ;  /* 0x000000ffff067224 */ /* 0x000fe200078e0a04 */
[----:B------:R-:W-:Y:S01]  /*0990*/  STL [R1+0x8e8], R101 ;  /* 0x0008e86501007387 */ /* 0x000fe20000100800 */
[----:B------:R-:W-:Y:S01]  /*09a0*/  VIADD R22, R0, 0x4 ;  /* 0x0000000400167836 */ /* 0x000fe20000000000 */
[----:B--2---:R-:W-:Y:S01]  /*09b0*/  R2UR UR8, R9 ;  /* 0x00000000090872ca */ /* 0x004fe200000e0000 */
[----:B------:R-:W-:-:S03]  /*09c0*/  IMAD.HI.U32 R4, R40, R47, RZ ;  /* 0x0000002f28047227 */ /* 0x000fc600078e00ff */
[----:B------:R-:W-:Y:S01]  /*09d0*/  IABS R43, R22 ;  /* 0x00000016002b7213 */ /* 0x000fe20000000000 */
[----:B------:R-:W-:Y:S02]  /*09e0*/  IMAD R6, R11, R6, R8 ;  /* 0x000000060b067224 */ /* 0x000fe400078e0208 */
[----:B------:R-:W-:Y:S01]  /*09f0*/  IMAD.MOV R8, RZ, RZ, -R4 ;  /* 0x000000ffff087224 */ /* 0x000fe200078e0a04 */
[----:B------:R-:W-:Y:S01]  /*0a00*/  USHF.L.U32 UR4, UR7, 0x15, URZ ;  /* 0x0000001507047899 */ /* 0x000fe200080006ff */
[C---:B------:R-:W-:Y:S02]  /*0a10*/  VIADD R15, R0.reuse, 0x3 ;  /* 0x00000003000f7836 */ /* 0x040fe40000000000 */
[----:B------:R-:W-:Y:S01]  /*0a20*/  IMAD R47, R39, R8, R47 ;  /* 0x00000008272f7224 */ /* 0x000fe200078e022f */
[----:B------:R-:W-:Y:S01]  /*0a30*/  ULOP3.LUT UR10, UR4, 0x600000, URZ, 0xc0, !UPT ;  /* 0x00600000040a7892 */ /* 0x000fe2000f8ec0ff */
[----:B------:R-:W-:Y:S01]  /*0a40*/  VIADD R16, R0, 0xc ;  /* 0x0000000c00107836 */ /* 0x000fe20000000000 */
[----:B------:R-:W-:Y:S01]  /*0a50*/  IABS R44, R15 ;  /* 0x0000000f002c7213 */ /* 0x000fe20000000000 */
[----:B------:R-:W-:Y:S01]  /*0a60*/  IMAD.HI.U32 R7, R40, R46, RZ ;  /* 0x0000002e28077227 */ /* 0x000fe200078e00ff */
[----:B------:R-:W-:-:S02]  /*0a70*/  UMOV UR4, 0x1 ;  /* 0x0000000100047882 */ /* 0x000fc40000000000 */
[----:B------:R-:W-:Y:S01]  /*0a80*/  IABS R32, R16 ;  /* 0x0000001000207213 */ /* 0x000fe20000000000 */
[----:B------:R-:W-:-:S04]  /*0a90*/  IMAD.HI.U32 R8, R40, R43, RZ ;  /* 0x0000002b28087227 */ /* 0x000fc800078e00ff */
[C---:B------:R-:W-:Y:S02]  /*0aa0*/  VIADD R13, R0.reuse, 0x8 ;  /* 0x00000008000d7836 */ /* 0x040fe40000000000 */
[----:B0-----:R-:W-:Y:S02]  /*0ab0*/  IMAD.MOV R12, RZ, RZ, -R5 ;  /* 0x000000ffff0c7224 */ /* 0x001fe400078e0a05 */
[----:B------:R-:W-:Y:S01]  /*0ac0*/  IMAD.MOV R7, RZ, RZ, -R7 ;  /* 0x000000ffff077224 */ /* 0x000fe200078e0a07 */
[----:B------:R-:W-:Y:S01]  /*0ad0*/  IABS R42, R13 ;  /* 0x0000000d002a7213 */ /* 0x000fe20000000000 */
[C---:B------:R-:W-:Y:S02]  /*0ae0*/  VIADD R25, R0.reuse, 0x2 ;  /* 0x0000000200197836 */ /* 0x040fe40000000000 */
[----:B------:R-:W-:Y:S02]  /*0af0*/  VIADD R14, R0, 0x9 ;  /* 0x00000009000e7836 */ /* 0x000fe40000000000 */
[----:B------:R-:W-:Y:S01]  /*0b00*/  IMAD.MOV R8, RZ, RZ, -R8 ;  /* 0x000000ffff087224 */ /* 0x000fe200078e0a08 */
[----:B------:R-:W-:Y:S01]  /*0b10*/  STL [R1+0x8e4], R25 ;  /* 0x0008e41901007387 */ /* 0x000fe20000100800 */
[----:B------:R-:W-:Y:S01]  /*0b20*/  IMAD R9, R12, R3, RZ ;  /* 0x000000030c097224 */ /* 0x000fe200078e02ff */
[----:B------:R-:W-:Y:S01]  /*0b30*/  IABS R41, R14 ;  /* 0x0000000e00297213 */ /* 0x000fe20000000000 */
[----:B------:R-:W-:Y:S01]  /*0b40*/  IMAD.MOV.U32 R4, RZ, RZ, RZ ;  /* 0x000000ffff047224 */ /* 0x000fe200078e00ff */
[----:B------:R0:W-:Y:S01]  /*0b50*/  STL [R1+0x8e0], R15 ;  /* 0x0008e00f01007387 */ /* 0x0001e20000100800 */
[C---:B------:R-:W-:Y:S01]  /*0b60*/  IMAD R46, R39.reuse, R7, R46 ;  /* 0x00000007272e7224 */ /* 0x040fe200078e022e */
[----:B------:R-:W-:Y:S01]  /*0b70*/  IABS R45, R25 ;  /* 0x00000019002d7213 */ /* 0x000fe20000000000 */
[----:B------:R-:W-:Y:S01]  /*0b80*/  IMAD R43, R39, R8, R43 ;  /* 0x00000008272b7224 */ /* 0x000fe200078e022b */
[----:B------:R-:W-:Y:S01]  /*0b90*/  STL [R1+0x8ec], R22 ;  /* 0x0008ec1601007387 */ /* 0x000fe20000100800 */
[----:B------:R-:W-:-:S02]  /*0ba0*/  VIADD R18, R0, 0xb ;  /* 0x0000000b00127836 */ /* 0x000fc40000000000 */
[----:B------:R-:W-:Y:S01]  /*0bb0*/  VIADD R103, R0, 0x30 ;  /* 0x0000003000677836 */ /* 0x000fe20000000000 */
[----:B------:R-:W-:Y:S01]  /*0bc0*/  STL [R1+0x8f0], R13 ;  /* 0x0008f00d01007387 */ /* 0x000fe20000100800 */
[----:B------:R-:W-:Y:S01]  /*0bd0*/  IMAD.HI.U32 R7, R40, R44, RZ ;  /* 0x0000002c28077227 */ /* 0x000fe200078e00ff */
[----:B------:R-:W-:Y:S02]  /*0be0*/  IABS R33, R18 ;  /* 0x0000001200217213 */ /* 0x000fe40000000000 */
[----:B------:R1:W-:Y:S01]  /*0bf0*/  STL [R1+0x8f4], R14 ;  /* 0x0008f40e01007387 */ /* 0x0003e20000100800 */
[----:B------:R-:W-:Y:S01]  /*0c00*/  VIADD R165, R0, 0xa ;  /* 0x0000000a00a57836 */ /* 0x000fe20000000000 */
[----:B------:R-:W-:Y:S01]  /*0c10*/  IABS R84, R103 ;  /* 0x0000006700547213 */ /* 0x000fe20000000000 */
[----:B------:R-:W-:-:S03]  /*0c20*/  IMAD.HI.U32 R8, R40, R32, RZ ;  /* 0x0000002028087227 */ /* 0x000fc600078e00ff */
[----:B------:R-:W-:Y:S01]  /*0c30*/  STL [R1+0x8f8], R165 ;  /* 0x0008f8a501007387 */ /* 0x000fe20000100800 */
[----:B------:R-:W-:Y:S01]  /*0c40*/  IMAD.HI.U32 R4, R5, R9, R4 ;  /* 0x0000000905047227 */ /* 0x000fe200078e0004 */
[----:B------:R-:W-:Y:S02]  /*0c50*/  IABS R34, R165 ;  /* 0x000000a500227213 */ /* 0x000fe40000000000 */
[----:B------:R-:W-:Y:S01]  /*0c60*/  STL [R1+0x8fc], R18 ;  /* 0x0008fc1201007387 */ /* 0x000fe20000100800 */
[----:B------:R-:W-:Y:S02]  /*0c70*/  VIADD R104, R0, 0x10 ;  /* 0x0000001000687836 */ /* 0x000fe40000000000 */
[----:B------:R-:W-:Y:S01]  /*0c80*/  IMAD.IADD R5, R10, 0x1, R6 ;  /* 0x000000010a057824 */ /* 0x000fe200078e0206 */
[----:B------:R-:W-:Y:S01]  /*0c90*/  STL [R1+0x900], R16 ;  /* 0x0009001001007387 */ /* 0x000fe20000100800 */
[----:B------:R-:W-:Y:S01]  /*0ca0*/  IMAD.HI.U32 R9, R40, R42, RZ ;  /* 0x0000002a28097227 */ /* 0x000fe200078e00ff */
[----:B------:R-:W-:-:S02]  /*0cb0*/  IABS R100, R104 ;  /* 0x0000006800647213 */ /* 0x000fc40000000000 */
[----:B------:R-:W-:Y:S01]  /*0cc0*/  STL [R1+0x904], R104 ;  /* 0x0009046801007387 */ /* 0x000fe20000100800 */
[----:B------:R-:W-:Y:S02]  /*0cd0*/  IMAD.MOV R7, RZ, RZ, -R7 ;  /* 0x000000ffff077224 */ /* 0x000fe400078e0a07 */
[----:B------:R-:W-:Y:S02]  /*0ce0*/  VIADD R24, R0, 0x18 ;  /* 0x0000001800187836 */ /* 0x000fe40000000000 */
[----:B------:R-:W-:Y:S02]  /*0cf0*/  IMAD.MOV R8, RZ, RZ, -R8 ;  /* 0x000000ffff087224 */ /* 0x000fe400078e0a08 */
[----:B------:R-:W-:Y:S01]  /*0d00*/  IMAD.HI.U32 R10, R40, R41, RZ ;  /* 0x00000029280a7227 */ /* 0x000fe200078e00ff */
[----:B------:R-:W-:Y:S01]  /*0d10*/  STL [R1+0x914], R24 ;  /* 0x0009141801007387 */ /* 0x000fe20000100800 */
[----:B------:R-:W-:Y:S02]  /*0d20*/  IABS R96, R24 ;  /* 0x0000001800607213 */ /* 0x000fe40000000000 */
[----:B0-----:R-:W-:-:S02]  /*0d30*/  VIADD R15, R0, 0x20 ;  /* 0x00000020000f7836 */ /* 0x001fc40000000000 */
[C---:B-1----:R-:W-:Y:S02]  /*0d40*/  VIADD R14, R0.reuse, 0x28 ;  /* 0x00000028000e7836 */ /* 0x042fe40000000000 */
[----:B------:R-:W-:Y:S01]  /*0d50*/  IMAD.MOV R9, RZ, RZ, -R9 ;  /* 0x000000ffff097224 */ /* 0x000fe200078e0a09 */
[----:B------:R-:W-:Y:S01]  /*0d60*/  STL [R1+0x930], R15 ;  /* 0x0009300f01007387 */ /* 0x000fe20000100800 */
[C---:B------:R-:W-:Y:S01]  /*0d70*/  IMAD R44, R39.reuse, R7, R44 ;  /* 0x00000007272c7224 */ /* 0x040fe200078e022c */
[----:B------:R-:W-:Y:S01]  /*0d80*/  IABS R88, R14 ;  /* 0x0000000e00587213 */ /* 0x000fe20000000000 */
[----:B------:R-:W-:Y:S01]  /*0d90*/  IMAD R32, R39, R8, R32 ;  /* 0x0000000827207224 */ /* 0x000fe200078e0220 */
[----:B------:R-:W-:Y:S01]  /*0da0*/  STL [R1+0x934], R14 ;  /* 0x0009340e01007387 */ /* 0x000fe20000100800 */
[C---:B------:R-:W-:Y:S01]  /*0db0*/  VIADD R11, R0.reuse, 0x38 ;  /* 0x00000038000b7836 */ /* 0x040fe20000000000 */
[----:B------:R-:W-:Y:S01]  /*0dc0*/  IABS R92, R15 ;  /* 0x0000000f005c7213 */ /* 0x000fe20000000000 */
[----:B------:R-:W-:Y:S01]  /*0dd0*/  VIADD R157, R0, 0x58 ;  /* 0x00000058009d7836 */ /* 0x000fe20000000000 */
[----:B------:R-:W-:Y:S01]  /*0de0*/  STL [R1+0x944], R103 ;  /* 0x0009446701007387 */ /* 0x000fe20000100800 */
[----:B------:R-:W-:Y:S01]  /*0df0*/  IMAD.MOV R10, RZ, RZ, -R10 ;  /* 0x000000ffff0a7224 */ /* 0x000fe200078e0a0a */
[----:B------:R-:W-:Y:S01]  /*0e00*/  IABS R80, R11 ;  /* 0x0000000b00507213 */ /* 0x000fe20000000000 */
[----:B------:R-:W-:Y:S01]  /*0e10*/  IMAD.HI.U32 R7, R40, R33, RZ ;  /* 0x0000002128077227 */ /* 0x000fe200078e00ff */
[----:B------:R0:W-:Y:S01]  /*0e20*/  STL [R1+0x964], R11 ;  /* 0x0009640b01007387 */ /* 0x0001e20000100800 */
[----:B------:R-:W-:-:S02]  /*0e30*/  IABS R64, R157 ;  /* 0x0000009d00407213 */ /* 0x000fc40000000000 */
[----:B------:R-:W-:-:S04]  /*0e40*/  IMAD.HI.U32 R8, R40, R84, RZ ;  /* 0x0000005428087227 */ /* 0x000fc800078e00ff */
[C---:B------:R-:W-:Y:S02]  /*0e50*/  VIADD R17, R0.reuse, 0x40 ;  /* 0x0000004000117836 */ /* 0x040fe40000000000 */
[C---:B------:R-:W-:Y:S02]  /*0e60*/  IMAD R42, R39.reuse, R9, R42 ;  /* 0x00000009272a7224 */ /* 0x040fe400078e022a */
[----:B------:R-:W-:Y:S01]  /*0e70*/  VIADD R20, R0, 0x48 ;  /* 0x0000004800147836 */ /* 0x000fe20000000000 */
[----:B------:R-:W-:Y:S01]  /*0e80*/  STL [R1+0x994], R17 ;  /* 0x0009941101007387 */ /* 0x000fe20000100800 */
[----:B------:R-:W-:Y:S01]  /*0e90*/  IMAD R41, R39, R10, R41 ;  /* 0x0000000a27297224 */ /* 0x000fe200078e0229 */
[----:B------:R-:W-:Y:S01]  /*0ea0*/  IABS R76, R17 ;  /* 0x00000011004c7213 */ /* 0x000fe20000000000 */
[----:B------:R-:W-:Y:S01]  /*0eb0*/  IMAD.HI.U32 R9, R40, R100, RZ ;  /* 0x0000006428097227 */ /* 0x000fe200078e00ff */
[----:B------:R-:W-:Y:S01]  /*0ec0*/  STL [R1+0x9c4], R20 ;  /* 0x0009c41401007387 */ /* 0x000fe20000100800 */
[----:B------:R-:W-:-:S02]  /*0ed0*/  IABS R72, R20 ;  /* 0x0000001400487213 */ /* 0x000fc40000000000 */
[----:B------:R-:W-:Y:S02]  /*0ee0*/  IMAD.MOV R12, RZ, RZ, -R7 ;  /* 0x000000ffff0c7224 */ /* 0x000fe400078e0a07 */
[----:B------:R-:W-:Y:S02]  /*0ef0*/  IMAD.MOV R8, RZ, RZ, -R8 ;  /* 0x000000ffff087224 */ /* 0x000fe400078e0a08 */
[----:B------:R-:W-:Y:S02]  /*0f00*/  VIADD R150, R0, 0x50 ;  /* 0x0000005000967836 */ /* 0x000fe40000000000 */
[----:B------:R-:W-:-:S03]  /*0f10*/  IMAD.HI.U32 R10, R40, R96, RZ ;  /* 0x00000060280a7227 */ /* 0x000fc600078e00ff */
[----:B------:R-:W-:Y:S01]  /*0f20*/  STL [R1+0x9cc], R150 ;  /* 0x0009cc9601007387 */ /* 0x000fe20000100800 */
[C---:B0-----:R-:W-:Y:S01]  /*0f30*/  VIADD R11, R0.reuse, 0x60 ;  /* 0x00000060000b7836 */ /* 0x041fe20000000000 */
[----:B------:R-:W-:Y:S01]  /*0f40*/  IABS R68, R150 ;  /* 0x0000009600447213 */ /* 0x000fe20000000000 */
[C---:B------:R-:W-:Y:S02]  /*0f50*/  VIADD R156, R0.reuse, 0x68 ;  /* 0x00000068009c7836 */ /* 0x040fe40000000000 */
[----:B------:R-:W-:Y:S01]  /*0f60*/  IMAD.MOV R9, RZ, RZ, -R9 ;  /* 0x000000ffff097224 */ /* 0x000fe200078e0a09 */
[----:B------:R0:W-:Y:S01]  /*0f70*/  STL [R1+0x99c], R11 ;  /* 0x00099c0b01007387 */ /* 0x0001e20000100800 */
        /* <DEDUP_REMOVED lines=11> */
[----:B------:R-:W-:Y:S01]  /*1030*/  STL [R1+0x978], R14 ;  /* 0x0009780e01007387 */ /* 0x000fe20000100800 */
[----:B------:R-:W-:-:S02]  /*1040*/  IABS R91, R21 ;  /* 0x00000015005b7213 */ /* 0x000fc40000000000 */
[C---:B------:R-:W-:Y:S02]  /*1050*/  VIADD R12, R0.reuse, 0x78 ;  /* 0x00000078000c7836 */ /* 0x040fe40000000000 */
[C---:B------:R-:W-:Y:S02]  /*1060*/  VIADD R102, R0.reuse, 0x11 ;  /* 0x0000001100667836 */ /* 0x040fe40000000000 */
[----:B0-----:R-:W-:Y:S01]  /*1070*/  VIADD R11, R0, 0x19 ;  /* 0x00000019000b7836 */ /* 0x001fe20000000000 */
[----:B------:R-:W-:Y:S01]  /*1080*/  STL [R1+0x95c], R12 ;  /* 0x00095c0c01007387 */ /* 0x000fe20000100800 */
[C---:B------:R-:W-:Y:S01]  /*1090*/  IMAD R100, R39.reuse, R9, R100 ;  /* 0x0000000927647224 */ /* 0x040fe200078e0264 */
[----:B------:R-:W-:Y:S01]  /*10a0*/  IABS R50, R12 ;  /* 0x0000000c00327213 */ /* 0x000fe20000000000 */
[----:B------:R-:W-:Y:S01]  /*10b0*/  IMAD R96, R39, R10, R96 ;  /* 0x0000000a27607224 */ /* 0x000fe200078e0260 */
[----:B------:R-:W-:Y:S01]  /*10c0*/  STL [R1+0x908], R102 ;  /* 0x0009086601007387 */ /* 0x000fe20000100800 */
[----:B------:R-:W-:Y:S01]  /*10d0*/  IMAD.HI.U32 R9, R40, R80, RZ ;  /* 0x0000005028097227 */ /* 0x000fe200078e00ff */
[----:B------:R-:W-:-:S02]  /*10e0*/  IABS R95, R11 ;  /* 0x0000000b005f7213 */ /* 0x000fc40000000000 */
[----:B------:R0:W-:Y:S01]  /*10f0*/  STL [R1+0x918], R11 ;  /* 0x0009180b01007387 */ /* 0x0001e20000100800 */
[----:B------:R-:W-:Y:S01]  /*1100*/  IMAD.MOV R8, RZ, RZ, -R8 ;  /* 0x000000ffff087224 */ /* 0x000fe200078e0a08 */
[----:B------:R-:W-:Y:S01]  /*1110*/  IABS R99, R102 ;  /* 0x0000006600637213 */ /* 0x000fe20000000000 */
[C---:B------:R-:W-:Y:S01]  /*1120*/  IMAD.HI.U32 R10, R40.reuse, R76, RZ ;  /* 0x0000004c280a7227 */ /* 0x040fe200078e00ff */
[----:B------:R-:W-:Y:S03]  /*1130*/  STL [R1+0x92c], R21 ;  /* 0x00092c1501007387 */ /* 0x000fe60000100800 */
[----:B------:R-:W-:-:S04]  /*1140*/  IMAD.HI.U32 R7, R40, R88, RZ ;  /* 0x0000005828077227 */ /* 0x000fc800078e00ff */
[----:B------:R-:W-:Y:S02]  /*1150*/  IMAD.MOV R9, RZ, RZ, -R9 ;  /* 0x000000ffff097224 */ /* 0x000fe400078e0a09 */
[----:B------:R-:W-:Y:S02]  /*1160*/  IMAD R64, R39, R8, R64 ;  /* 0x0000000827407224 */ /* 0x000fe400078e0240 */
[----:B0-----:R-:W-:Y:S02]  /*1170*/  VIADD R11, R0, 0x39 ;  /* 0x00000039000b7836 */ /* 0x001fe40000000000 */
[----:B------:R-:W-:Y:S02]  /*1180*/  IMAD.MOV R10, RZ, RZ, -R10 ;  /* 0x000000ffff0a7224 */ /* 0x000fe400078e0a0a */
[----:B------:R-:W-:Y:S01]  /*1190*/  IMAD.HI.U32 R8, R40, R91, RZ ;  /* 0x0000005b28087227 */ /* 0x000fe200078e00ff */
[----:B------:R-:W-:-:S03]  /*11a0*/  IABS R79, R11 ;  /* 0x0000000b004f7213 */ /* 0x000fc60000000000 */
[----:B------:R-:W-:Y:S02]  /*11b0*/  IMAD.MOV R7, RZ, RZ, -R7 ;  /* 0x000000ffff077224 */ /* 0x000fe400078e0a07 */
[----:B------:R-:W-:Y:S02]  /*11c0*/  VIADD R15, R0, 0x29 ;  /* 0x00000029000f7836 */ /* 0x000fe40000000000 */
[C---:B------:R-:W-:Y:S02]  /*11d0*/  IMAD R80, R39.reuse, R9, R80 ;  /* 0x0000000927507224 */ /* 0x040fe400078e0250 */
[----:B------:R-:W-:Y:S01]  /*11e0*/  IMAD R76, R39, R10, R76 ;  /* 0x0000000a274c7224 */ /* 0x000fe200078e024c */
[----:B------:R0:W-:Y:S01]  /*11f0*/  STL [R1+0x938], R15 ;  /* 0x0009380f01007387 */ /* 0x0001e20000100800 */
[----:B------:R-:W-:Y:S01]  /*1200*/  IMAD.HI.U32 R9, R40, R60, RZ ;  /* 0x0000003c28097227 */ /* 0x000fe200078e00ff */
[----:B------:R-:W-:-:S03]  /*1210*/  IABS R87, R15 ;  /* 0x0000000f00577213 */ /* 0x000fc60000000000 */
[----:B------:R-:W-:Y:S02]  /*1220*/  IMAD.MOV R8, RZ, RZ, -R8 ;  /* 0x000000ffff087224 */ /* 0x000fe400078e0a08 */
[----:B------:R-:W-:Y:S02]  /*1230*/  VIADD R14, R0, 0x31 ;  /* 0x00000031000e7836 */ /* 0x000fe40000000000 */
[----:B------:R-:W-:-:S03]  /*1240*/  IMAD.HI.U32 R6, R40, R45, RZ ;  /* 0x0000002d28067227 */ /* 0x000fc600078e00ff */
[----:B------:R-:W-:Y:S01]  /*1250*/  STL [R1+0x948], R14 ;  /* 0x0009480e01007387 */ /* 0x000fe20000100800 */
[----:B------:R-:W-:Y:S01]  /*1260*/  IMAD R88, R39, R7, R88 ;  /* 0x0000000727587224 */ /* 0x000fe200078e0258 */
[----:B------:R-:W-:Y:S01]  /*1270*/  IABS R83, R14 ;  /* 0x0000000e00537213 */ /* 0x000fe20000000000 */
[C---:B------:R-:W-:Y:S01]  /*1280*/  IMAD.HI.U32 R10, R40.reuse, R56, RZ ;  /* 0x00000038280a7227 */ /* 0x040fe200078e00ff */
[----:B------:R1:W-:Y:S03]  /*1290*/  STL [R1+0x968], R11 ;  /* 0x0009680b01007387 */ /* 0x0003e60000100800 */
[----:B------:R-:W-:-:S04]  /*12a0*/  IMAD.HI.U32 R7, R40, R68, RZ ;  /* 0x0000004428077227 */ /* 0x000fc800078e00ff */
[C---:B------:R-:W-:Y:S02]  /*12b0*/  VIADD R158, R0.reuse, 0x41 ;  /* 0x00000041009e7836 */ /* 0x040fe40000000000 */
[C---:B------:R-:W-:Y:S02]  /*12c0*/  VIADD R118, R0.reuse, 0x49 ;  /* 0x0000004900767836 */ /* 0x040fe40000000000 */
[----:B------:R-:W-:Y:S01]  /*12d0*/  IMAD.MOV R9, RZ, RZ, -R9 ;  /* 0x000000ffff097224 */ /* 0x000fe200078e0a09 */
[----:B------:R-:W-:Y:S01]  /*12e0*/  STL [R1+0x998], R158 ;  /* 0x0009989e01007387 */ /* 0x000fe20000100800 */
[----:B------:R-:W-:Y:S01]  /*12f0*/  IMAD R91, R39, R8, R91 ;  /* 0x00000008275b7224 */ /* 0x000fe200078e025b */
[----:B------:R-:W-:Y:S01]  /*1300*/  IABS R71, R118 ;  /* 0x0000007600477213 */ /* 0x000fe20000000000 */
[C---:B------:R-:W-:Y:S01]  /*1310*/  VIADD R105, R0.reuse, 0x51 ;  /* 0x0000005100697836 */ /* 0x040fe20000000000 */
[----:B------:R-:W-:Y:S01]  /*1320*/  STL [R1+0x9c8], R118 ;  /* 0x0009c87601007387 */ /* 0x000fe20000100800 */
[----:B0-----:R-:W-:Y:S01]  /*1330*/  VIADD R15, R0, 0x61 ;  /* 0x00000061000f7836 */ /* 0x001fe20000000000 */
[----:B------:R-:W-:Y:S01]  /*1340*/  IABS R75, R158 ;  /* 0x0000009e004b7213 */ /* 0x000fe20000000000 */
[----:B------:R-:W-:Y:S01]  /*1350*/  IMAD.MOV R6, RZ, RZ, -R6 ;  /* 0x000000ffff067224 */ /* 0x000fe200078e0a06 */
[----:B------:R-:W-:Y:S01]  /*1360*/  STL [R1+0x9c0], R105 ;  /* 0x0009c06901007387 */ /* 0x000fe20000100800 */
[----:B------:R-:W-:Y:S01]  /*1370*/  IMAD.MOV R10, RZ, RZ, -R10 ;  /* 0x000000ffff0a7224 */ /* 0x000fe200078e0a0a */
[----:B------:R-:W-:Y:S01]  /*1380*/  IABS R59, R15 ;  /* 0x0000000f003b7213 */ /* 0x000fe20000000000 */
[----:B------:R-:W-:Y:S01]  /*1390*/  IMAD.HI.U32 R8, R40, R79, RZ ;  /* 0x0000004f28087227 */ /* 0x000fe200078e00ff */
[----:B------:R-:W-:-:S03]  /*13a0*/  IABS R67, R105 ;  /* 0x0000006900437213 */ /* 0x000fc60000000000 */
[C---:B------:R-:W-:Y:S02]  /*13b0*/  VIADD R19, R0.reuse, 0x59 ;  /* 0x0000005900137836 */ /* 0x040fe40000000000 */
[----:B------:R-:W-:Y:S02]  /*13c0*/  IMAD.MOV R7, RZ, RZ, -R7 ;  /* 0x000000ffff077224 */ /* 0x000fe400078e0a07 */
[----:B-1----:R-:W-:Y:S01]  /*13d0*/  VIADD R11, R0, 0x69 ;  /* 0x00000069000b7836 */ /* 0x002fe20000000000 */
[----:B------:R-:W-:Y:S01]  /*13e0*/  STL [R1+0x9b0], R19 ;  /* 0x0009b01301007387 */ /* 0x000fe20000100800 */
[C---:B------:R-:W-:Y:S01]  /*13f0*/  IMAD R60, R39.reuse, R9, R60 ;  /* 0x00000009273c7224 */ /* 0x040fe200078e023c */
[----:B------:R-:W-:Y:S01]  /*1400*/  IABS R63, R19 ;  /* 0x00000013003f7213 */ /* 0x000fe20000000000 */
[C---:B------:R-:W-:Y:S01]  /*1410*/  IMAD R45, R39.reuse, R6, R45 ;  /* 0x00000006272d7224 */ /* 0x040fe200078e022d */
[----:B------:R0:W-:Y:S01]  /*1420*/  STL [R1+0x990], R15 ;  /* 0x0009900f01007387 */ /* 0x0001e20000100800 */
[----:B------:R-:W-:Y:S01]  /*1430*/  IMAD R56, R39, R10, R56 ;  /* 0x0000000a27387224 */ /* 0x000fe200078e0238 */
[----:B------:R-:W-:Y:S01]  /*1440*/  IABS R55, R11 ;  /* 0x0000000b00377213 */ /* 0x000fe20000000000 */
[----:B------:R-:W-:Y:S01]  /*1450*/  IMAD.HI.U32 R9, R40, R53, RZ ;  /* 0x0000003528097227 */ /* 0x000fe200078e00ff */
[----:B------:R1:W-:Y:S03]  /*1460*/  STL [R1+0x980], R11 ;  /* 0x0009800b01007387 */ /* 0x0003e60000100800 */
[----:B------:R-:W-:-:S02]  /*1470*/  IMAD.MOV R8, RZ, RZ, -R8 ;  /* 0x000000ffff087224 */ /* 0x000fc400078e0a08 */
[----:B------:R-:W-:-:S04]  /*1480*/  IMAD.HI.U32 R6, R40, R34, RZ ;  /* 0x0000002228067227 */ /* 0x000fc800078e00ff */
[----:B------:R-:W-:Y:S02]  /*1490*/  IMAD R68, R39, R7, R68 ;  /* 0x0000000727447224 */ /* 0x000fe400078e0244 */
[----:B------:R-:W-:-:S04]  /*14a0*/  IMAD.HI.U32 R10, R40, R50, RZ ;  /* 0x00000032280a7227 */ /* 0x000fc800078e00ff */
[----:B------:R-:W-:-:S04]  /*14b0*/  IMAD.HI.U32 R7, R40, R95, RZ ;  /* 0x0000005f28077227 */ /* 0x000fc800078e00ff */
[C---:B------:R-:W-:Y:S02]  /*14c0*/  VIADD R164, R0.reuse, 0x71 ;  /* 0x0000007100a47836 */ /* 0x040fe40000000000 */
[----:B------:R-:W-:Y:S02]  /*14d0*/  IMAD.MOV R12, RZ, RZ, -R9 ;  /* 0x000000ffff0c7224 */ /* 0x000fe400078e0a09 */
[----:B------:R-:W-:Y:S01]  /*14e0*/  IMAD R79, R39, R8, R79 ;  /* 0x00000008274f7224 */ /* 0x000fe200078e024f */
[----:B------:R-:W-:Y:S01]  /*14f0*/  STL [R1+0x96c], R164 ;  /* 0x00096ca401007387 */ /* 0x000fe20000100800 */
[C---:B0-----:R-:W-:Y:S01]  /*1500*/  VIADD R15, R0.reuse, 0x79 ;  /* 0x00000079000f7836 */ /* 0x041fe20000000000 */
[----:B------:R-:W-:Y:S01]  /*1510*/  IABS R52, R164 ;  /* 0x000000a400347213 */ /* 0x000fe20000000000 */
[----:B-1----:R-:W-:Y:S02]  /*1520*/  VIADD R11, R0, 0x22 ;  /* 0x00000022000b7836 */ /* 0x002fe40000000000 */
[----:B------:R-:W-:Y:S01]  /*1530*/  IMAD.MOV R6, RZ, RZ, -R6 ;  /* 0x000000ffff067224 */ /* 0x000fe200078e0a06 */
[----:B------:R0:W-:Y:S01]  /*1540*/  STL [R1+0x958], R15 ;  /* 0x0009580f01007387 */ /* 0x0001e20000100800 */
[----:B------:R-:W-:Y:S01]  /*1550*/  IMAD.MOV R9, RZ, RZ, -R10 ;  /* 0x000000ffff097224 */ /* 0x000fe200078e0a0a */
[----:B------:R-:W-:Y:S01]  /*1560*/  IABS R90, R11 ;  /* 0x0000000b005a7213 */ /* 0x000fe20000000000 */
[----:B------:R-:W-:Y:S01]  /*1570*/  IMAD.HI.U32 R8, R40, R59, RZ ;  /* 0x0000003b28087227 */ /* 0x000fe200078e00ff */
[----:B------:R-:W-:-:S03]  /*1580*/  IABS R49, R15 ;  /* 0x0000000f00317213 */ /* 0x000fc60000000000 */
[C---:B------:R-:W-:Y:S02]  /*1590*/  VIADD R27, R0.reuse, 0x12 ;  /* 0x00000012001b7836 */ /* 0x040fe40000000000 */
[----:B------:R-:W-:Y:S01]  /*15a0*/  IMAD.MOV R10, RZ, RZ, -R7 ;  /* 0x000000ffff0a7224 */ /* 0x000fe200078e0a07 */
[----:B0-----:R-:W0:Y:S01]  /*15b0*/  LDC R15, c[0x0][0x3a0] ;  /* 0x0000e800ff0f7b82 */ /* 0x001e220000000800 */
[----:B------:R-:W-:Y:S01]  /*15c0*/  VIADD R146, R0, 0x1a ;  /* 0x0000001a00927836 */ /* 0x000fe20000000000 */
[----:B------:R-:W-:Y:S01]  /*15d0*/  STL [R1+0x90c], R27 ;  /* 0x00090c1b01007387 */ /* 0x000fe20000100800 */
[C---:B------:R-:W-:Y:S01]  /*15e0*/  IMAD.HI.U32 R7, R40.reuse, R83, RZ ;  /* 0x0000005328077227 */ /* 0x040fe200078e00ff */
[----:B------:R-:W-:Y:S02]  /*15f0*/  IABS R98, R27 ;  /* 0x0000001b00627213 */ /* 0x000fe40000000000 */
[----:B------:R-:W-:Y:S01]  /*1600*/  STL [R1+0x91c], R146 ;  /* 0x00091c9201007387 */ /* 0x000fe20000100800 */
[----:B------:R-:W-:Y:S01]  /*1610*/  IMAD R34, R39, R6, R34 ;  /* 0x0000000627227224 */ /* 0x000fe200078e0222 */
[----:B------:R-:W-:Y:S01]  /*1620*/  IABS R94, R146 ;  /* 0x00000092005e7213 */ /* 0x000fe20000000000 */
[----:B------:R-:W-:Y:S01]  /*1630*/  IMAD.MOV R8, RZ, RZ, -R8 ;  /* 0x000000ffff087224 */ /* 0x000fe200078e0a08 */
[----:B------:R1:W-:Y:S01]  /*1640*/  STL [R1+0x928], R11 ;  /* 0x0009280b01007387 */ /* 0x0003e20000100800 */
[----:B------:R-:W-:-:S04]  /*1650*/  IMAD.HI.U32 R6, R40, R92, RZ ;  /* 0x0000005c28067227 */ /* 0x000fc800078e00ff */
[----:B------:R-:W-:Y:S02]  /*1660*/  IMAD R53, R39, R12, R53 ;  /* 0x0000000c27357224 */ /* 0x000fe400078e0235 */
[----:B------:R-:W-:Y:S02]  /*1670*/  IMAD.MOV R12, RZ, RZ, -R7 ;  /* 0x000000ffff0c7224 */ /* 0x000fe400078e0a07 */
[----:B------:R-:W-:-:S04]  /*1680*/  IMAD.HI.U32 R7, R40, R63, RZ ;  /* 0x0000003f28077227 */ /* 0x000fc800078e00ff */
[----:B------:R-:W-:Y:S02]  /*1690*/  IMAD R59, R39, R8, R59 ;  /* 0x00000008273b7224 */ /* 0x000fe400078e023b */
[----:B-1----:R-:W-:Y:S02]  /*16a0*/  VIADD R11, R0, 0x42 ;  /* 0x00000042000b7836 */ /* 0x002fe40000000000 */
[----:B------:R-:W-:Y:S02]  /*16b0*/  IMAD.MOV R6, RZ, RZ, -R6 ;  /* 0x000000ffff067224 */ /* 0x000fe400078e0a06 */
[----:B------:R-:W-:Y:S01]  /*16c0*/  IMAD.HI.U32 R8, R40, R90, RZ ;  /* 0x0000005a28087227 */ /* 0x000fe200078e00ff */
[----:B------:R-:W-:-:S03]  /*16d0*/  IABS R74, R11 ;  /* 0x0000000b004a7213 */ /* 0x000fc60000000000 */
[C---:B------:R-:W-:Y:S02]  /*16e0*/  IMAD R83, R39.reuse, R12, R83 ;  /* 0x0000000c27537224 */ /* 0x040fe400078e0253 */
[----:B------:R-:W-:Y:S02]  /*16f0*/  IMAD.MOV R12, RZ, RZ, -R7 ;  /* 0x000000ffff0c7224 */ /* 0x000fe400078e0a07 */
[----:B------:R-:W-:Y:S02]  /*1700*/  IMAD R92, R39, R6, R92 ;  /* 0x00000006275c7224 */ /* 0x000fe400078e025c */
[----:B------:R-:W-:Y:S02]  /*1710*/  IMAD.MOV R8, RZ, RZ, -R8 ;  /* 0x000000ffff087224 */ /* 0x000fe400078e0a08 */
[----:B------:R-:W-:-:S04]  /*1720*/  IMAD.HI.U32 R6, R40, R72, RZ ;  /* 0x0000004828067227 */ /* 0x000fc800078e00ff */
[C---:B------:R-:W-:Y:S02]  /*1730*/  IMAD R63, R39.reuse, R12, R63 ;  /* 0x0000000c273f7224 */ /* 0x040fe400078e023f */
[C---:B------:R-:W-:Y:S02]  /*1740*/  VIADD R35, R0.reuse, 0x2a ;  /* 0x0000002a00237836 */ /* 0x040fe40000000000 */
[C---:B------:R-:W-:Y:S02]  /*1750*/  VIADD R12, R0.reuse, 0x32 ;  /* 0x00000032000c7836 */ /* 0x040fe40000000000 */
        /* <DEDUP_REMOVED lines=11> */
[C---:B------:R-:W-:Y:S01]  /*1810*/  VIADD R111, R0.reuse, 0x4a ;  /* 0x0000004a006f7836 */ /* 0x040fe20000000000 */
[----:B------:R1:W-:Y:S01]  /*1820*/  STL [R1+0x9a4], R11 ;  /* 0x0009a40b01007387 */ /* 0x0003e20000100800 */
[C---:B------:R-:W-:Y:S01]  /*1830*/  VIADD R19, R0.reuse, 0x52 ;  /* 0x0000005200137836 */ /* 0x040fe20000000000 */
[----:B------:R-:W-:Y:S01]  /*1840*/  IABS R78, R31 ;  /* 0x0000001f004e7213 */ /* 0x000fe20000000000 */
[C---:B------:R-:W-:Y:S01]  /*1850*/  VIADD R38, R0.reuse, 0x5a ;  /* 0x0000005a00267836 */ /* 0x040fe20000000000 */
[----:B------:R-:W-:Y:S01]  /*1860*/  STL [R1+0x9d4], R111 ;  /* 0x0009d46f01007387 */ /* 0x000fe20000100800 */
[----:B------:R-:W-:Y:S01]  /*1870*/  IMAD R72, R39, R6, R72 ;  /* 0x0000000627487224 */ /* 0x000fe200078e0248 */
[----:B------:R-:W-:Y:S01]  /*1880*/  IABS R66, R19 ;  /* 0x0000001300427213 */ /* 0x000fe20000000000 */
[----:B------:R-:W-:Y:S01]  /*1890*/  IMAD.MOV R8, RZ, RZ, -R8 ;  /* 0x000000ffff087224 */ /* 0x000fe200078e0a08 */
[----:B------:R-:W-:Y:S01]  /*18a0*/  STL [R1+0x9bc], R19 ;  /* 0x0009bc1301007387 */ /* 0x000fe20000100800 */
[----:B------:R-:W-:Y:S01]  /*18b0*/  VIADD R30, R0, 0x62 ;  /* 0x00000062001e7836 */ /* 0x000fe20000000000 */
[----:B------:R-:W-:Y:S01]  /*18c0*/  IABS R62, R38 ;  /* 0x00000026003e7213 */ /* 0x000fe20000000000 */
[----:B------:R-:W-:Y:S01]  /*18d0*/  IMAD.HI.U32 R6, R40, R99, RZ ;  /* 0x0000006328067227 */ /* 0x000fe200078e00ff */
[----:B------:R-:W-:Y:S01]  /*18e0*/  STL [R1+0x9ac], R38 ;  /* 0x0009ac2601007387 */ /* 0x000fe20000100800 */
[----:B------:R-:W-:-:S02]  /*18f0*/  IABS R70, R111 ;  /* 0x0000006f00467213 */ /* 0x000fc40000000000 */
[C---:B------:R-:W-:Y:S01]  /*1900*/  VIADD R163, R0.reuse, 0x72 ;  /* 0x0000007200a37836 */ /* 0x040fe20000000000 */
[----:B------:R-:W-:Y:S01]  /*1910*/  STL [R1+0x98c], R30 ;  /* 0x00098c1e01007387 */ /* 0x000fe20000100800 */
[----:B-1----:R-:W-:Y:S01]  /*1920*/  VIADD R11, R0, 0x7a ;  /* 0x0000007a000b7836 */ /* 0x002fe20000000000 */
[----:B------:R-:W-:Y:S01]  /*1930*/  IABS R58, R30 ;  /* 0x0000001e003a7213 */ /* 0x000fe20000000000 */
[----:B------:R-:W-:Y:S01]  /*1940*/  IMAD R74, R39, R8, R74 ;  /* 0x00000008274a7224 */ /* 0x000fe200078e024a */
[----:B------:R-:W-:Y:S01]  /*1950*/  STL [R1+0x960], R163 ;  /* 0x000960a301007387 */ /* 0x000fe20000100800 */
[----:B------:R-:W-:Y:S01]  /*1960*/  IMAD.MOV R6, RZ, RZ, -R6 ;  /* 0x000000ffff067224 */ /* 0x000fe200078e0a06 */
[----:B------:R-:W-:Y:S01]  /*1970*/  IABS R48, R11 ;  /* 0x0000000b00307213 */ /* 0x000fe20000000000 */
[----:B------:R-:W-:Y:S01]  /*1980*/  IMAD.HI.U32 R8, R40, R54, RZ ;  /* 0x0000003628087227 */ /* 0x000fe200078e00ff */
[----:B------:R-:W-:Y:S01]  /*1990*/  STL [R1+0x97c], R123 ;  /* 0x00097c7b01007387 */ /* 0x000fe20000100800 */
[----:B------:R-:W-:-:S02]  /*19a0*/  IABS R51, R163 ;  /* 0x000000a300337213 */ /* 0x000fc40000000000 */
[----:B------:R-:W-:Y:S01]  /*19b0*/  VIADD R139, R0, 0x13 ;  /* 0x00000013008b7836 */ /* 0x000fe20000000000 */
[----:B------:R1:W-:Y:S01]  /*19c0*/  STL [R1+0x954], R11 ;  /* 0x0009540b01007387 */ /* 0x0003e20000100800 */
[C---:B------:R-:W-:Y:S02]  /*19d0*/  IMAD R99, R39.reuse, R6, R99 ;  /* 0x0000000627637224 */ /* 0x040fe400078e0263 */
[----:B------:R-:W-:Y:S01]  /*19e0*/  IMAD R95, R39, R10, R95 ;  /* 0x0000000a275f7224 */ /* 0x000fe200078e025f */
[----:B------:R-:W-:Y:S01]  /*19f0*/  IABS R97, R139 ;  /* 0x0000008b00617213 */ /* 0x000fe20000000000 */
[----:B------:R-:W-:Y:S01]  /*1a00*/  IMAD.MOV R8, RZ, RZ, -R8 ;  /* 0x000000ffff087224 */ /* 0x000fe200078e0a08 */
[----:B------:R2:W-:Y:S01]  /*1a10*/  STL [R1+0x910], R139 ;  /* 0x0009108b01007387 */ /* 0x0005e20000100800 */
[----:B------:R-:W-:-:S04]  /*1a20*/  IMAD.HI.U32 R6, R40, R87, RZ ;  /* 0x0000005728067227 */ /* 0x000fc800078e00ff */
[----:B-1----:R-:W-:Y:S02]  /*1a30*/  IMAD R11, R5, 0x80, R107 ;  /* 0x00000080050b7824 */ /* 0x002fe400078e026b */
[----:B------:R-:W-:-:S03]  /*1a40*/  IMAD.HI.U32 R10, R40, R71, RZ ;  /* 0x00000047280a7227 */ /* 0x000fc600078e00ff */
[----:B------:R-:W-:Y:S01]  /*1a50*/  ISETP.GE.AND P6, PT, R11, RZ, PT ;  /* 0x000000ff0b00720c */ /* 0x000fe20003fc6270 */
[C---:B------:R-:W-:Y:S01]  /*1a60*/  IMAD R54, R39.reuse, R8, R54 ;  /* 0x0000000827367224 */ /* 0x040fe200078e0236 */
[----:B------:R-:W-:Y:S01]  /*1a70*/  IABS R8, R11 ;  /* 0x0000000b00087213 */ /* 0x000fe20000000000 */
[----:B------:R-:W-:Y:S02]  /*1a80*/  IMAD.MOV R6, RZ, RZ, -R6 ;  /* 0x000000ffff067224 */ /* 0x000fe400078e0a06 */
[----:B------:R-:W-:Y:S02]  /*1a90*/  IMAD.MOV R10, RZ, RZ, -R10 ;  /* 0x000000ffff0a7224 */ /* 0x000fe400078e0a0a */
[C---:B------:R-:W-:Y:S02]  /*1aa0*/  IMAD R87, R39.reuse, R6, R87 ;  /* 0x0000000627577224 */ /* 0x040fe400078e0257 */
[----:B------:R-:W-:Y:S02]  /*1ab0*/  IMAD R71, R39, R10, R71 ;  /* 0x0000000a27477224 */ /* 0x000fe400078e0247 */
[----:B------:R-:W-:-:S04]  /*1ac0*/  IMAD.HI.U32 R2, R40, R97, RZ ;  /* 0x0000006128027227 */ /* 0x000fc800078e00ff */
[----:B------:R-:W-:-:S04]  /*1ad0*/  IMAD.HI.U32 R6, R40, R67, RZ ;  /* 0x0000004328067227 */ /* 0x000fc800078e00ff */
[----:B------:R-:W-:-:S04]  /*1ae0*/  IMAD.HI.U32 R10, R40, R52, RZ ;  /* 0x00000034280a7227 */ /* 0x000fc800078e00ff */
[----:B------:R-:W-:-:S04]  /*1af0*/  IMAD.HI.U32 R4, R4, R8, RZ ;  /* 0x0000000804047227 */ /* 0x000fc800078e00ff */
[----:B------:R-:W-:Y:S02]  /*1b00*/  IMAD.MOV R2, RZ, RZ, -R2 ;  /* 0x000000ffff027224 */ /* 0x000fe400078e0a02 */
[----:B------:R-:W-:Y:S02]  /*1b10*/  IMAD.MOV R6, RZ, RZ, -R6 ;  /* 0x000000ffff067224 */ /* 0x000fe400078e0a06 */
[----:B------:R-:W-:Y:S02]  /*1b20*/  IMAD.MOV R10, RZ, RZ, -R10 ;  /* 0x000000ffff0a7224 */ /* 0x000fe400078e0a0a */
[----:B------:R-:W-:Y:S02]  /*1b30*/  IMAD.MOV R4, RZ, RZ, -R4 ;  /* 0x000000ffff047224 */ /* 0x000fe400078e0a04 */
[C---:B------:R-:W-:Y:S02]  /*1b40*/  IMAD R97, R39.reuse, R2, R97 ;  /* 0x0000000227617224 */ /* 0x040fe400078e0261 */
[----:B------:R-:W-:-:S02]  /*1b50*/  IMAD R67, R39, R6, R67 ;  /* 0x0000000627437224 */ /* 0x000fc400078e0243 */
[----:B------:R-:W-:Y:S02]  /*1b60*/  IMAD R52, R39, R10, R52 ;  /* 0x0000000a27347224 */ /* 0x000fe400078e0234 */
[----:B------:R-:W-:Y:S02]  /*1b70*/  IMAD R2, R3, R4, R8 ;  /* 0x0000000403027224 */ /* 0x000fe400078e0208 */
[----:B------:R-:W-:-:S03]  /*1b80*/  IMAD.HI.U32 R10, R40, R49, RZ ;  /* 0x00000031280a7227 */ /* 0x000fc600078e00ff */
[----:B------:R-:W-:Y:S01]  /*1b90*/  ISETP.GT.U32.AND P0, PT, R3, R2, PT ;  /* 0x000000020300720c */ /* 0x000fe20003f04070 */
[----:B------:R-:W-:-:S04]  /*1ba0*/  IMAD.HI.U32 R6, R40, R98, RZ ;  /* 0x0000006228067227 */ /* 0x000fc800078e00ff */
[----:B------:R-:W-:Y:S02]  /*1bb0*/  IMAD R50, R39, R9, R50 ;  /* 0x0000000927327224 */ /* 0x000fe400078e0232 */
[----:B------:R-:W-:-:S04]  /*1bc0*/  IMAD.HI.U32 R9, R40, R75, RZ ;  /* 0x0000004b28097227 */ /* 0x000fc800078e00ff */
[----:B------:R-:W-:Y:S02]  /*1bd0*/  IMAD.MOV R10, RZ, RZ, -R10 ;  /* 0x000000ffff0a7224 */ /* 0x000fe400078e0a0a */
        /* <DEDUP_REMOVED lines=8> */
[----:B------:R-:W-:Y:S02]  /*1c60*/  IMAD R75, R39, R14, R75 ;  /* 0x0000000e274b7224 */ /* 0x000fe400078e024b */
[----:B------:R-:W-:Y:S02]  /*1c70*/  IMAD.MOV R14, RZ, RZ, -R9 ;  /* 0x000000ffff0e7224 */ /* 0x000fe400078e0a09 */
[----:B------:R-:W-:Y:S02]  /*1c80*/  IMAD.MOV R6, RZ, RZ, -R6 ;  /* 0x000000ffff067224 */ /* 0x000fe400078e0a06 */
[----:B------:R-:W-:Y:S02]  /*1c90*/  IMAD.MOV R10, RZ, RZ, -R10 ;  /* 0x000000ffff0a7224 */ /* 0x000fe400078e0a0a */
[----:B------:R-:W-:Y:S02]  /*1ca0*/  VIADD R26, R0, 0x1b ;  /* 0x0000001b001a7836 */ /* 0x000fe40000000000 */
[----:B------:R-:W-:-:S03]  /*1cb0*/  IMAD.HI.U32 R9, R40, R86, RZ ;  /* 0x0000005628097227 */ /* 0x000fc600078e00ff */
[----:B------:R-:W-:Y:S01]  /*1cc0*/  IABS R93, R26 ;  /* 0x0000001a005d7213 */ /* 0x000fe20000000000 */
[----:B------:R-:W-:Y:S01]  /*1cd0*/  IMAD.MOV R7, RZ, RZ, -R7 ;  /* 0x000000ffff077224 */ /* 0x000fe200078e0a07 */
[----:B------:R2:W-:Y:S01]  /*1ce0*/  STL [R1+0x920], R26 ;  /* 0x0009201a01007387 */ /* 0x0005e20000100800 */
[C---:B------:R-:W-:Y:S02]  /*1cf0*/  VIADD R119, R0.reuse, 0x23 ;  /* 0x0000002300777836 */ /* 0x040fe40000000000 */
[C---:B------:R-:W-:Y:S02]  /*1d00*/  IMAD R82, R39.reuse, R6, R82 ;  /* 0x0000000627527224 */ /* 0x040fe400078e0252 */
[----:B------:R-:W-:Y:S01]  /*1d10*/  IMAD R66, R39, R10, R66 ;  /* 0x0000000a27427224 */ /* 0x000fe200078e0242 */
[----:B------:R2:W-:Y:S01]  /*1d20*/  STL [R1+0x924], R119 ;  /* 0x0009247701007387 */ /* 0x0005e20000100800 */
[----:B------:R-:W-:Y:S01]  /*1d30*/  VIADD R106, R0, 0x2b ;  /* 0x0000002b006a7836 */ /* 0x000fe20000000000 */
[----:B------:R-:W-:Y:S01]  /*1d40*/  IABS R89, R119 ;  /* 0x0000007700597213 */ /* 0x000fe20000000000 */
[----:B------:R-:W-:-:S02]  /*1d50*/  @!P0 IMAD.IADD R2, R2, 0x1, -R3 ;  /* 0x0000000102028824 */ /* 0x000fc400078e0a03 */
[----:B------:R-:W-:Y:S01]  /*1d60*/  IMAD.MOV R9, RZ, RZ, -R9 ;  /* 0x000000ffff097224 */ /* 0x000fe200078e0a09 */
[----:B------:R2:W-:Y:S01]  /*1d70*/  STL [R1+0x93c], R106 ;  /* 0x00093c6a01007387 */ /* 0x0005e20000100800 */
[----:B------:R-:W-:Y:S01]  /*1d80*/  IMAD R94, R39, R7, R94 ;  /* 0x00000007275e7224 */ /* 0x000fe200078e025e */
[----:B------:R-:W-:Y:S01]  /*1d90*/  ISETP.GT.U32.AND P0, PT, R3, R2, PT ;  /* 0x000000020300720c */ /* 0x000fe20003f04070 */
[C---:B------:R-:W-:Y:S01]  /*1da0*/  IMAD.HI.U32 R6, R40.reuse, R62, RZ ;  /* 0x0000003e28067227 */ /* 0x040fe200078e00ff */
[----:B------:R2:W-:Y:S01]  /*1db0*/  STL [R1+0x8a4], R11 ;  /* 0x0008a40b01007387 */ /* 0x0005e20000100800 */
[----:B------:R-:W-:Y:S02]  /*1dc0*/  IABS R85, R106 ;  /* 0x0000006a00557213 */ /* 0x000fe40000000000 */
[----:B------:R-:W-:-:S04]  /*1dd0*/  IMAD.HI.U32 R10, R40, R48, RZ ;  /* 0x00000030280a7227 */ /* 0x000fc800078e00ff */
[C---:B------:R-:W-:Y:S02]  /*1de0*/  VIADD R117, R0.reuse, 0x33 ;  /* 0x0000003300757836 */ /* 0x040fe40000000000 */
[----:B------:R-:W-:Y:S02]  /*1df0*/  VIADD R116, R0, 0x3b ;  /* 0x0000003b00747836 */ /* 0x000fe40000000000 */
[----:B------:R-:W-:Y:S01]  /*1e00*/  IMAD.HI.U32 R7, R40, R78, RZ ;  /* 0x0000004e28077227 */ /* 0x000fe200078e00ff */
[----:B------:R-:W-:Y:S01]  /*1e10*/  IABS R81, R117 ;  /* 0x0000007500517213 */ /* 0x000fe20000000000 */
[----:B------:R2:W-:Y:S01]  /*1e20*/  STL [R1+0x94c], R117 ;  /* 0x00094c7501007387 */ /* 0x0005e20000100800 */
[----:B------:R-:W-:Y:S01]  /*1e30*/  IABS R77, R116 ;  /* 0x00000074004d7213 */ /* 0x000fe20000000000 */
[C---:B------:R-:W-:Y:S02]  /*1e40*/  VIADD R115, R0.reuse, 0x43 ;  /* 0x0000004300737836 */ /* 0x040fe40000000000 */
[----:B------:R-:W-:Y:S01]  /*1e50*/  IMAD R86, R39, R9, R86 ;  /* 0x0000000927567224 */ /* 0x000fe200078e0256 */
[----:B------:R2:W-:Y:S01]  /*1e60*/  STL [R1+0x970], R116 ;  /* 0x0009707401007387 */ /* 0x0005e20000100800 */
[----:B------:R-:W-:Y:S01]  /*1e70*/  IMAD.MOV R6, RZ, RZ, -R6 ;  /* 0x000000ffff067224 */ /* 0x000fe200078e0a06 */
[----:B------:R-:W-:Y:S01]  /*1e80*/  IABS R73, R115 ;  /* 0x0000007300497213 */ /* 0x000fe20000000000 */
[----:B------:R-:W-:Y:S01]  /*1e90*/  IMAD.MOV R10, RZ, RZ, -R10 ;  /* 0x000000ffff0a7224 */ /* 0x000fe200078e0a0a */
[----:B------:R2:W-:Y:S01]  /*1ea0*/  STL [R1+0x9a0], R115 ;  /* 0x0009a07301007387 */ /* 0x0005e20000100800 */
[----:B------:R-:W-:-:S02]  /*1eb0*/  VIADD R114, R0, 0x4b ;  /* 0x0000004b00727836 */ /* 0x000fc40000000000 */
[----:B------:R-:W-:-:S03]  /*1ec0*/  IMAD.HI.U32 R9, R40, R70, RZ ;  /* 0x0000004628097227 */ /* 0x000fc600078e00ff */
[----:B------:R2:W-:Y:S01]  /*1ed0*/  STL [R1+0x9d0], R114 ;  /* 0x0009d07201007387 */ /* 0x0005e20000100800 */
[----:B------:R-:W-:Y:S01]  /*1ee0*/  IMAD.MOV R7, RZ, RZ, -R7 ;  /* 0x000000ffff077224 */ /* 0x000fe200078e0a07 */
[----:B------:R-:W-:Y:S01]  /*1ef0*/  IABS R69, R114 ;  /* 0x0000007200457213 */ /* 0x000fe20000000000 */
[----:B------:R-:W-:-:S04]  /*1f00*/  IMAD.HI.U32 R5, R40, R93, RZ ;  /* 0x0000005d28057227 */ /* 0x000fc800078e00ff */
[C---:B------:R-:W-:Y:S02]  /*1f10*/  VIADD R113, R0.reuse, 0x53 ;  /* 0x0000005300717836 */ /* 0x040fe40000000000 */
[C---:B------:R-:W-:Y:S02]  /*1f20*/  VIADD R109, R0.reuse, 0x5b ;  /* 0x0000005b006d7836 */ /* 0x040fe40000000000 */
[----:B------:R-:W-:Y:S01]  /*1f30*/  VIADD R108, R0, 0x63 ;  /* 0x00000063006c7836 */ /* 0x000fe20000000000 */
[----:B------:R2:W-:Y:S01]  /*1f40*/  STL [R1+0x9b8], R113 ;  /* 0x0009b87101007387 */ /* 0x0005e20000100800 */
[C---:B------:R-:W-:Y:S01]  /*1f50*/  IMAD R62, R39.reuse, R6, R62 ;  /* 0x00000006273e7224 */ /* 0x040fe200078e023e */
[----:B------:R-:W-:Y:S01]  /*1f60*/  IABS R65, R113 ;  /* 0x0000007100417213 */ /* 0x000fe20000000000 */
[C---:B------:R-:W-:Y:S01]  /*1f70*/  IMAD R48, R39.reuse, R10, R48 ;  /* 0x0000000a27307224 */ /* 0x040fe200078e0230 */
[----:B------:R2:W-:Y:S01]  /*1f80*/  STL [R1+0x9a8], R109 ;  /* 0x0009a86d01007387 */ /* 0x0005e20000100800 */
[----:B------:R-:W-:Y:S01]  /*1f90*/  IMAD.MOV R9, RZ, RZ, -R9 ;  /* 0x000000ffff097224 */ /* 0x000fe200078e0a09 */
[----:B------:R-:W-:Y:S01]  /*1fa0*/  IABS R61, R109 ;  /* 0x0000006d003d7213 */ /* 0x000fe20000000000 */
[----:B------:R-:W-:Y:S01]  /*1fb0*/  IMAD R78, R39, R7, R78 ;  /* 0x00000007274e7224 */ /* 0x000fe200078e024e */
[----:B------:R2:W-:Y:S01]  /*1fc0*/  STL [R1+0x988], R108 ;  /* 0x0009886c01007387 */ /* 0x0005e20000100800 */
[----:B------:R-:W-:Y:S01]  /*1fd0*/  IMAD.HI.U32 R6, R40, R89, RZ ;  /* 0x0000005928067227 */ /* 0x000fe200078e00ff */
[----:B------:R-:W-:-:S03]  /*1fe0*/  IABS R57, R108 ;  /* 0x0000006c00397213 */ /* 0x000fc60000000000 */
[----:B------:R-:W-:Y:S02]  /*1ff0*/  IMAD.MOV R10, RZ, RZ, -R5 ;  /* 0x000000ffff0a7224 */ /* 0x000fe400078e0a05 */
[----:B------:R-:W-:-:S04]  /*2000*/  IMAD.HI.U32 R7, R40, R58, RZ ;  /* 0x0000003a28077227 */ /* 0x000fc800078e00ff */
[----:B------:R-:W-:-:S04]  /*2010*/  IMAD.HI.U32 R4, R40, R81, RZ ;  /* 0x0000005128047227 */ /* 0x000fc800078e00ff */
[----:B------:R-:W-:-:S04]  /*2020*/  IMAD.HI.U32 R5, R40, R77, RZ ;  /* 0x0000004d28057227 */ /* 0x000fc800078e00ff */
[C---:B------:R-:W-:Y:S02]  /*2030*/  IMAD R70, R39.reuse, R9, R70 ;  /* 0x0000000927467224 */ /* 0x040fe400078e0246 */
[----:B------:R-:W-:Y:S02]  /*2040*/  IMAD.MOV R6, RZ, RZ, -R6 ;  /* 0x000000ffff067224 */ /* 0x000fe400078e0a06 */
[----:B------:R-:W-:Y:S02]  /*2050*/  IMAD R93, R39, R10, R93 ;  /* 0x0000000a275d7224 */ /* 0x000fe400078e025d */
[----:B------:R-:W-:-:S04]  /*2060*/  IMAD.HI.U32 R9, R40, R51, RZ ;  /* 0x0000003328097227 */ /* 0x000fc800078e00ff */
[----:B------:R-:W-:Y:S02]  /*2070*/  IMAD.MOV R7, RZ, RZ, -R7 ;  /* 0x000000ffff077224 */ /* 0x000fe400078e0a07 */
[----:B------:R-:W-:Y:S02]  /*2080*/  IMAD.MOV R8, RZ, RZ, -R4 ;  /* 0x000000ffff087224 */ /* 0x000fe400078e0a04 */
[----:B------:R-:W-:Y:S02]  /*2090*/  IMAD.MOV R10, RZ, RZ, -R5 ;  /* 0x000000ffff0a7224 */ /* 0x000fe400078e0a05 */
[----:B------:R-:W-:-:S04]  /*20a0*/  IMAD.HI.U32 R4, R40, R65, RZ ;  /* 0x0000004128047227 */ /* 0x000fc800078e00ff */
[----:B0-----:R-:W-:Y:S02]  /*20b0*/  VIADD R5, R15, 0xffffffff ;  /* 0xffffffff0f057836 */ /* 0x001fe40000000000 */
[----:B------:R-:W-:Y:S02]  /*20c0*/  IMAD R89, R39, R6, R89 ;  /* 0x0000000627597224 */ /* 0x000fe400078e0259 */
[----:B------:R-:W-:Y:S01]  /*20d0*/  @!P0 IMAD.IADD R2, R2, 0x1, -R3 ;  /* 0x0000000102028824 */ /* 0x000fe200078e0a03 */
[----:B------:R-:W-:Y:S01]  /*20e0*/  ISETP.GE.U32.AND P2, PT, R5, 0x7fffff80, PT ;  /* 0x7fffff800500780c */ /* 0x000fe20003f46070 */
[----:B------:R-:W-:Y:S02]  /*20f0*/  IMAD.MOV R12, RZ, RZ, -R9 ;  /* 0x000000ffff0c7224 */ /* 0x000fe400078e0a09 */
[----:B------:R-:W-:Y:S02]  /*2100*/  IMAD R58, R39, R7, R58 ;  /* 0x00000007273a7224 */ /* 0x000fe400078e023a */
[----:B------:R-:W-:-:S04]  /*2110*/  IMAD.HI.U32 R6, R40, R73, RZ ;  /* 0x0000004928067227 */ /* 0x000fc800078e00ff */
[----:B------:R-:W-:Y:S02]  /*2120*/  VIADD R3, R15, 0xffffffef ;  /* 0xffffffef0f037836 */ /* 0x000fe40000000000 */
[----:B------:R-:W-:-:S03]  /*2130*/  IMAD.HI.U32 R7, R40, R85, RZ ;  /* 0x0000005528077227 */ /* 0x000fc600078e00ff */
[----:B------:R-:W-:Y:S01]  /*2140*/  ISETP.GE.U32.AND P4, PT, R3, 0x7fffff70, PT ;  /* 0x7fffff700300780c */ /* 0x000fe20003f86070 */
[----:B------:R-:W-:Y:S02]  /*2150*/  IMAD.MOV R4, RZ, RZ, -R4 ;  /* 0x000000ffff047224 */ /* 0x000fe400078e0a04 */
[----:B------:R-:W-:Y:S02]  /*2160*/  VIADD R5, R15, 0xffffffe7 ;  /* 0xffffffe70f057836 */ /* 0x000fe40000000000 */
[----:B------:R-:W-:Y:S02]  /*2170*/  IMAD R51, R39, R12, R51 ;  /* 0x0000000c27337224 */ /* 0x000fe400078e0233 */
[----:B------:R-:W-:Y:S01]  /*2180*/  IMAD.MOV R6, RZ, RZ, -R6 ;  /* 0x000000ffff067224 */ /* 0x000fe200078e0a06 */
[----:B------:R-:W-:Y:S01]  /*2190*/  ISETP.GE.U32.AND P5, PT, R5, 0x7fffff68, PT ;  /* 0x7fffff680500780c */ /* 0x000fe20003fa6070 */
[----:B------:R-:W-:Y:S02]  /*21a0*/  IMAD.MOV R12, RZ, RZ, -R7 ;  /* 0x000000ffff0c7224 */ /* 0x000fe400078e0a07 */
[----:B------:R-:W-:-:S02]  /*21b0*/  IMAD R65, R39, R4, R65 ;  /* 0x0000000427417224 */ /* 0x000fc400078e0241 */
[----:B------:R-:W-:-:S04]  /*21c0*/  IMAD.HI.U32 R7, R40, R69, RZ ;  /* 0x0000004528077227 */ /* 0x000fc800078e00ff */
[----:B------:R-:W-:-:S04]  /*21d0*/  IMAD.HI.U32 R3, R40, R61, RZ ;  /* 0x0000003d28037227 */ /* 0x000fc800078e00ff */
[----:B------:R-:W-:-:S04]  /*21e0*/  IMAD.HI.U32 R4, R40, R57, RZ ;  /* 0x0000003928047227 */ /* 0x000fc800078e00ff */
[C---:B------:R-:W-:Y:S02]  /*21f0*/  IMAD R73, R39.reuse, R6, R73 ;  /* 0x0000000627497224 */ /* 0x040fe400078e0249 */
[----:B------:R-:W-:Y:S02]  /*2200*/  IMAD R85, R39, R12, R85 ;  /* 0x0000000c27557224 */ /* 0x000fe400078e0255 */
[----:B------:R-:W-:Y:S02]  /*2210*/  VIADD R6, R15, 0xfffffff7 ;  /* 0xfffffff70f067836 */ /* 0x000fe40000000000 */
[----:B------:R-:W-:Y:S02]  /*2220*/  IMAD.MOV.U32 R5, RZ, RZ, R2 ;  /* 0x000000ffff057224 */ /* 0x000fe400078e0002 */
[----:B------:R-:W-:Y:S01]  /*2230*/  IMAD.MOV R12, RZ, RZ, -R7 ;  /* 0x000000ffff0c7224 */ /* 0x000fe200078e0a07 */
[----:B------:R-:W-:Y:S01]  /*2240*/  ISETP.GE.U32.AND P0, PT, R6, 0x7fffff78, PT ;  /* 0x7fffff780600780c */ /* 0x000fe20003f06070 */
[----:B------:R-:W-:-:S02]  /*2250*/  IMAD.MOV R2, RZ, RZ, -R3 ;  /* 0x000000ffff027224 */ /* 0x000fc400078e0a03 */
[----:B------:R-:W-:Y:S02]  /*2260*/  IMAD.MOV R4, RZ, RZ, -R4 ;  /* 0x000000ffff047224 */ /* 0x000fe400078e0a04 */
[----:B------:R-:W-:Y:S01]  /*2270*/  @!P6 IMAD.MOV R5, RZ, RZ, -R5 ;  /* 0x000000ffff05e224 */ /* 0x000fe200078e0a05 */
[----:B------:R-:W-:Y:S01]  /*2280*/  @!P3 LOP3.LUT R5, RZ, R28, RZ, 0x33, !PT ;  /* 0x0000001cff05b212 */ /* 0x000fe200078e33ff */
[C---:B------:R-:W-:Y:S02]  /*2290*/  IMAD R55, R39.reuse, R14, R55 ;  /* 0x0000000e27377224 */ /* 0x040fe400078e0237 */
[C---:B------:R-:W-:Y:S02]  /*22a0*/  IMAD R81, R39.reuse, R8, R81 ;  /* 0x0000000827517224 */ /* 0x040fe400078e0251 */
[C---:B------:R-:W-:Y:S02]  /*22b0*/  IMAD R77, R39.reuse, R10, R77 ;  /* 0x0000000a274d7224 */ /* 0x040fe400078e024d */
[----:B------:R-:W-:-:S02]  /*22c0*/  IMAD R69, R39, R12, R69 ;  /* 0x0000000c27457224 */ /* 0x000fc400078e0245 */
[C---:B------:R-:W-:Y:S02]  /*22d0*/  IMAD R61, R39.reuse, R2, R61 ;  /* 0x00000002273d7224 */ /* 0x040fe400078e023d */
[----:B------:R-:W-:Y:S02]  /*22e0*/  IMAD R57, R39, R4, R57 ;  /* 0x0000000427397224 */ /* 0x000fe400078e0239 */
[----:B------:R-:W-:Y:S01]  /*22f0*/  VIADD R3, R15, 0xffffffdf ;  /* 0xffffffdf0f037836 */ /* 0x000fe20000000000 */
[----:B--23--:R-:W-:Y:S06]  /*2300*/  BRA.U UP0, `(.L_x_5) ;  /* 0x0000000100187547 */ /* 0x00cfec000b800000 */
[----:B------:R-:W-:Y:S01]  /*2310*/  ELECT P3, URZ, PT ;  /* 0x0000000000ff782f */ /* 0x000fe20003860000 */
[----:B------:R-:W-:Y:S01]  /*2320*/  IMAD.MOV.U32 R2, RZ, RZ, 0x1 ;  /* 0x00000001ff027424 */ /* 0x000fe200078e00ff */
[----:B------:R-:W-:Y:S01]  /*2330*/  UMOV UR6, 0x40 ;  /* 0x0000004000067882 */ /* 0x000fe20000000000 */
[----:B------:R-:W-:Y:S01]  /*2340*/  UVIRTCOUNT.DEALLOC.SMPOOL 0x80 ;  /* 0x000000800000784c */ /* 0x000fe20000000000 */
[----:B------:R-:W-:-:S09]  /*2350*/  ULEA UR6, UR5, UR6, 0x18 ;  /* 0x0000000605067291 */ /* 0x000fd2000f8ec0ff */
[----:B------:R0:W-:Y:S03]  /*2360*/  @P3 STS.U8 [UR6], R2 ;  /* 0x00000002ff003988 */ /* 0x0001e60008000006 */
.L_x_5:
[----:B------:R-:W-:Y:S01]  /*2370*/  UIADD3 UR10, UPT, UPT, UR8, UR10, URZ ;  /* 0x0000000a080a7290 */ /* 0x000fe2000fffe0ff */
[----:B------:R-:W-:Y:S01]  /*2380*/  ISETP.GE.U32.AND P3, PT, R3, 0x7fffff60, PT ;  /* 0x7fffff600300780c */ /* 0x000fe20003f66070 */
[----:B------:R-:W-:Y:S01]  /*2390*/  VOTEU.ALL UP1, P1 ;  /* 0x0000000000ff7886 */ /* 0x000fe20000820000 */
[----:B------:R-:W-:Y:S01]  /*23a0*/  UIADD3 UR6, UPT, UPT, UR9, 0x10000, URZ ;  /* 0x0001000009067890 */ /* 0x000fe2000fffe0ff */
[----:B------:R-:W-:Y:S01]  /*23b0*/  IMAD R3, R5, UR11, RZ ;  /* 0x0000000b05037c24 */ /* 0x000fe2000f8e02ff */
[----:B------:R-:W-:Y:S01]  /*23c0*/  VOTEU.ALL UP2, P1 ;  /* 0x0000000000ff7886 */ /* 0x000fe20000840000 */
[----:B------:R-:W-:Y:S01]  /*23d0*/  IMAD.SHL.U32 R5, R36, 0x8, RZ ;  /* 0x0000000824057824 */ /* 0x000fe200078e00ff */
[----:B------:R-:W-:-:S04]  /*23e0*/  @!UP1 UIADD3 UR16, UPT, UPT, -UR4, 0x100000, URZ ;  /* 0x0010000004109890 */ /* 0x000fc8000fffe1ff */
[----:B------:R-:W-:Y:S02]  /*23f0*/  @!UP1 USHF.L.U32 UR17, UR16, 0xb, URZ ;  /* 0x0000000b10119899 */ /* 0x000fe400080006ff */
[----:B------:R-:W-:Y:S01]  /*2400*/  @!UP1 USHF.L.U32 UR16, UR16, 0x1, URZ ;  /* 0x0000000110109899 */ /* 0x000fe200080006ff */
[----:B------:R-:W-:Y:S01]  /*2410*/  STL [R1+0xc58], R66 ;  /* 0x000c584201007387 */ /* 0x000fe20000100800 */
[C---:B0-----:R-:W-:Y:S01]  /*2420*/  IADD3 R2, P6, PT, R3.reuse, UR12, RZ ;  /* 0x0000000c03027c10 */ /* 0x041fe2000ffde0ff */
[----:B------:R-:W-:Y:S01]  /*2430*/  IMAD.SHL.U32 R125, R36, 0x10, RZ ;  /* 0x00000010247d7824 */ /* 0x000fe200078e00ff */
[----:B------:R-:W-:Y:S01]  /*2440*/  PRMT R8, RZ, 0x7610, R8 ;  /* 0x00007610ff087816 */ /* 0x000fe20000000008 */
[----:B------:R-:W-:Y:S01]  /*2450*/  STTM.x128 tmem[UR10], RZ ;  /* 0x000000ff000079ed */ /* 0x000fe200083c000a */
[----:B------:R-:W0:Y:S02]  /*2460*/  FENCE.VIEW.ASYNC.T ;  /* 0x00000000000073c6 */ /* 0x000e240000000200 */
[----:B0-----:R-:W-:Y:S01]  /*2470*/  BAR.SYNC.DEFER_BLOCKING 0x0 ;  /* 0x0000000000007b1d */ /* 0x001fe20000010000 */
[----:B------:R-:W-:Y:S01]  /*2480*/  LEA.HI.X.SX32 R3, R3, UR13, 0x1, P6 ;  /* 0x0000000d03037c11 */ /* 0x000fe2000b0f0eff */
[----:B------:R-:W-:Y:S01]  /*2490*/  VIADD R6, R15, 0xffffffd7 ;  /* 0xffffffd70f067836 */ /* 0x000fe20000000000 */
[----:B------:R-:W-:-:S02]  /*24a0*/  IADD3 R4, P6, PT, R5, R2, RZ ;  /* 0x0000000205047210 */ /* 0x000fc40007fde0ff */
[----:B------:R-:W-:Y:S02]  /*24b0*/  PRMT R7, RZ, 0x7610, R7 ;  /* 0x00007610ff077816 */ /* 0x000fe40000000007 */
[----:B------:R-:W-:Y:S01]  /*24c0*/  PRMT R10, RZ, 0x7610, R10 ;  /* 0x00007610ff0a7816 */ /* 0x000fe2000000000a */
[----:B------:R-:W-:Y:S01]  /*24d0*/  STL [R1+0xc54], R62 ;  /* 0x000c543e01007387 */ /* 0x000fe20000100800 */
[----:B------:R-:W-:Y:S01]  /*24e0*/  LEA.HI.X.SX32 R5, R5, R3, 0x1, P6 ;  /* 0x0000000305057211 */ /* 0x000fe200030f0eff */
[----:B------:R-:W-:Y:S01]  /*24f0*/  VIADD R9, R15, 0xffffffc7 ;  /* 0xffffffc70f097836 */ /* 0x000fe20000000000 */
[----:B------:R-:W-:Y:S01]  /*2500*/  PRMT R132, RZ, 0x7610, R132 ;  /* 0x00007610ff847816 */ /* 0x000fe20000000084 */
[----:B------:R0:W-:Y:S01]  /*2510*/  STL [R1+0xc50], R58 ;  /* 0x000c503a01007387 */ /* 0x0001e20000100800 */
[----:B------:R-:W-:Y:S01]  /*2520*/  PRMT R130, RZ, 0x7610, R130 ;  /* 0x00007610ff827816 */ /* 0x000fe20000000082 */
[----:B------:R-:W1:Y:S02]  /*2530*/  LDCU UR11, c[0x0][0x3b0] ;  /* 0x00007600ff0b77ac */ /* 0x000e640008000800 */
[----:B------:R2:W-:Y:S01]  /*2540*/  STL [R1+0xc4c], R54 ;  /* 0x000c4c3601007387 */ /* 0x0005e20000100800 */
[----:B------:R-:W-:Y:S01]  /*2550*/  PRMT R11, RZ, 0x7610, R11 ;  /* 0x00007610ff0b7816 */ /* 0x000fe2000000000b */
[----:B------:R-:W3:Y:S02]  /*2560*/  LDCU UR5, c[0x0][0x3b0] ;  /* 0x00007600ff0577ac */ /* 0x000ee40008000800 */
[----:B------:R-:W-:Y:S01]  /*2570*/  STL [R1+0xc48], R51 ;  /* 0x000c483301007387 */ /* 0x000fe20000100800 */
[----:B------:R-:W-:Y:S01]  /*2580*/  PRMT R12, RZ, 0x7610, R12 ;  /* 0x00007610ff0c7816 */ /* 0x000fe2000000000c */
[----:B------:R-:W4:Y:S02]  /*2590*/  LDCU UR21, c[0x0][0x3b0] ;  /* 0x00007600ff1577ac */ /* 0x000f240008000800 */
[----:B------:R-:W0:Y:S02]  /*25a0*/  FENCE.VIEW.ASYNC.S ;  /* 0x00000000000073c6 */ /* 0x000e240000000000 */
[----:B0-----:R0:W0:Y:S02]  /*25b0*/  @!UP2 SYNCS.EXCH.64 URZ, [UR6], UR16 ;  /* 0x0000001006ffa5b2 */ /* 0x0010240008000100 */
[----:B0-----:R-:W-:Y:S01]  /*25c0*/  BAR.SYNC.DEFER_BLOCKING 0x0 ;  /* 0x0000000000007b1d */ /* 0x001fe20000010000 */
[----:B------:R-:W-:-:S02]  /*25d0*/  PRMT R138, RZ, 0x7610, R138 ;  /* 0x00007610ff8a7816 */ /* 0x000fc4000000008a */
[----:B------:R-:W-:Y:S02]  /*25e0*/  PRMT R135, RZ, 0x7610, R135 ;  /* 0x00007610ff877816 */ /* 0x000fe40000000087 */
[----:B------:R-:W-:Y:S01]  /*25f0*/  PRMT R28, RZ, 0x7610, R28 ;  /* 0x00007610ff1c7816 */ /* 0x000fe2000000001c */
[----:B------:R-:W0:Y:S01]  /*2600*/  LDCU UR25, c[0x0][0x3b0] ;  /* 0x00007600ff1977ac */ /* 0x000e220008000800 */
[----:B------:R-:W-:Y:S01]  /*2610*/  STL [R1+0xc44], R48 ;  /* 0x000c443001007387 */ /* 0x000fe20000100800 */
[----:B------:R-:W-:Y:S01]  /*2620*/  IADD3 R126, P6, PT, R125, R2, RZ ;  /* 0x000000027d7e7210 */ /* 0x000fe20007fde0ff */
[----:B------:R-:W0:Y:S02]  /*2630*/  LDCU UR29, c[0x0][0x3b0] ;  /* 0x00007600ff1d77ac */ /* 0x000e240008000800 */
[----:B------:R-:W-:Y:S01]  /*2640*/  STL [R1+0xc40], R97 ;  /* 0x000c406101007387 */ /* 0x000fe20000100800 */
[----:B------:R-:W-:Y:S01]  /*2650*/  PRMT R58, RZ, 0x7610, R58 ;  /* 0x00007610ff3a7816 */ /* 0x000fe2000000003a */
[----:B------:R-:W0:Y:S02]  /*2660*/  LDCU UR16, c[0x0][0x3b0] ;  /* 0x00007600ff1077ac */ /* 0x000e240008000800 */
[----:B------:R-:W-:Y:S01]  /*2670*/  STL [R1+0xc3c], R93 ;  /* 0x000c3c5d01007387 */ /* 0x000fe20000100800 */
[----:B--2---:R-:W-:Y:S01]  /*2680*/  PRMT R54, RZ, 0x7610, R54 ;  /* 0x00007610ff367816 */ /* 0x004fe20000000036 */
[----:B------:R-:W2:Y:S02]  /*2690*/  LDCU UR17, c[0x0][0x3b0] ;  /* 0x00007600ff1177ac */ /* 0x000ea40008000800 */
[----:B------:R-:W-:Y:S01]  /*26a0*/  STL [R1+0xc38], R89 ;  /* 0x000c385901007387 */ /* 0x000fe20000100800 */
[----:B------:R-:W-:Y:S01]  /*26b0*/  PRMT R14, RZ, 0x7610, R14 ;  /* 0x00007610ff0e7816 */ /* 0x000fe2000000000e */
[----:B------:R-:W0:Y:S02]  /*26c0*/  LDCU UR33, c[0x0][0x3b0] ;  /* 0x00007600ff2177ac */ /* 0x000e240008000800 */
[----:B------:R-:W2:Y:S01]  /*26d0*/  @!P2 LDG.E.U8 R8, desc[UR18][R2.64] ;  /* 0x000000120208a981 */ /* 0x000ea2000c1e1100 */
[----:B------:R-:W-:Y:S01]  /*26e0*/  PRMT R23, RZ, 0x7610, R23 ;  /* 0x00007610ff177816 */ /* 0x000fe20000000017 */
[----:B------:R-:W0:Y:S02]  /*26f0*/  LDCU UR12, c[0x0][0x3b0] ;  /* 0x00007600ff0c77ac */ /* 0x000e240008000800 */
[----:B------:R-:W3:Y:S01]  /*2700*/  @!P0 LDG.E.U8 R7, desc[UR18][R4.64] ;  /* 0x0000001204078981 */ /* 0x000ee2000c1e1100 */
[----:B------:R-:W-:Y:S01]  /*2710*/  PRMT R110, RZ, 0x7610, R110 ;  /* 0x00007610ff6e7816 */ /* 0x000fe2000000006e */
[----:B------:R-:W0:Y:S02]  /*2720*/  LDCU UR37, c[0x0][0x3b0] ;  /* 0x00007600ff2577ac */ /* 0x000e240008000800 */
[----:B------:R-:W-:Y:S01]  /*2730*/  STL [R1+0xc34], R85 ;  /* 0x000c345501007387 */ /* 0x000fe20000100800 */
[----:B------:R-:W-:Y:S01]  /*2740*/  PRMT R112, RZ, 0x7610, R112 ;  /* 0x00007610ff707816 */ /* 0x000fe20000000070 */
[----:B------:R-:W0:Y:S02]  /*2750*/  LDCU UR41, c[0x0][0x3b0] ;  /* 0x00007600ff2977ac */ /* 0x000e240008000800 */
[----:B------:R-:W-:Y:S01]  /*2760*/  STL [R1+0xc30], R81 ;  /* 0x000c305101007387 */ /* 0x000fe20000100800 */
[----:B------:R-:W0:Y:S03]  /*2770*/  LDCU UR45, c[0x0][0x3b0] ;  /* 0x00007600ff2d77ac */ /* 0x000e260008000800 */
        /* <DEDUP_REMOVED lines=77> */
[----:B------:R-:W-:Y:S01]  /*2c50*/  ISETP.GE.U32.AND P2, PT, R6, 0x7fffff58, PT ;  /* 0x7fffff580600780c */ /* 0x000fe20003f46070 */
[----:B------:R-:W0:Y:S02]  /*2c60*/  LDCU UR52, c[0x0][0x3b0] ;  /* 0x00007600ff3477ac */ /* 0x000e240008000800 */
[----:B------:R-:W-:Y:S01]  /*2c70*/  STL [R1+0xb00], R128 ;  /* 0x000b008001007387 */ /* 0x000fe20000100800 */
[----:B------:R-:W-:Y:S01]  /*2c80*/  VIADD R6, R15, 0xffffffcf ;  /* 0xffffffcf0f067836 */ /* 0x000fe20000000000 */
[----:B------:R-:W0:Y:S02]  /*2c90*/  LDCU UR56, c[0x0][0x3b0] ;  /* 0x00007600ff3877ac */ /* 0x000e240008000800 */
[----:B------:R-:W-:Y:S01]  /*2ca0*/  STL [R1+0xafc], R127 ;  /* 0x000afc7f01007387 */ /* 0x000fe20000100800 */
[----:B------:R-:W-:Y:S01]  /*2cb0*/  LEA.HI.X.SX32 R125, R125, R3, 0x1, P6 ;  /* 0x000000037d7d7211 */ /* 0x000fe200030f0eff */
[----:B------:R-:W0:Y:S02]  /*2cc0*/  LDCU UR60, c[0x0][0x3b0] ;  /* 0x00007600ff3c77ac */ /* 0x000e240008000800 */
[----:B------:R-:W-:Y:S01]  /*2cd0*/  STL [R1+0xaf8], R124 ;  /* 0x000af87c01007387 */ /* 0x000fe20000100800 */
[----:B------:R-:W0:Y:S03]  /*2ce0*/  LDCU UR64, c[0x0][0x3b0] ;  /* 0x00007600ff4077ac */ /* 0x000e260008000800 */
[----:B------:R-:W-:Y:S01]  /*2cf0*/  STL [R1+0xaf4], R122 ;  /* 0x000af47a01007387 */ /* 0x000fe20000100800 */
[----:B------:R-:W0:Y:S03]  /*2d00*/  LDCU UR68, c[0x0][0x3b0] ;  /* 0x00007600ff4477ac */ /* 0x000e260008000800 */
[----:B------:R-:W-:Y:S04]  /*2d10*/  STL [R1+0xaf0], R121 ;  /* 0x000af07901007387 */ /* 0x000fe80000100800 */
[----:B------:R-:W-:Y:S01]  /*2d20*/  STL [R1+0xaec], R120 ;  /* 0x000aec7801007387 */ /* 0x000fe20000100800 */
[----:B------:R-:W-:-:S03]  /*2d30*/  ISETP.GE.U32.AND P0, PT, R6, 0x7fffff50, PT ;  /* 0x7fffff500600780c */ /* 0x000fc60003f06070 */
[----:B------:R-:W-:Y:S01]  /*2d40*/  STL [R1+0x9dc], R4 ;  /* 0x0009dc0401007387 */ /* 0x000fe20000100800 */
[----:B------:R-:W-:-:S03]  /*2d50*/  @!P4 IMAD.MOV.U32 R6, RZ, RZ, R126 ;  /* 0x000000ffff06c224 */ /* 0x000fc600078e007e */
[----:B------:R-:W-:Y:S04]  /*2d60*/  STL [R1+0x9d8], R5 ;  /* 0x0009d80501007387 */ /* 0x000fe80000100800 */
[----:B--2---:R-:W-:Y:S04]  /*2d70*/  STL [R1+0x2f0], R8 ;  /* 0x0002f00801007387 */ /* 0x004fe80000100800 */
[----:B---3--:R2:W-:Y:S02]  /*2d80*/  STL [R1+0x2f4], R7 ;  /* 0x0002f40701007387 */ /* 0x0085e40000100800 */
[----:B--2---:R-:W-:-:S05]  /*2d90*/  @!P4 IMAD.MOV.U32 R7, RZ, RZ, R125 ;  /* 0x000000ffff07c224 */ /* 0x004fca00078e007d */
[----:B------:R2:W3:Y:S01]  /*2da0*/  @!P4 LDG.E.U8 R10, desc[UR18][R6.64] ;  /* 0x00000012060ac981 */ /* 0x0004e2000c1e1100 */
[----:B------:R-:W-:-:S05]  /*2db0*/  IMAD R8, R36, 0x18, RZ ;  /* 0x0000001824087824 */ /* 0x000fca00078e02ff */
[----:B------:R-:W-:-:S04]  /*2dc0*/  IADD3 R66, P6, PT, R8, R2, RZ ;  /* 0x0000000208427210 */ /* 0x000fc80007fde0ff */
[----:B--2---:R-:W-:Y:S01]  /*2dd0*/  LEA.HI.X.SX32 R7, R8, R3, 0x1, P6 ;  /* 0x0000000308077211 */ /* 0x004fe200030f0eff */
[----:B------:R-:W-:-:S05]  /*2de0*/  @!P5 IMAD.MOV.U32 R6, RZ, RZ, R66 ;  /* 0x000000ffff06d224 */ /* 0x000fca00078e0042 */
[----:B------:R2:W4:Y:S01]  /*2df0*/  @!P5 LDG.E.U8 R58, desc[UR18][R6.64] ;  /* 0x00000012063ad981 */ /* 0x000522000c1e1100 */
[----:B------:R-:W-:Y:S01]  /*2e00*/  ISETP.GE.U32.AND P4, PT, R9, 0x7fffff48, PT ;  /* 0x7fffff480900780c */ /* 0x000fe20003f86070 */
[----:B------:R-:W-:Y:S02]  /*2e10*/  IMAD.SHL.U32 R9, R36, 0x20, RZ ;  /* 0x0000002024097824 */ /* 0x000fe400078e00ff */
[----:B------:R-:W-:Y:S03]  /*2e20*/  STL [R1+0x9e4], R126 ;  /* 0x0009e47e01007387 */ /* 0x000fe60000100800 */
[----:B------:R-:W-:Y:S01]  /*2e30*/  IADD3 R62, P6, PT, R9, R2, RZ ;  /* 0x00000002093e7210 */ /* 0x000fe20007fde0ff */
[----:B------:R-:W-:Y:S01]  /*2e40*/  STL [R1+0x9e0], R125 ;  /* 0x0009e07d01007387 */ /* 0x000fe20000100800 */
[----:B------:R-:W-:-:S03]  /*2e50*/  PRMT R97, RZ, 0x7610, R97 ;  /* 0x00007610ff617816 */ /* 0x000fc60000000061 */
[----:B------:R0:W-:Y:S01]  /*2e60*/  STL [R1+0x18], R66 ;  /* 0x0000184201007387 */ /* 0x0001e20000100800 */
[----:B--2---:R-:W-:-:S03]  /*2e70*/  @!P3 IMAD.MOV.U32 R6, RZ, RZ, R62 ;  /* 0x000000ffff06b224 */ /* 0x004fc600078e003e */
[----:B---3--:R-:W-:Y:S04]  /*2e80*/  STL [R1+0x2fc], R10 ;  /* 0x0002fc0a01007387 */ /* 0x008fe80000100800 */
[----:B------:R2:W-:Y:S01]  /*2e90*/  STL [R1+0x14], R7 ;  /* 0x0000140701007387 */ /* 0x0005e20000100800 */
[----:B------:R-:W-:-:S03]  /*2ea0*/  IMAD R8, R36, 0x28, RZ ;  /* 0x0000002824087824 */ /* 0x000fc600078e02ff */
[----:B0-----:R-:W3:Y:S01]  /*2eb0*/  LDL.LU R66, [R1+0xc58] ;  /* 0x000c580001427983 */ /* 0x001ee20000300800 */
[----:B--2---:R-:W-:-:S05]  /*2ec0*/  LEA.HI.X.SX32 R7, R9, R3, 0x1, P6 ;  /* 0x0000000309077211 */ /* 0x004fca00030f0eff */
[----:B------:R0:W2:Y:S04]  /*2ed0*/  @!P3 LDG.E.U8 R97, desc[UR18][R6.64] ;  /* 0x000000120661b981 */ /* 0x0000a8000c1e1100 */
[----:B------:R-:W-:Y:S04]  /*2ee0*/  STL [R1+0xcc], R62 ;  /* 0x0000cc3e01007387 */ /* 0x000fe80000100800 */
[----:B----4-:R4:W-:Y:S02]  /*2ef0*/  STL [R1+0x328], R58 ;  /* 0x0003283a01007387 */ /* 0x0109e40000100800 */
[----:B----4-:R-:W-:-:S04]  /*2f00*/  IADD3 R58, P6, PT, R8, R2, RZ ;  /* 0x00000002083a7210 */ /* 0x010fc80007fde0ff */
[----:B------:R-:W-:Y:S01]  /*2f10*/  LEA.HI.X.SX32 R8, R8, R3, 0x1, P6 ;  /* 0x0000000308087211 */ /* 0x000fe200030f0eff */
[----:B------:R4:W-:Y:S01]  /*2f20*/  STL [R1+0xc8], R7 ;  /* 0x0000c80701007387 */ /* 0x0009e20000100800 */
[----:B0-----:R-:W-:-:S03]  /*2f30*/  @!P2 IMAD.MOV.U32 R6, RZ, RZ, R58 ;  /* 0x000000ffff06a224 */ /* 0x001fc600078e003a */
[----:B----4-:R-:W-:-:S05]  /*2f40*/  @!P2 IMAD.MOV.U32 R7, RZ, RZ, R8 ;  /* 0x000000ffff07a224 */ /* 0x010fca00078e0008 */
[----:B------:R0:W4:Y:S01]  /*2f50*/  @!P2 LDG.E.U8 R54, desc[UR18][R6.64] ;  /* 0x000000120636a981 */ /* 0x000122000c1e1100 */
[----:B------:R-:W-:-:S03]  /*2f60*/  IMAD R9, R36, 0x30, RZ ;  /* 0x0000003024097824 */ /* 0x000fc600078e02ff */
[----:B------:R-:W-:Y:S04]  /*2f70*/  STL [R1+0x53c], R58 ;  /* 0x00053c3a01007387 */ /* 0x000fe80000100800 */
[----:B------:R-:W3:Y:S04]  /*2f80*/  LDL.LU R62, [R1+0xc54] ;  /* 0x000c5400013e7983 */ /* 0x000ee80000300800 */
[----:B------:R0:W-:Y:S01]  /*2f90*/  STL [R1+0x538], R8 ;  /* 0x0005380801007387 */ /* 0x0001e20000100800 */
[----:B------:R-:W-:-:S03]  /*2fa0*/  PRMT R48, RZ, 0x7610, R48 ;  /* 0x00007610ff307816 */ /* 0x000fc60000000030 */
[----:B--2---:R2:W-:Y:S01]  /*2fb0*/  STL [R1+0x330], R97 ;  /* 0x0003306101007387 */ /* 0x0045e20000100800 */
[----:B------:R-:W-:Y:S02]  /*2fc0*/  VIADD R10, R15, 0xffffffbf ;  /* 0xffffffbf0f0a7836 */ /* 0x000fe40000000000 */
[----:B0-----:R-:W-:Y:S01]  /*2fd0*/  IMAD R8, R36, 0x38, RZ ;  /* 0x0000003824087824 */ /* 0x001fe200078e02ff */
[----:B------:R-:W3:Y:S01]  /*2fe0*/  LDL.LU R58, [R1+0xc50] ;  /* 0x000c5000013a7983 */ /* 0x000ee20000300800 */
[----:B--2---:R-:W-:-:S04]  /*2ff0*/  IADD3 R97, P6, PT, R9, R2, RZ ;  /* 0x0000000209617210 */ /* 0x004fc80007fde0ff */
[----:B------:R-:W-:Y:S01]  /*3000*/  LEA.HI.X.SX32 R7, R9, R3, 0x1, P6 ;  /* 0x0000000309077211 */ /* 0x000fe200030f0eff */
[----:B------:R-:W-:-:S05]  /*3010*/  @!P0 IMAD.MOV.U32 R6, RZ, RZ, R97 ;  /* 0x000000ffff068224 */ /* 0x000fca00078e0061 */
[----:B------:R0:W2:Y:S01]  /*3020*/  @!P0 LDG.E.U8 R48, desc[UR18][R6.64] ;  /* 0x0000001206308981 */ /* 0x0000a2000c1e1100 */
[----:B------:R-:W-:Y:S01]  /*3030*/  ISETP.GE.U32.AND P5, PT, R10, 0x7fffff40, PT ;  /* 0x7fffff400a00780c */ /* 0x000fe20003fa6070 */
[----:B------:R-:W-:-:S05]  /*3040*/  VIADD R10, R15, 0xffffffb7 ;  /* 0xffffffb70f0a7836 */ /* 0x000fca0000000000 */
[----:B------:R-:W-:Y:S01]  /*3050*/  ISETP.GE.U32.AND P3, PT, R10, 0x7fffff38, PT ;  /* 0x7fffff380a00780c */ /* 0x000fe20003f66070 */
[----:B------:R-:W-:Y:S01]  /*3060*/  VIADD R10, R15, 0xffffffaf ;  /* 0xffffffaf0f0a7836 */ /* 0x000fe20000000000 */
[----:B----4-:R4:W-:Y:S04]  /*3070*/  STL [R1+0x364], R54 ;  /* 0x0003643601007387 */ /* 0x0109e80000100800 */
[----:B------:R-:W-:Y:S01]  /*3080*/  ISETP.GE.U32.AND P2, PT, R10, 0x7fffff30, PT ;  /* 0x7fffff300a00780c */ /* 0x000fe20003f46070 */
[----:B------:R-:W-:Y:S01]  /*3090*/  IMAD.SHL.U32 R10, R36, 0x40, RZ ;  /* 0x00000040240a7824 */ /* 0x000fe200078e00ff */
[----:B----4-:R-:W4:Y:S04]  /*30a0*/  LDL.LU R54, [R1+0xc4c] ;  /* 0x000c4c0001367983 */ /* 0x010f280000300800 */
[----:B------:R-:W-:Y:S04]  /*30b0*/  STL [R1+0x57c], R97 ;  /* 0x00057c6101007387 */ /* 0x000fe80000100800 */
[----:B------:R0:W-:Y:S02]  /*30c0*/  STL [R1+0x578], R7 ;  /* 0x0005780701007387 */ /* 0x0001e40000100800 */
[----:B0-----:R-:W-:-:S04]  /*30d0*/  IADD3 R7, P6, PT, R8, R2, RZ ;  /* 0x0000000208077210 */ /* 0x001fc80007fde0ff */
[----:B------:R-:W-:Y:S01]  /*30e0*/  LEA.HI.X.SX32 R6, R8, R3, 0x1, P6 ;  /* 0x0000000308067211 */ /* 0x000fe200030f0eff */
[----:B------:R0:W-:Y:S01]  /*30f0*/  STL [R1+0x5bc], R7 ;  /* 0x0005bc0701007387 */ /* 0x0001e20000100800 */
[----:B------:R-:W-:-:S03]  /*3100*/  IADD3 R97, P6, PT, R10, R2, RZ ;  /* 0x000000020a617210 */ /* 0x000fc60007fde0ff */
[----:B------:R1:W-:Y:S01]  /*3110*/  STL [R1+0x5b8], R6 ;  /* 0x0005b80601007387 */ /* 0x0003e20000100800 */
[----:B0-----:R-:W-:-:S03]  /*3120*/  @!P4 LOP3.LUT R7, R7, R6, RZ, 0x3c, !PT ;  /* 0x000000060707c212 */ /* 0x001fc600078e3cff */
[----:B------:R-:W-:Y:S01]  /*3130*/  STL [R1+0x5fc], R97 ;  /* 0x0005fc6101007387 */ /* 0x000fe20000100800 */
[C---:B-1----:R-:W-:Y:S02]  /*3140*/  @!P4 LOP3.LUT R6, R7.reuse, R6, RZ, 0x3c, !PT ;  /* 0x000000060706c212 */ /* 0x042fe400078e3cff */
[----:B------:R-:W-:Y:S02]  /*3150*/  PRMT R51, RZ, 0x7610, R51 ;  /* 0x00007610ff337816 */ /* 0x000fe40000000033 */
[----:B------:R-:W-:Y:S02]  /*3160*/  @!P4 LOP3.LUT R7, R7, R6, RZ, 0x3c, !PT ;  /* 0x000000060707c212 */ /* 0x000fe400078e3cff */
[----:B------:R-:W-:-:S03]  /*3170*/  PRMT R93, RZ, 0x7610, R93 ;  /* 0x00007610ff5d7816 */ /* 0x000fc6000000005d */
[----:B------:R0:W3:Y:S02]  /*3180*/  @!P4 LDG.E.U8 R51, desc[UR18][R6.64] ;  /* 0x000000120633c981 */ /* 0x0000e4000c1e1100 */
[----:B0-----:R-:W-:Y:S02]  /*3190*/  @!P5 IMAD.MOV.U32 R6, RZ, RZ, R97 ;  /* 0x000000ffff06d224 */ /* 0x001fe400078e0061 */
[----:B--2---:R0:W-:Y:S02]  /*31a0*/  STL [R1+0x338], R48 ;  /* 0x0003383001007387 */ /* 0x0041e40000100800 */
[----:B0-----:R-:W-:-:S05]  /*31b0*/  LEA.HI.X.SX32 R48, R10, R3, 0x1, P6 ;  /* 0x000000030a307211 */ /* 0x001fca00030f0eff */
[----:B------:R-:W-:-:S05]  /*31c0*/  @!P5 IMAD.MOV.U32 R7, RZ, RZ, R48 ;  /* 0x000000ffff07d224 */ /* 0x000fca00078e0030 */
[----:B------:R0:W2:Y:S01]  /*31d0*/  @!P5 LDG.E.U8 R93, desc[UR18][R6.64] ;  /* 0x00000012065dd981 */ /* 0x0000a2000c1e1100 */
[----:B------:R-:W-:-:S05]  /*31e0*/  VIADD R9, R15, 0xffffffa7 ;  /* 0xffffffa70f097836 */ /* 0x000fca0000000000 */
[----:B------:R-:W-:Y:S01]  /*31f0*/  ISETP.GE.U32.AND P0, PT, R9, 0x7fffff28, PT ;  /* 0x7fffff280900780c */ /* 0x000fe20003f06070 */
[----:B------:R-:W-:-:S05]  /*3200*/  IMAD R9, R36, 0x48, RZ ;  /* 0x0000004824097824 */ /* 0x000fca00078e02ff */
[----:B------:R-:W-:Y:S01]  /*3210*/  IADD3 R10, P6, PT, R9, R2, RZ ;  /* 0x00000002090a7210 */ /* 0x000fe20007fde0ff */
[----:B0-----:R-:W-:-:S03]  /*3220*/  VIADD R6, R15, 0xffffff97 ;  /* 0xffffff970f067836 */ /* 0x001fc60000000000 */
[----:B------:R-:W-:Y:S01]  /*3230*/  LEA.HI.X.SX32 R9, R9, R3, 0x1, P6 ;  /* 0x0000000309097211 */ /* 0x000fe200030f0eff */
[----:B------:R-:W-:Y:S01]  /*3240*/  IMAD.MOV.U32 R7, RZ, RZ, R10 ;  /* 0x000000ffff077224 */ /* 0x000fe200078e000a */
[----:B------:R-:W-:-:S03]  /*3250*/  ISETP.GE.U32.AND P5, PT, R6, 0x7fffff18, PT ;  /* 0x7fffff180600780c */ /* 0x000fc60003fa6070 */
[----:B------:R-:W-:Y:S02]  /*3260*/  IMAD.MOV.U32 R6, RZ, RZ, R9 ;  /* 0x000000ffff067224 */ /* 0x000fe400078e0009 */
[----:B------:R-:W-:-:S03]  /*3270*/  VIADD R8, R15, 0xffffff9f ;  /* 0xffffff9f0f087836 */ /* 0x000fc60000000000 */
[-C--:B------:R-:W-:Y:S02]  /*3280*/  @!P3 LOP3.LUT R7, R7, R6.reuse, RZ, 0x3c, !PT ;  /* 0x000000060707b212 */ /* 0x080fe400078e3cff */
[----:B------:R-:W-:Y:S01]  /*3290*/  ISETP.GE.U32.AND P4, PT, R8, 0x7fffff20, PT ;  /* 0x7fffff200800780c */ /* 0x000fe20003f86070 */
[----:B------:R-:W-:Y:S01]  /*32a0*/  IMAD R8, R36, 0x50, RZ ;  /* 0x0000005024087824 */ /* 0x000fe200078e02ff */
[C---:B------:R-:W-:Y:S02]  /*32b0*/  @!P3 LOP3.LUT R6, R7.reuse, R6, RZ, 0x3c, !PT ;  /* 0x000000060706b212 */ /* 0x040fe400078e3cff */
[----:B------:R-:W-:Y:S02]  /*32c0*/  PRMT R89, RZ, 0x7610, R89 ;  /* 0x00007610ff597816 */ /* 0x000fe40000000059 */
[----:B------:R-:W-:-:S05]  /*32d0*/  @!P3 LOP3.LUT R7, R7, R6, RZ, 0x3c, !PT ;  /* 0x000000060707b212 */ /* 0x000fca00078e3cff */
[----:B------:R0:W4:Y:S04]  /*32e0*/  @!P3 LDG.E.U8 R89, desc[UR18][R6.64] ;  /* 0x000000120659b981 */ /* 0x000128000c1e1100 */
[----:B---3--:R1:W-:Y:S04]  /*32f0*/  STL [R1+0x334], R51 ;  /* 0x0003343301007387 */ /* 0x0083e80000100800 */
[----:B-1----:R-:W3:Y:S04]  /*3300*/  LDL.LU R51, [R1+0xc48] ;  /* 0x000c480001337983 */ /* 0x002ee80000300800 */
[----:B------:R1:W-:Y:S04]  /*3310*/  STL [R1+0x5f8], R48 ;  /* 0x0005f83001007387 */ /* 0x0003e80000100800 */
[----:B-1----:R-:W3:Y:S04]  /*3320*/  LDL.LU R48, [R1+0xc44] ;  /* 0x000c440001307983 */ /* 0x002ee80000300800 */
[----:B------:R-:W3:Y:S01]  /*3330*/  LDL.LU R97, [R1+0xc40] ;  /* 0x000c400001617983 */ /* 0x000ee20000300800 */
[----:B------:R-:W-:-:S03]  /*3340*/  PRMT R85, RZ, 0x7610, R85 ;  /* 0x00007610ff557816 */ /* 0x000fc60000000055 */
[----:B--2---:R1:W-:Y:S04]  /*3350*/  STL [R1+0x3a8], R93 ;  /* 0x0003a85d01007387 */ /* 0x0043e80000100800 */
[----:B-1----:R-:W2:Y:S04]  /*3360*/  LDL.LU R93, [R1+0xc3c] ;  /* 0x000c3c00015d7983 */ /* 0x002ea80000300800 */
[----:B------:R1:W-:Y:S02]  /*3370*/  STL [R1+0x63c], R10 ;  /* 0x00063c0a01007387 */ /* 0x0003e40000100800 */
[----:B-1----:R-:W-:-:S04]  /*3380*/  IADD3 R10, P6, PT, R8, R2, RZ ;  /* 0x00000002080a7210 */ /* 0x002fc80007fde0ff */
[----:B0-----:R-:W-:Y:S01]  /*3390*/  LEA.HI.X.SX32 R6, R8, R3, 0x1, P6 ;  /* 0x0000000308067211 */ /* 0x001fe200030f0eff */
[----:B------:R-:W-:Y:S01]  /*33a0*/  IMAD.MOV.U32 R7, RZ, RZ, R10 ;  /* 0x000000ffff077224 */ /* 0x000fe200078e000a */
[----:B------:R-:W-:Y:S04]  /*33b0*/  STL [R1+0x638], R9 ;  /* 0x0006380901007387 */ /* 0x000fe80000100800 */
[-C--:B------:R-:W-:Y:S01]  /*33c0*/  @!P2 LOP3.LUT R7, R7, R6.reuse, RZ, 0x3c, !PT ;  /* 0x000000060707a212 */ /* 0x080fe200078e3cff */
[----:B------:R-:W-:Y:S04]  /*33d0*/  STL [R1+0x67c], R10 ;  /* 0x00067c0a01007387 */ /* 0x000fe80000100800 */
[----:B------:R0:W-:Y:S02]  /*33e0*/  STL [R1+0x678], R6 ;  /* 0x0006780601007387 */ /* 0x0001e40000100800 */
[----:B0-----:R-:W-:-:S04]  /*33f0*/  @!P2 LOP3.LUT R6, R7, R6, RZ, 0x3c, !PT ;  /* 0x000000060706a212 */ /* 0x001fc800078e3cff */
[----:B------:R-:W-:-:S05]  /*3400*/  @!P2 LOP3.LUT R7, R7, R6, RZ, 0x3c, !PT ;  /* 0x000000060707a212 */ /* 0x000fca00078e3cff */
[----:B------:R0:W2:Y:S01]  /*3410*/  @!P2 LDG.E.U8 R85, desc[UR18][R6.64] ;  /* 0x000000120655a981 */ /* 0x0000a2000c1e1100 */
[----:B------:R-:W-:-:S05]  /*3420*/  VIADD R9, R15, 0xffffff8f ;  /* 0xffffff8f0f097836 */ /* 0x000fca0000000000 */
[----:B------:R-:W-:Y:S01]  /*3430*/  ISETP.GE.U32.AND P3, PT, R9, 0x7fffff10, PT ;  /* 0x7fffff100900780c */ /* 0x000fe20003f66070 */
[C---:B------:R-:W-:Y:S01]  /*3440*/  IMAD R9, R36.reuse, 0x58, RZ ;  /* 0x0000005824097824 */ /* 0x040fe200078e02ff */
[----:B----4-:R1:W-:Y:S01]  /*3450*/  STL [R1+0x340], R89 ;  /* 0x0003405901007387 */ /* 0x0103e20000100800 */
[----:B------:R-:W-:Y:S01]  /*3460*/  IMAD R8, R36, 0x60, RZ ;  /* 0x0000006024087824 */ /* 0x000fe200078e02ff */
[----:B------:R-:W-:Y:S02]  /*3470*/  PRMT R81, RZ, 0x7610, R81 ;  /* 0x00007610ff517816 */ /* 0x000fe40000000051 */
[----:B-1----:R-:W-:-:S04]  /*3480*/  IADD3 R89, P6, PT, R9, R2, RZ ;  /* 0x0000000209597210 */ /* 0x002fc80007fde0ff */
[----:B0-----:R-:W-:Y:S01]  /*3490*/  LEA.HI.X.SX32 R7, R9, R3, 0x1, P6 ;  /* 0x0000000309077211 */ /* 0x001fe200030f0eff */
[----:B------:R-:W-:Y:S01]  /*34a0*/  STL [R1+0x6b4], R89 ;  /* 0x0006b45901007387 */ /* 0x000fe20000100800 */
[----:B------:R-:W-:-:S05]  /*34b0*/  @!P0 IMAD.MOV.U32 R6, RZ, RZ, R89 ;  /* 0x000000ffff068224 */ /* 0x000fca00078e0059 */
[----:B------:R0:W4:Y:S04]  /*34c0*/  @!P0 LDG.E.U8 R81, desc[UR18][R6.64] ;  /* 0x0000001206518981 */ /* 0x000128000c1e1100 */
[----:B--2---:R1:W-:Y:S02]  /*34d0*/  STL [R1+0x374], R85 ;  /* 0x0003745501007387 */ /* 0x0043e40000100800 */
[----:B-1----:R-:W-:-:S04]  /*34e0*/  IADD3 R85, P6, PT, R8, R2, RZ ;  /* 0x0000000208557210 */ /* 0x002fc80007fde0ff */
[----:B------:R-:W-:Y:S01]  /*34f0*/  LEA.HI.X.SX32 R8, R8, R3, 0x1, P6 ;  /* 0x0000000308087211 */ /* 0x000fe200030f0eff */
[----:B------:R1:W-:Y:S01]  /*3500*/  STL [R1+0x6b0], R7 ;  /* 0x0006b00701007387 */ /* 0x0003e20000100800 */
[----:B0-----:R-:W-:-:S03]  /*3510*/  @!P4 IMAD.MOV.U32 R6, RZ, RZ, R85 ;  /* 0x000000ffff06c224 */ /* 0x001fc600078e0055 */
[----:B-1----:R-:W-:-:S05]  /*3520*/  @!P4 IMAD.MOV.U32 R7, RZ, RZ, R8 ;  /* 0x000000ffff07c224 */ /* 0x002fca00078e0008 */
[----:B------:R0:W2:Y:S01]  /*3530*/  @!P4 LDG.E.U8 R132, desc[UR18][R6.64] ;  /* 0x000000120684c981 */ /* 0x0000a2000c1e1100 */
[----:B------:R-:W-:Y:S02]  /*3540*/  IMAD R9, R36, 0x68, RZ ;  /* 0x0000006824097824 */ /* 0x000fe400078e02ff */
[----:B------:R-:W-:Y:S01]  /*3550*/  VIADD R10, R15, 0xffffff87 ;  /* 0xffffff870f0a7836 */ /* 0x000fe20000000000 */
[----:B------:R1:W-:Y:S04]  /*3560*/  STL [R1+0x6ec], R85 ;  /* 0x0006ec5501007387 */ /* 0x0003e80000100800 */
[----:B------:R-:W3:Y:S04]  /*3570*/  LDL.LU R89, [R1+0xc38] ;  /* 0x000c380001597983 */ /* 0x000ee80000300800 */
[----:B------:R-:W-:Y:S01]  /*3580*/  STL [R1+0x6e8], R8 ;  /* 0x0006e80801007387 */ /* 0x000fe20000100800 */
[----:B------:R-:W-:-:S03]  /*3590*/  ISETP.GE.U32.AND P2, PT, R10, 0x7fffff08, PT ;  /* 0x7fffff080a00780c */ /* 0x000fc60003f46070 */
[----:B----4-:R4:W-:Y:S01]  /*35a0*/  STL [R1+0x36c], R81 ;  /* 0x00036c5101007387 */ /* 0x0109e20000100800 */
[C---:B------:R-:W-:Y:S02]  /*35b0*/  VIADD R10, R15.reuse, 0xfffffff6 ;  /* 0xfffffff60f0a7836 */ /* 0x040fe40000000000 */
[----:B0-----:R-:W-:Y:S01]  /*35c0*/  VIADD R6, R15, 0xffffffee ;  /* 0xffffffee0f067836 */ /* 0x001fe20000000000 */
[----:B-1----:R-:W3:Y:S01]  /*35d0*/  LDL.LU R85, [R1+0xc34] ;  /* 0x000c340001557983 */ /* 0x002ee20000300800 */
[----:B----4-:R-:W-:Y:S01]  /*35e0*/  IADD3 R81, P6, PT, R9, R2, RZ ;  /* 0x0000000209517210 */ /* 0x010fe20007fde0ff */
[----:B------:R-:W-:-:S03]  /*35f0*/  IMAD R8, R36, 0x70, RZ ;  /* 0x0000007024087824 */ /* 0x000fc600078e02ff */
[----:B------:R-:W-:Y:S01]  /*3600*/  LEA.HI.X.SX32 R7, R9, R3, 0x1, P6 ;  /* 0x0000000309077211 */ /* 0x000fe200030f0eff */
[----:B------:R-:W-:Y:S01]  /*3610*/  STL [R1+0x724], R81 ;  /* 0x0007245101007387 */ /* 0x000fe20000100800 */
[----:B------:R-:W-:Y:S02]  /*3620*/  ISETP.GE.U32.AND P0, PT, R10, 0x7fffff77, PT ;  /* 0x7fffff770a00780c */ /* 0x000fe40003f06070 */
[----:B------:R-:W-:Y:S01]  /*3630*/  PRMT R10, RZ, 0x7610, R10 ;  /* 0x00007610ff0a7816 */ /* 0x000fe2000000000a */
[----:B------:R-:W-:Y:S01]  /*3640*/  STL [R1+0x720], R7 ;  /* 0x0007200701007387 */ /* 0x000fe20000100800 */
[----:B------:R-:W-:Y:S01]  /*3650*/  ISETP.GE.U32.AND P4, PT, R6, 0x7fffff6f, PT ;  /* 0x7fffff6f0600780c */ /* 0x000fe20003f86070 */
[----:B------:R-:W-:-:S05]  /*3660*/  @!P5 IMAD.MOV.U32 R6, RZ, RZ, R81 ;  /* 0x000000ffff06d224 */ /* 0x000fca00078e0051 */
[----:B------:R0:W4:Y:S04]  /*3670*/  @!P5 LDG.E.U8 R10, desc[UR18][R6.64] ;  /* 0x00000012060ad981 */ /* 0x000128000c1e1100 */
[----:B--2---:R1:W-:Y:S02]  /*3680*/  STL [R1+0x3f4], R132 ;  /* 0x0003f48401007387 */ /* 0x0043e40000100800 */
[----:B-1----:R-:W-:-:S04]  /*3690*/  IADD3 R132, P6, PT, R8, R2, RZ ;  /* 0x0000000208847210 */ /* 0x002fc80007fde0ff */
[----:B0-----:R-:W-:Y:S01]  /*36a0*/  LEA.HI.X.SX32 R7, R8, R3, 0x1, P6 ;  /* 0x0000000308077211 */ /* 0x001fe200030f0eff */
[----:B------:R-:W-:-:S05]  /*36b0*/  @!P3 IMAD.MOV.U32 R6, RZ, RZ, R132 ;  /* 0x000000ffff06b224 */ /* 0x000fca00078e0084 */
[----:B------:R0:W2:Y:S01]  /*36c0*/  @!P3 LDG.E.U8 R130, desc[UR18][R6.64] ;  /* 0x000000120682b981 */ /* 0x0000a2000c1e1100 */
[----:B------:R-:W-:-:S05]  /*36d0*/  VIADD R9, R15, 0xffffffe6 ;  /* 0xffffffe60f097836 */ /* 0x000fca0000000000 */
[----:B------:R-:W-:Y:S01]  /*36e0*/  ISETP.GE.U32.AND P5, PT, R9, 0x7fffff67, PT ;  /* 0x7fffff670900780c */ /* 0x000fe20003fa6070 */
[C---:B------:R-:W-:Y:S02]  /*36f0*/  IMAD R9, R36.reuse, 0x78, RZ ;  /* 0x0000007824097824 */ /* 0x040fe400078e02ff */
[----:B------:R-:W-:-:S03]  /*3700*/  IMAD R8, R36, 0x9, RZ ;  /* 0x0000000924087824 */ /* 0x000fc600078e02ff */
[CC--:B------:R-:W-:Y:S01]  /*3710*/  IADD3 R81, P6, PT, R9.reuse, R2.reuse, RZ ;  /* 0x0000000209517210 */ /* 0x0c0fe20007fde0ff */
[----:B------:R-:W-:Y:S03]  /*3720*/  STL [R1+0x75c], R132 ;  /* 0x00075c8401007387 */ /* 0x000fe60000100800 */
[----:B------:R-:W-:Y:S02]  /*3730*/  LEA.HI.X.SX32 R9, R9, R3, 0x1, P6 ;  /* 0x0000000309097211 */ /* 0x000fe400030f0eff */
[----:B0-----:R-:W-:Y:S01]  /*3740*/  IADD3 R6, P6, PT, R8, R2, RZ ;  /* 0x0000000208067210 */ /* 0x001fe20007fde0ff */
[----:B----4-:R-:W-:Y:S04]  /*3750*/  STL [R1+0x380], R10 ;  /* 0x0003800a01007387 */ /* 0x010fe80000100800 */
[----:B------:R0:W-:Y:S04]  /*3760*/  STL [R1+0x758], R7 ;  /* 0x0007580701007387 */ /* 0x0001e80000100800 */
[----:B------:R-:W-:Y:S01]  /*3770*/  STL [R1+0x794], R81 ;  /* 0x0007945101007387 */ /* 0x000fe20000100800 */
[----:B------:R-:W-:-:S03]  /*3780*/  PRMT R69, RZ, 0x7610, R69 ;  /* 0x00007610ff457816 */ /* 0x000fc60000000045 */
[----:B------:R-:W-:Y:S01]  /*3790*/  STL [R1+0x790], R9 ;  /* 0x0007900901007387 */ /* 0x000fe20000100800 */
[----:B0-----:R-:W-:Y:S01]  /*37a0*/  LEA.HI.X.SX32 R7, R8, R3, 0x1, P6 ;  /* 0x0000000308077211 */ /* 0x001fe200030f0eff */
[----:B------:R-:W-:-:S04]  /*37b0*/  @!P2 IMAD.MOV.U32 R8, RZ, RZ, R81 ;  /* 0x000000ffff08a224 */ /* 0x000fc800078e0051 */
[----:B------:R-:W4:Y:S04]  /*37c0*/  @!P0 LDG.E.U8 R11, desc[UR18][R6.64] ;  /* 0x00000012060b8981 */ /* 0x000f28000c1e1100 */
[----:B------:R0:W3:Y:S01]  /*37d0*/  @!P2 LDG.E.U8 R69, desc[UR18][R8.64] ;  /* 0x000000120845a981 */ /* 0x0000e2000c1e1100 */
[C---:B------:R-:W-:Y:S02]  /*37e0*/  VIADD R10, R15.reuse, 0xffffffde ;  /* 0xffffffde0f0a7836 */ /* 0x040fe40000000000 */
[----:B0-----:R-:W-:-:S05]  /*37f0*/  VIADD R8, R15, 0xffffffce ;  /* 0xffffffce0f087836 */ /* 0x001fca0000000000 */
[----:B------:R-:W-:Y:S02]  /*3800*/  ISETP.GE.U32.AND P0, PT, R8, 0x7fffff4f, PT ;  /* 0x7fffff4f0800780c */ /* 0x000fe40003f06070 */
[----:B------:R-:W-:Y:S01]  /*3810*/  ISETP.GE.U32.AND P3, PT, R10, 0x7fffff5f, PT ;  /* 0x7fffff5f0a00780c */ /* 0x000fe20003f66070 */
[----:B------:R-:W-:-:S05]  /*3820*/  VIADD R10, R15, 0xffffffd6 ;  /* 0xffffffd60f0a7836 */ /* 0x000fca0000000000 */
[----:B------:R-:W-:Y:S01]  /*3830*/  ISETP.GE.U32.AND P2, PT, R10, 0x7fffff57, PT ;  /* 0x7fffff570a00780c */ /* 0x000fe20003f46070 */
[C---:B------:R-:W-:Y:S01]  /*3840*/  IMAD R10, R36.reuse, 0x19, RZ ;  /* 0x00000019240a7824 */ /* 0x040fe200078e02ff */
[----:B------:R-:W-:Y:S01]  /*3850*/  PRMT R73, RZ, 0x7610, R73 ;  /* 0x00007610ff497816 */ /* 0x000fe20000000049 */
[----:B--2---:R0:W-:Y:S02]  /*3860*/  STL [R1+0x3b8], R130 ;  /* 0x0003b88201007387 */ /* 0x0041e40000100800 */
[----:B0-----:R-:W-:-:S05]  /*3870*/  IMAD R130, R36, 0x11, RZ ;  /* 0x0000001124827824 */ /* 0x001fca00078e02ff */
[----:B------:R-:W-:-:S04]  /*3880*/  IADD3 R132, P6, PT, R130, R2, RZ ;  /* 0x0000000282847210 */ /* 0x000fc80007fde0ff */
[----:B------:R-:W-:Y:S01]  /*3890*/  LEA.HI.X.SX32 R130, R130, R3, 0x1, P6 ;  /* 0x0000000382827211 */ /* 0x000fe200030f0eff */
[----:B------:R-:W-:-:S04]  /*38a0*/  @!P4 IMAD.MOV.U32 R8, RZ, RZ, R132 ;  /* 0x000000ffff08c224 */ /* 0x000fc800078e0084 */
[----:B------:R-:W-:-:S05]  /*38b0*/  @!P4 IMAD.MOV.U32 R9, RZ, RZ, R130 ;  /* 0x000000ffff09c224 */ /* 0x000fca00078e0082 */
[----:B------:R0:W2:Y:S01]  /*38c0*/  @!P4 LDG.E.U8 R12, desc[UR18][R8.64] ;  /* 0x00000012080cc981 */ /* 0x0000a2000c1e1100 */
[----:B------:R-:W-:-:S04]  /*38d0*/  IADD3 R81, P6, PT, R10, R2, RZ ;  /* 0x000000020a517210 */ /* 0x000fc80007fde0ff */
[----:B0-----:R-:W-:Y:S01]  /*38e0*/  LEA.HI.X.SX32 R9, R10, R3, 0x1, P6 ;  /* 0x000000030a097211 */ /* 0x001fe200030f0eff */
[----:B------:R-:W-:-:S05]  /*38f0*/  @!P5 IMAD.MOV.U32 R8, RZ, RZ, R81 ;  /* 0x000000ffff08d224 */ /* 0x000fca00078e0051 */
[----:B------:R0:W3:Y:S04]  /*3900*/  @!P5 LDG.E.U8 R73, desc[UR18][R8.64] ;  /* 0x000000120849d981 */ /* 0x0000e8000c1e1100 */
[----:B------:R-:W-:Y:S04]  /*3910*/  STL [R1+0x9ec], R6 ;  /* 0x0009ec0601007387 */ /* 0x000fe80000100800 */
[----:B------:R-:W-:Y:S04]  /*3920*/  STL [R1+0x9e8], R7 ;  /* 0x0009e80701007387 */ /* 0x000fe80000100800 */
[----:B----4-:R1:W-:Y:S04]  /*3930*/  STL [R1+0x428], R11 ;  /* 0x0004280b01007387 */ /* 0x0103e80000100800 */
[----:B------:R-:W-:Y:S01]  /*3940*/  STL [R1+0x9f4], R132 ;  /* 0x0009f48401007387 */ /* 0x000fe20000100800 */
[----:B-1----:R-:W-:-:S03]  /*3950*/  VIADD R11, R15, 0xffffffc6 ;  /* 0xffffffc60f0b7836 */ /* 0x002fc60000000000 */
[----:B------:R-:W-:Y:S02]  /*3960*/  STL [R1+0x9f0], R130 ;  /* 0x0009f08201007387 */ /* 0x000fe40000100800 */
[----:B------:R-:W-:Y:S01]  /*3970*/  ISETP.GE.U32.AND P4, PT, R11, 0x7fffff47, PT ;  /* 0x7fffff470b00780c */ /* 0x000fe20003f86070 */
[C---:B------:R-:W-:Y:S01]  /*3980*/  IMAD R11, R36.reuse, 0x21, RZ ;  /* 0x00000021240b7824 */ /* 0x040fe200078e02ff */
[----:B------:R1:W-:Y:S01]  /*3990*/  STL [R1+0x94], R81 ;  /* 0x0000945101007387 */ /* 0x0003e20000100800 */
[----:B------:R-:W-:Y:S01]  /*39a0*/  IMAD R10, R36, 0x29, RZ ;  /* 0x00000029240a7824 */ /* 0x000fe200078e02ff */
[----:B------:R-:W-:Y:S02]  /*39b0*/  PRMT R77, RZ, 0x7610, R77 ;  /* 0x00007610ff4d7816 */ /* 0x000fe4000000004d */
[----:B------:R-:W-:Y:S02]  /*39c0*/  PRMT R106, RZ, 0x7610, R106 ;  /* 0x00007610ff6a7816 */ /* 0x000fe4000000006a */
[----:B------:R-:W-:Y:S01]  /*39d0*/  PRMT R65, RZ, 0x7610, R65 ;  /* 0x00007610ff417816 */ /* 0x000fe20000000041 */
[----:B--2---:R-:W-:Y:S04]  /*39e0*/  STL [R1+0x3f0], R12 ;  /* 0x0003f00c01007387 */ /* 0x004fe80000100800 */
[----:B------:R-:W-:Y:S04]  /*39f0*/  STL [R1+0x2c], R9 ;  /* 0x00002c0901007387 */ /* 0x000fe80000100800 */
[----:B---3--:R2:W-:Y:S04]  /*3a00*/  STL [R1+0x368], R69 ;  /* 0x0003684501007387 */ /* 0x0085e80000100800 */
[----:B-1----:R-:W3:Y:S01]  /*3a10*/  LDL.LU R81, [R1+0xc30] ;  /* 0x000c300001517983 */ /* 0x002ee20000300800 */
[----:B--2---:R-:W-:-:S04]  /*3a20*/  IADD3 R69, P6, PT, R11, R2, RZ ;  /* 0x000000020b457210 */ /* 0x004fc80007fde0ff */
[----:B0-----:R-:W-:Y:S01]  /*3a30*/  LEA.HI.X.SX32 R8, R11, R3, 0x1, P6 ;  /* 0x000000030b087211 */ /* 0x001fe200030f0eff */
[----:B------:R-:W-:Y:S01]  /*3a40*/  IMAD.MOV.U32 R9, RZ, RZ, R69 ;  /* 0x000000ffff097224 */ /* 0x000fe200078e0045 */
[----:B------:R0:W-:Y:S04]  /*3a50*/  STL [R1+0xd4], R69 ;  /* 0x0000d44501007387 */ /* 0x0001e80000100800 */
[----:B------:R-:W-:Y:S01]  /*3a60*/  @!P3 LOP3.LUT R9, R9, R8, RZ, 0x3c, !PT ;  /* 0x000000080909b212 */ /* 0x000fe200078e3cff */
[----:B------:R1:W-:Y:S01]  /*3a70*/  STL [R1+0xd0], R8 ;  /* 0x0000d00801007387 */ /* 0x0003e20000100800 */
[----:B0-----:R-:W-:Y:S02]  /*3a80*/  IADD3 R69, P6, PT, R10, R2, RZ ;  /* 0x000000020a457210 */ /* 0x001fe40007fde0ff */
[----:B-1----:R-:W-:-:S03]  /*3a90*/  @!P3 LOP3.LUT R8, R9, R8, RZ, 0x3c, !PT ;  /* 0x000000080908b212 */ /* 0x002fc600078e3cff */
[----:B------:R-:W-:Y:S01]  /*3aa0*/  STL [R1+0x544], R69 ;  /* 0x0005444501007387 */ /* 0x000fe20000100800 */
[----:B------:R-:W-:-:S03]  /*3ab0*/  @!P3 LOP3.LUT R9, R9, R8, RZ, 0x3c, !PT ;  /* 0x000000080909b212 */ /* 0x000fc600078e3cff */
[----:B------:R0:W-:Y:S04]  /*3ac0*/  STL [R1+0x3ec], R73 ;  /* 0x0003ec4901007387 */ /* 0x0001e80000100800 */
[----:B------:R1:W2:Y:S01]  /*3ad0*/  @!P3 LDG.E.U8 R77, desc[UR18][R8.64] ;  /* 0x00000012084db981 */ /* 0x0002a2000c1e1100 */
[----:B0-----:R-:W-:Y:S01]  /*3ae0*/  LEA.HI.X.SX32 R73, R10, R3, 0x1, P6 ;  /* 0x000000030a497211 */ /* 0x001fe200030f0eff */
[----:B-1----:R-:W-:-:S04]  /*3af0*/  @!P2 IMAD.MOV.U32 R8, RZ, RZ, R69 ;  /* 0x000000ffff08a224 */ /* 0x002fc800078e0045 */
[----:B------:R-:W-:-:S05]  /*3b00*/  @!P2 IMAD.MOV.U32 R9, RZ, RZ, R73 ;  /* 0x000000ffff09a224 */ /* 0x000fca00078e0049 */
[----:B------:R0:W4:Y:S01]  /*3b10*/  @!P2 LDG.E.U8 R106, desc[UR18][R8.64] ;  /* 0x00000012086aa981 */ /* 0x000122000c1e1100 */
[----:B------:R-:W-:-:S05]  /*3b20*/  IMAD R11, R36, 0x31, RZ ;  /* 0x00000031240b7824 */ /* 0x000fca00078e02ff */
[----:B------:R-:W-:Y:S01]  /*3b30*/  IADD3 R10, P6, PT, R11, R2, RZ ;  /* 0x000000020b0a7210 */ /* 0x000fe20007fde0ff */
[----:B0-----:R-:W-:-:S03]  /*3b40*/  VIADD R8, R15, 0xffffffae ;  /* 0xffffffae0f087836 */ /* 0x001fc60000000000 */
[----:B------:R-:W-:Y:S01]  /*3b50*/  LEA.HI.X.SX32 R11, R11, R3, 0x1, P6 ;  /* 0x000000030b0b7211 */ /* 0x000fe200030f0eff */
[----:B------:R-:W-:Y:S01]  /*3b60*/  IMAD.MOV.U32 R9, RZ, RZ, R10 ;  /* 0x000000ffff097224 */ /* 0x000fe200078e000a */
[----:B------:R-:W-:-:S03]  /*3b70*/  ISETP.GE.U32.AND P2, PT, R8, 0x7fffff2f, PT ;  /* 0x7fffff2f0800780c */ /* 0x000fc60003f46070 */
[----:B------:R-:W-:-:S05]  /*3b80*/  IMAD.MOV.U32 R8, RZ, RZ, R11 ;  /* 0x000000ffff087224 */ /* 0x000fca00078e000b */
[----:B------:R-:W-:-:S04]  /*3b90*/  @!P0 LOP3.LUT R9, R9, R8, RZ, 0x3c, !PT ;  /* 0x0000000809098212 */ /* 0x000fc800078e3cff */
[----:B------:R-:W-:-:S04]  /*3ba0*/  @!P0 LOP3.LUT R8, R9, R8, RZ, 0x3c, !PT ;  /* 0x0000000809088212 */ /* 0x000fc800078e3cff */
[----:B------:R-:W-:-:S05]  /*3bb0*/  @!P0 LOP3.LUT R9, R9, R8, RZ, 0x3c, !PT ;  /* 0x0000000809098212 */ /* 0x000fca00078e3cff */
[----:B------:R0:W3:Y:S01]  /*3bc0*/  @!P0 LDG.E.U8 R65, desc[UR18][R8.64] ;  /* 0x0000001208418981 */ /* 0x0000e2000c1e1100 */
[----:B------:R-:W-:-:S05]  /*3bd0*/  VIADD R12, R15, 0xffffffbe ;  /* 0xffffffbe0f0c7836 */ /* 0x000fca0000000000 */
[----:B------:R-:W-:Y:S01]  /*3be0*/  ISETP.GE.U32.AND P5, PT, R12, 0x7fffff3f, PT ;  /* 0x7fffff3f0c00780c */ /* 0x000fe20003fa6070 */
[----:B------:R-:W-:-:S05]  /*3bf0*/  VIADD R12, R15, 0xffffffb6 ;  /* 0xffffffb60f0c7836 */ /* 0x000fca0000000000 */
[----:B------:R-:W-:Y:S02]  /*3c00*/  ISETP.GE.U32.AND P3, PT, R12, 0x7fffff37, PT ;  /* 0x7fffff370c00780c */ /* 0x000fe40003f66070 */
[----:B------:R-:W-:Y:S02]  /*3c10*/  PRMT R61, RZ, 0x7610, R61 ;  /* 0x00007610ff3d7816 */ /* 0x000fe4000000003d */
[----:B------:R-:W-:Y:S01]  /*3c20*/  PRMT R160, RZ, 0x7610, R160 ;  /* 0x00007610ffa07816 */ /* 0x000fe200000000a0 */
[----:B--2---:R1:W-:Y:S04]  /*3c30*/  STL [R1+0x3f8], R77 ;  /* 0x0003f84d01007387 */ /* 0x0043e80000100800 */
[----:B-1----:R-:W2:Y:S04]  /*3c40*/  LDL.LU R77, [R1+0xc2c] ;  /* 0x000c2c00014d7983 */ /* 0x002ea80000300800 */
[----:B------:R1:W-:Y:S04]  /*3c50*/  STL [R1+0x540], R73 ;  /* 0x0005404901007387 */ /* 0x0003e80000100800 */
[----:B-1----:R-:W2:Y:S04]  /*3c60*/  LDL.LU R73, [R1+0xc28] ;  /* 0x000c280001497983 */ /* 0x002ea80000300800 */
[----:B------:R-:W2:Y:S04]  /*3c70*/  LDL.LU R69, [R1+0xc24] ;  /* 0x000c240001457983 */ /* 0x000ea80000300800 */
[----:B----4-:R1:W-:Y:S04]  /*3c80*/  STL [R1+0x478], R106 ;  /* 0x0004786a01007387 */ /* 0x0103e80000100800 */
[----:B-1----:R-:W4:Y:S04]  /*3c90*/  LDL.LU R106, [R1+0xc20] ;  /* 0x000c2000016a7983 */ /* 0x002f280000300800 */
[----:B------:R1:W-:Y:S02]  /*3ca0*/  STL [R1+0x584], R10 ;  /* 0x0005840a01007387 */ /* 0x0003e40000100800 */
[----:B-1----:R-:W-:-:S05]  /*3cb0*/  IMAD R10, R36, 0x39, RZ ;  /* 0x00000039240a7824 */ /* 0x002fca00078e02ff */
[----:B------:R-:W-:-:S04]  /*3cc0*/  IADD3 R12, P6, PT, R10, R2, RZ ;  /* 0x000000020a0c7210 */ /* 0x000fc80007fde0ff */
        /* <DEDUP_REMOVED lines=11> */
[----:B------:R-:W-:Y:S01]  /*3d80*/  IMAD R11, R36, 0x41, RZ ;  /* 0x00000041240b7824 */ /* 0x000fe200078e02ff */
[----:B---3--:R1:W-:Y:S04]  /*3d90*/  STL [R1+0x43c], R65 ;  /* 0x00043c4101007387 */ /* 0x0083e80000100800 */
[----:B-1----:R-:W-:-:S04]  /*3da0*/  IADD3 R65, P6, PT, R11, R2, RZ ;  /* 0x000000020b417210 */ /* 0x002fc80007fde0ff */
[----:B0-----:R-:W-:Y:S01]  /*3db0*/  LEA.HI.X.SX32 R9, R11, R3, 0x1, P6 ;  /* 0x000000030b097211 */ /* 0x001fe200030f0eff */
[----:B------:R-:W-:-:S05]  /*3dc0*/  @!P5 IMAD.MOV.U32 R8, RZ, RZ, R65 ;  /* 0x000000ffff08d224 */ /* 0x000fca00078e0041 */
[----:B------:R0:W3:Y:S01]  /*3dd0*/  @!P5 LDG.E.U8 R160, desc[UR18][R8.64] ;  /* 0x0000001208a0d981 */ /* 0x0000e2000c1e1100 */
[----:B------:R-:W-:-:S03]  /*3de0*/  IMAD R10, R36, 0x49, RZ ;  /* 0x00000049240a7824 */ /* 0x000fc600078e02ff */
[----:B------:R-:W-:Y:S01]  /*3df0*/  STL [R1+0x604], R65 ;  /* 0x0006044101007387 */ /* 0x000fe20000100800 */
[----:B------:R-:W-:Y:S02]  /*3e00*/  VIADD R12, R15, 0xffffff9e ;  /* 0xffffff9e0f0c7836 */ /* 0x000fe40000000000 */
[----:B------:R-:W-:-:S03]  /*3e10*/  IMAD R11, R36, 0x51, RZ ;  /* 0x00000051240b7824 */ /* 0x000fc600078e02ff */
[----:B------:R-:W-:Y:S01]  /*3e20*/  ISETP.GE.U32.AND P4, PT, R12, 0x7fffff1f, PT ;  /* 0x7fffff1f0c00780c */ /* 0x000fe20003f86070 */
[----:B------:R-:W-:-:S05]  /*3e30*/  VIADD R12, R15, 0xffffff96 ;  /* 0xffffff960f0c7836 */ /* 0x000fca0000000000 */
[----:B------:R-:W-:Y:S02]  /*3e40*/  ISETP.GE.U32.AND P5, PT, R12, 0x7fffff17, PT ;  /* 0x7fffff170c00780c */ /* 0x000fe40003fa6070 */
[----:B------:R-:W-:Y:S01]  /*3e50*/  PRMT R12, RZ, 0x7610, R12 ;  /* 0x00007610ff0c7816 */ /* 0x000fe2000000000c */
[----:B--2---:R1:W-:Y:S02]  /*3e60*/  STL [R1+0x434], R61 ;  /* 0x0004343d01007387 */ /* 0x0043e40000100800 */
[----:B-1----:R-:W-:-:S04]  /*3e70*/  IADD3 R61, P6, PT, R10, R2, RZ ;  /* 0x000000020a3d7210 */ /* 0x002fc80007fde0ff */
[----:B------:R-:W-:Y:S01]  /*3e80*/  LEA.HI.X.SX32 R10, R10, R3, 0x1, P6 ;  /* 0x000000030a0a7211 */ /* 0x000fe200030f0eff */
[----:B------:R1:W-:Y:S01]  /*3e90*/  STL [R1+0x600], R9 ;  /* 0x0006000901007387 */ /* 0x0003e20000100800 */
[----:B0-----:R-:W-:-:S03]  /*3ea0*/  @!P3 IMAD.MOV.U32 R8, RZ, RZ, R61 ;  /* 0x000000ffff08b224 */ /* 0x001fc600078e003d */
[----:B-1----:R-:W-:-:S05]  /*3eb0*/  @!P3 IMAD.MOV.U32 R9, RZ, RZ, R10 ;  /* 0x000000ffff09b224 */ /* 0x002fca00078e000a */
[----:B------:R0:W2:Y:S04]  /*3ec0*/  @!P3 LDG.E.U8 R138, desc[UR18][R8.64] ;  /* 0x00000012088ab981 */ /* 0x0000a8000c1e1100 */
[----:B------:R1:W-:Y:S04]  /*3ed0*/  STL [R1+0x644], R61 ;  /* 0x0006443d01007387 */ /* 0x0003e80000100800 */
[----:B------:R-:W4:Y:S01]  /*3ee0*/  LDL.LU R65, [R1+0xc1c] ;  /* 0x000c1c0001417983 */ /* 0x000f220000300800 */
[----:B0-----:R-:W-:-:S03]  /*3ef0*/  VIADD R8, R15, 0xffffff8e ;  /* 0xffffff8e0f087836 */ /* 0x001fc60000000000 */
[----:B------:R-:W-:Y:S04]  /*3f00*/  STL [R1+0x640], R10 ;  /* 0x0006400a01007387 */ /* 0x000fe80000100800 */
[----:B---3--:R0:W-:Y:S01]  /*3f10*/  STL [R1+0x468], R160 ;  /* 0x000468a001007387 */ /* 0x0081e20000100800 */
[----:B------:R-:W-:-:S03]  /*3f20*/  ISETP.GE.U32.AND P3, PT, R8, 0x7fffff0f, PT ;  /* 0x7fffff0f0800780c */ /* 0x000fc60003f66070 */
[----:B-1----:R-:W3:Y:S01]  /*3f30*/  LDL.LU R61, [R1+0xc18] ;  /* 0x000c1800013d7983 */ /* 0x002ee20000300800 */
[----:B0-----:R-:W-:-:S04]  /*3f40*/  IADD3 R160, P6, PT, R11, R2, RZ ;  /* 0x000000020ba07210 */ /* 0x001fc80007fde0ff */
[----:B------:R-:W-:Y:S01]  /*3f50*/  LEA.HI.X.SX32 R9, R11, R3, 0x1, P6 ;  /* 0x000000030b097211 */ /* 0x000fe200030f0eff */
[----:B------:R-:W-:-:S05]  /*3f60*/  @!P2 IMAD.MOV.U32 R8, RZ, RZ, R160 ;  /* 0x000000ffff08a224 */ /* 0x000fca00078e00a0 */
[----:B------:R0:W3:Y:S01]  /*3f70*/  @!P2 LDG.E.U8 R12, desc[UR18][R8.64] ;  /* 0x00000012080ca981 */ /* 0x0000e2000c1e1100 */
[----:B------:R-:W-:-:S03]  /*3f80*/  IMAD R10, R36, 0x59, RZ ;  /* 0x00000059240a7824 */ /* 0x000fc600078e02ff */
[----:B------:R-:W-:Y:S04]  /*3f90*/  STL [R1+0x684], R160 ;  /* 0x000684a001007387 */ /* 0x000fe80000100800 */
[----:B------:R-:W-:Y:S01]  /*3fa0*/  STL [R1+0x680], R9 ;  /* 0x0006800901007387 */ /* 0x000fe20000100800 */
[----:B------:R-:W-:-:S05]  /*3fb0*/  VIADD R11, R15, 0xffffff86 ;  /* 0xffffff860f0b7836 */ /* 0x000fca0000000000 */
[----:B------:R-:W-:Y:S01]  /*3fc0*/  ISETP.GE.U32.AND P2, PT, R11, 0x7fffff07, PT ;  /* 0x7fffff070b00780c */ /* 0x000fe20003f46070 */
[----:B------:R-:W-:Y:S01]  /*3fd0*/  IMAD R11, R36, 0x61, RZ ;  /* 0x00000061240b7824 */ /* 0x000fe200078e02ff */
[----:B--2---:R1:W-:Y:S02]  /*3fe0*/  STL [R1+0x4b4], R138 ;  /* 0x0004b48a01007387 */ /* 0x0043e40000100800 */
[----:B-1----:R-:W-:-:S04]  /*3ff0*/  IADD3 R138, P6, PT, R10, R2, RZ ;  /* 0x000000020a8a7210 */ /* 0x002fc80007fde0ff */
[----:B0-----:R-:W-:Y:S01]  /*4000*/  LEA.HI.X.SX32 R9, R10, R3, 0x1, P6 ;  /* 0x000000030a097211 */ /* 0x001fe200030f0eff */
[----:B------:R-:W-:-:S05]  /*4010*/  @!P0 IMAD.MOV.U32 R8, RZ, RZ, R138 ;  /* 0x000000ffff088224 */ /* 0x000fca00078e008a */
[----:B------:R0:W2:Y:S01]  /*4020*/  @!P0 LDG.E.U8 R135, desc[UR18][R8.64] ;  /* 0x0000001208878981 */ /* 0x0000a2000c1e1100 */
[----:B------:R-:W-:-:S03]  /*4030*/  IADD3 R160, P6, PT, R11, R2, RZ ;  /* 0x000000020ba07210 */ /* 0x000fc60007fde0ff */
[----:B------:R-:W-:Y:S02]  /*4040*/  STL [R1+0x6bc], R138 ;  /* 0x0006bc8a01007387 */ /* 0x000fe40000100800 */
[----:B0-----:R-:W-:Y:S02]  /*4050*/  @!P4 IMAD.MOV.U32 R8, RZ, RZ, R160 ;  /* 0x000000ffff08c224 */ /* 0x001fe400078e00a0 */
[----:B---3--:R-:W-:Y:S04]  /*4060*/  STL [R1+0x4a4], R12 ;  /* 0x0004a40c01007387 */ /* 0x008fe80000100800 */
[----:B------:R0:W-:Y:S02]  /*4070*/  STL [R1+0x6b8], R9 ;  /* 0x0006b80901007387 */ /* 0x0001e40000100800 */
[----:B0-----:R-:W-:-:S05]  /*4080*/  LEA.HI.X.SX32 R9, R11, R3, 0x1, P6 ;  /* 0x000000030b097211 */ /* 0x001fca00030f0eff */
[----:B------:R0:W3:Y:S01]  /*4090*/  @!P4 LDG.E.U8 R28, desc[UR18][R8.64] ;  /* 0x00000012081cc981 */ /* 0x0000e2000c1e1100 */
[----:B------:R-:W-:-:S03]  /*40a0*/  IMAD R10, R36, 0x69, RZ ;  /* 0x00000069240a7824 */ /* 0x000fc600078e02ff */
[----:B------:R-:W-:Y:S01]  /*40b0*/  STL [R1+0x6f4], R160 ;  /* 0x0006f4a001007387 */ /* 0x000fe20000100800 */
[----:B------:R-:W-:Y:S01]  /*40c0*/  PRMT R115, RZ, 0x7610, R115 ;  /* 0x00007610ff737816 */ /* 0x000fe20000000073 */
[----:B------:R-:W-:Y:S02]  /*40d0*/  IMAD R11, R36, 0x71, RZ ;  /* 0x00000071240b7824 */ /* 0x000fe400078e02ff */
[----:B------:R-:W-:-:S05]  /*40e0*/  VIADD R12, R15, 0xfffffffe ;  /* 0xfffffffe0f0c7836 */ /* 0x000fca0000000000 */
        /* <DEDUP_REMOVED lines=9> */
[----:B-1----:R-:W-:Y:S01]  /*4180*/  @!P5 IMAD.MOV.U32 R9, RZ, RZ, R138 ;  /* 0x000000ffff09d224 */ /* 0x002fe200078e008a */
[----:B------:R-:W-:Y:S04]  /*4190*/  STL [R1+0x72c], R135 ;  /* 0x00072c8701007387 */ /* 0x000fe80000100800 */
[----:B------:R0:W2:Y:S04]  /*41a0*/  @!P5 LDG.E.U8 R115, desc[UR18][R8.64] ;  /* 0x000000120873d981 */ /* 0x0000a8000c1e1100 */
[----:B------:R-:W-:Y:S04]  /*41b0*/  STL [R1+0x728], R138 ;  /* 0x0007288a01007387 */ /* 0x000fe80000100800 */
[----:B---3--:R1:W-:Y:S01]  /*41c0*/  STL [R1+0x4b0], R28 ;  /* 0x0004b01c01007387 */ /* 0x0083e20000100800 */
[----:B0-----:R-:W-:Y:S01]  /*41d0*/  VIADD R8, R15, 0xfffffff5 ;  /* 0xfffffff50f087836 */ /* 0x001fe20000000000 */
[----:B-1----:R-:W-:-:S04]  /*41e0*/  IADD3 R28, P6, PT, R11, R2, RZ ;  /* 0x000000020b1c7210 */ /* 0x002fc80007fde0ff */
[----:B------:R-:W-:Y:S02]  /*41f0*/  LEA.HI.X.SX32 R135, R11, R3, 0x1, P6 ;  /* 0x000000030b877211 */ /* 0x000fe400030f0eff */
[----:B------:R-:W-:Y:S01]  /*4200*/  ISETP.GE.U32.AND P5, PT, R8, 0x7fffff76, PT ;  /* 0x7fffff760800780c */ /* 0x000fe20003fa6070 */
[----:B------:R-:W-:Y:S02]  /*4210*/  @!P3 IMAD.MOV.U32 R8, RZ, RZ, R28 ;  /* 0x000000ffff08b224 */ /* 0x000fe400078e001c */
[----:B------:R-:W-:-:S05]  /*4220*/  @!P3 IMAD.MOV.U32 R9, RZ, RZ, R135 ;  /* 0x000000ffff09b224 */ /* 0x000fca00078e0087 */
[----:B------:R0:W3:Y:S01]  /*4230*/  @!P3 LDG.E.U8 R12, desc[UR18][R8.64] ;  /* 0x00000012080cb981 */ /* 0x0000e2000c1e1100 */
[----:B------:R-:W-:-:S03]  /*4240*/  IMAD R10, R36, 0x79, RZ ;  /* 0x00000079240a7824 */ /* 0x000fc600078e02ff */
[----:B------:R1:W-:Y:S04]  /*4250*/  STL [R1+0x764], R28 ;  /* 0x0007641c01007387 */ /* 0x0003e80000100800 */
[----:B------:R-:W-:Y:S01]  /*4260*/  STL [R1+0x760], R135 ;  /* 0x0007608701007387 */ /* 0x000fe20000100800 */
[----:B------:R-:W-:Y:S01]  /*4270*/  VIADD R11, R15, 0xffffffed ;  /* 0xffffffed0f0b7836 */ /* 0x000fe20000000000 */
[----:B------:R-:W-:-:S04]  /*4280*/  PRMT R114, RZ, 0x7610, R114 ;  /* 0x00007610ff727816 */ /* 0x000fc80000000072 */
[----:B------:R-:W-:Y:S01]  /*4290*/  ISETP.GE.U32.AND P3, PT, R11, 0x7fffff6e, PT ;  /* 0x7fffff6e0b00780c */ /* 0x000fe20003f66070 */
[----:B-1----:R-:W-:Y:S02]  /*42a0*/  IMAD.MOV.U32 R28, RZ, RZ, R13 ;  /* 0x000000ffff1c7224 */ /* 0x002fe400078e000d */
[----:B------:R-:W-:Y:S01]  /*42b0*/  VIADD R13, R15, 0xffffffe5 ;  /* 0xffffffe50f0d7836 */ /* 0x000fe20000000000 */
[----:B------:R-:W-:Y:S01]  /*42c0*/  PRMT R57, RZ, 0x7610, R57 ;  /* 0x00007610ff397816 */ /* 0x000fe20000000039 */
[----:B--2---:R1:W-:Y:S02]  /*42d0*/  STL [R1+0x4ec], R115 ;  /* 0x0004ec7301007387 */ /* 0x0043e40000100800 */
[----:B-1----:R-:W-:-:S04]  /*42e0*/  IADD3 R115, P6, PT, R10, R2, RZ ;  /* 0x000000020a737210 */ /* 0x002fc80007fde0ff */
[----:B------:R-:W-:Y:S02]  /*42f0*/  LEA.HI.X.SX32 R10, R10, R3, 0x1, P6 ;  /* 0x000000030a0a7211 */ /* 0x000fe400030f0eff */
[----:B0-----:R-:W-:-:S04]  /*4300*/  IADD3 R8, P6, PT, R2, R36, RZ ;  /* 0x0000002402087210 */ /* 0x001fc80007fde0ff */
[----:B------:R-:W-:Y:S01]  /*4310*/  LEA.HI.X.SX32 R9, R36, R3, 0x1, P6 ;  /* 0x0000000324097211 */ /* 0x000fe200030f0eff */
[----:B------:R-:W-:Y:S01]  /*4320*/  STL [R1+0x79c], R115 ;  /* 0x00079c7301007387 */ /* 0x000fe20000100800 */
[----:B------:R-:W-:-:S03]  /*4330*/  @!P2 IMAD.MOV.U32 R11, RZ, RZ, R10 ;  /* 0x000000ffff0ba224 */ /* 0x000fc600078e000a */
[----:B------:R-:W2:Y:S04]  /*4340*/  @!P0 LDG.E.U8 R14, desc[UR18][R8.64] ;  /* 0x00000012080e8981 */ /* 0x000ea8000c1e1100 */
[----:B------:R0:W-:Y:S04]  /*4350*/  STL [R1+0x798], R10 ;  /* 0x0007980a01007387 */ /* 0x0001e80000100800 */
[----:B---3--:R1:W-:Y:S01]  /*4360*/  STL [R1+0x4e4], R12 ;  /* 0x0004e40c01007387 */ /* 0x0083e20000100800 */
[----:B0-----:R-:W-:Y:S02]  /*4370*/  @!P2 IMAD.MOV.U32 R10, RZ, RZ, R115 ;  /* 0x000000ffff0aa224 */ /* 0x001fe400078e0073 */
[----:B-1----:R-:W-:-:S03]  /*4380*/  IMAD.SHL.U32 R12, R36, 0x2, RZ ;  /* 0x00000002240c7824 */ /* 0x002fc600078e00ff */
[----:B------:R0:W3:Y:S01]  /*4390*/  @!P2 LDG.E.U8 R114, desc[UR18][R10.64] ;  /* 0x000000120a72a981 */ /* 0x0000e2000c1e1100 */
[----:B------:R-:W-:Y:S01]  /*43a0*/  ISETP.GE.U32.AND P2, PT, R13, 0x7fffff66, PT ;  /* 0x7fffff660d00780c */ /* 0x000fe20003f46070 */
[----:B------:R-:W-:Y:S01]  /*43b0*/  IMAD R13, R36, 0xa, RZ ;  /* 0x0000000a240d7824 */ /* 0x000fe200078e02ff */
[----:B0-----:R-:W-:-:S04]  /*43c0*/  IADD3 R10, P6, PT, R12, R2, RZ ;  /* 0x000000020c0a7210 */ /* 0x001fc80007fde0ff */
[----:B------:R-:W-:Y:S02]  /*43d0*/  LEA.HI.X.SX32 R11, R12, R3, 0x1, P6 ;  /* 0x000000030c0b7211 */ /* 0x000fe400030f0eff */
[----:B------:R-:W-:-:S04]  /*43e0*/  IADD3 R12, P6, PT, R13, R2, RZ ;  /* 0x000000020d0c7210 */ /* 0x000fc80007fde0ff */
[----:B------:R-:W-:-:S05]  /*43f0*/  LEA.HI.X.SX32 R13, R13, R3, 0x1, P6 ;  /* 0x000000030d0d7211 */ /* 0x000fca00030f0eff */
[----:B------:R0:W4:Y:S04]  /*4400*/  @!P5 LDG.E.U8 R57, desc[UR18][R12.64] ;  /* 0x000000120c39d981 */ /* 0x000128000c1e1100 */
[----:B------:R-:W-:Y:S04]  /*4410*/  STL [R1+0x9fc], R8 ;  /* 0x0009fc0801007387 */ /* 0x000fe80000100800 */
[----:B------:R-:W-:Y:S01]  /*4420*/  STL [R1+0x9f8], R9 ;  /* 0x0009f80901007387 */ /* 0x000fe20000100800 */
[----:B------:R-:W-:Y:S01]  /*4430*/  PRMT R113, RZ, 0x7610, R113 ;  /* 0x00007610ff717816 */ /* 0x000fe20000000071 */
[----:B------:R-:W-:-:S05]  /*4440*/  IMAD R135, R36, 0x12, RZ ;  /* 0x0000001224877824 */ /* 0x000fca00078e02ff */
[----:B------:R-:W4:Y:S01]  /*4450*/  @!P4 LDG.E.U8 R113, desc[UR18][R10.64] ;  /* 0x000000120a71c981 */ /* 0x000f22000c1e1100 */
[----:B------:R-:W-:-:S04]  /*4460*/  IADD3 R138, P6, PT, R135, R2, RZ ;  /* 0x00000002878a7210 */ /* 0x000fc80007fde0ff */
[----:B------:R-:W-:Y:S02]  /*4470*/  LEA.HI.X.SX32 R135, R135, R3, 0x1, P6 ;  /* 0x0000000387877211 */ /* 0x000fe400030f0eff */
[----:B------:R-:W-:Y:S01]  /*4480*/  PRMT R117, RZ, 0x7610, R117 ;  /* 0x00007610ff757816 */ /* 0x000fe20000000075 */
[----:B--2---:R1:W-:Y:S02]  /*4490*/  STL [R1+0x4f0], R14 ;  /* 0x0004f00e01007387 */ /* 0x0043e40000100800 */
[----:B-1----:R-:W-:-:S05]  /*44a0*/  VIADD R14, R15, 0xffffffdd ;  /* 0xffffffdd0f0e7836 */ /* 0x002fca0000000000 */
[----:B------:R-:W-:Y:S01]  /*44b0*/  ISETP.GE.U32.AND P0, PT, R14, 0x7fffff5e, PT ;  /* 0x7fffff5e0e00780c */ /* 0x000fe20003f06070 */
[----:B------:R-:W-:-:S05]  /*44c0*/  VIADD R14, R15, 0xffffffd5 ;  /* 0xffffffd50f0e7836 */ /* 0x000fca0000000000 */
[----:B------:R-:W-:Y:S01]  /*44d0*/  ISETP.GE.U32.AND P4, PT, R14, 0x7fffff56, PT ;  /* 0x7fffff560e00780c */ /* 0x000fe20003f86070 */
[----:B------:R-:W-:Y:S01]  /*44e0*/  IMAD R14, R36, 0x1a, RZ ;  /* 0x0000001a240e7824 */ /* 0x000fe200078e02ff */
[----:B------:R-:W-:Y:S01]  /*44f0*/  STL [R1+0xa04], R10 ;  /* 0x000a040a01007387 */ /* 0x000fe20000100800 */
[----:B------:R-:W-:-:S03]  /*4500*/  VIADD R15, R15, 0xffffffcd ;  /* 0xffffffcd0f0f7836 */ /* 0x000fc60000000000 */
[----:B------:R-:W-:Y:S01]  /*4510*/  IADD3 R160, P6, PT, R14, R2, RZ ;  /* 0x000000020ea07210 */ /* 0x000fe20007fde0ff */
[----:B------:R-:W-:Y:S04]  /*4520*/  STL [R1+0xa00], R11 ;  /* 0x000a000b01007387 */ /* 0x000fe80000100800 */
[----:B---3--:R-:W-:Y:S04]  /*4530*/  STL [R1+0x4c0], R114 ;  /* 0x0004c07201007387 */ /* 0x008fe80000100800 */
[----:B------:R0:W-:Y:S01]  /*4540*/  STL [R1+0xa0c], R12 ;  /* 0x000a0c0c01007387 */ /* 0x0001e20000100800 */
[----:B------:R-:W-:-:S03]  /*4550*/  ISETP.GE.U32.AND P5, PT, R15, 0x7fffff4e, PT ;  /* 0x7fffff4e0f00780c */ /* 0x000fc60003fa6070 */
[----:B------:R1:W-:Y:S01]  /*4560*/  STL [R1+0xa08], R13 ;  /* 0x000a080d01007387 */ /* 0x0003e20000100800 */
[----:B------:R-:W-:-:S03]  /*4570*/  @!P3 IMAD.MOV.U32 R15, RZ, RZ, R135 ;  /* 0x000000ffff0fb224 */ /* 0x000fc600078e0087 */
[----:B------:R-:W-:Y:S01]  /*4580*/  STL [R1+0x9c], R160 ;  /* 0x00009ca001007387 */ /* 0x000fe20000100800 */
[----:B0-----:R-:W0:Y:S03]  /*4590*/  LDC R12, c[0x0][0x3a0] ;  /* 0x0000e800ff0c7b82 */ /* 0x001e260000000800 */
[----:B----4-:R2:W-:Y:S01]  /*45a0*/  STL [R1+0x4ac], R57 ;  /* 0x0004ac3901007387 */ /* 0x0105e20000100800 */
[----:B-1----:R-:W-:Y:S02]  /*45b0*/  PRMT R13, RZ, 0x7610, R13 ;  /* 0x00007610ff0d7816 */ /* 0x002fe4000000000d */
[----:B--2---:R-:W-:Y:S01]  /*45c0*/  LEA.HI.X.SX32 R57, R14, R3, 0x1, P6 ;  /* 0x000000030e397211 */ /* 0x004fe200030f0eff */
[----:B------:R-:W-:-:S05]  /*45d0*/  @!P3 IMAD.MOV.U32 R14, RZ, RZ, R138 ;  /* 0x000000ffff0eb224 */ /* 0x000fca00078e008a */
[----:B------:R1:W2:Y:S02]  /*45e0*/  @!P3 LDG.E.U8 R13, desc[UR18][R14.64] ;  /* 0x000000120e0db981 */ /* 0x0002a4000c1e1100 */
[----:B-1----:R-:W-:Y:S02]  /*45f0*/  @!P2 IMAD.MOV.U32 R14, RZ, RZ, R160 ;  /* 0x000000ffff0ea224 */ /* 0x002fe400078e00a0 */
[----:B------:R-:W-:-:S05]  /*4600*/  @!P2 IMAD.MOV.U32 R15, RZ, RZ, R57 ;  /* 0x000000ffff0fa224 */ /* 0x000fca00078e0039 */
[----:B------:R1:W3:Y:S01]  /*4610*/  @!P2 LDG.E.U8 R117, desc[UR18][R14.64] ;  /* 0x000000120e75a981 */ /* 0x0002e2000c1e1100 */
[----:B------:R-:W-:Y:S02]  /*4620*/  IMAD.MOV.U32 R114, RZ, RZ, R16 ;  /* 0x000000ffff727224 */ /* 0x000fe400078e0010 */
[----:B------:R-:W-:Y:S01]  /*4630*/  IMAD R16, R36, 0x22, RZ ;  /* 0x0000002224107824 */ /* 0x000fe200078e02ff */
[----:B------:R-:W-:Y:S01]  /*4640*/  STL [R1+0xa14], R138 ;  /* 0x000a148a01007387 */ /* 0x000fe20000100800 */
[----:B------:R-:W-:-:S03]  /*4650*/  IMAD.MOV.U32 R115, RZ, RZ, R17 ;  /* 0x000000ffff737224 */ /* 0x000fc600078e0011 */
[----:B------:R-:W-:Y:S01]  /*4660*/  STL [R1+0xa10], R135 ;  /* 0x000a108701007387 */ /* 0x000fe20000100800 */
[----:B0-----:R-:W-:-:S03]  /*4670*/  VIADD R17, R12, 0xffffffc5 ;  /* 0xffffffc50c117836 */ /* 0x001fc60000000000 */
[----:B------:R-:W-:Y:S04]  /*4680*/  STL [R1+0x98], R57 ;  /* 0x0000983901007387 */ /* 0x000fe80000100800 */
[----:B------:R0:W-:Y:S01]  /*4690*/  STL [R1+0x4bc], R113 ;  /* 0x0004bc7101007387 */ /* 0x0001e20000100800 */
[----:B-1----:R-:W-:Y:S01]  /*46a0*/  VIADD R14, R12, 0xffffffbd ;  /* 0xffffffbd0c0e7836 */ /* 0x002fe20000000000 */
[----:B------:R-:W-:Y:S01]  /*46b0*/  ISETP.GE.U32.AND P3, PT, R17, 0x7fffff46, PT ;  /* 0x7fffff461100780c */ /* 0x000fe20003f66070 */
[----:B------:R-:W-:Y:S01]  /*46c0*/  IMAD R17, R36, 0x2a, RZ ;  /* 0x0000002a24117824 */ /* 0x000fe200078e02ff */
[----:B0-----:R-:W-:-:S04]  /*46d0*/  IADD3 R113, P6, PT, R16, R2, RZ ;  /* 0x0000000210717210 */ /* 0x001fc80007fde0ff */
[----:B------:R-:W-:Y:S02]  /*46e0*/  LEA.HI.X.SX32 R160, R16, R3, 0x1, P6 ;  /* 0x0000000310a07211 */ /* 0x000fe400030f0eff */
[----:B------:R-:W-:Y:S02]  /*46f0*/  PRMT R10, RZ, 0x7610, R10 ;  /* 0x00007610ff0a7816 */ /* 0x000fe4000000000a */
[----:B------:R-:W-:Y:S01]  /*4700*/  ISETP.GE.U32.AND P2, PT, R14, 0x7fffff3e, PT ;  /* 0x7fffff3e0e00780c */ /* 0x000fe20003f46070 */
[----:B------:R-:W-:Y:S02]  /*4710*/  @!P0 IMAD.MOV.U32 R14, RZ, RZ, R113 ;  /* 0x000000ffff0e8224 */ /* 0x000fe400078e0071 */
[----:B------:R-:W-:Y:S01]  /*4720*/  @!P0 IMAD.MOV.U32 R15, RZ, RZ, R160 ;  /* 0x000000ffff0f8224 */ /* 0x000fe200078e00a0 */
[----:B------:R-:W-:-:S04]  /*4730*/  PRMT R116, RZ, 0x7610, R116 ;  /* 0x00007610ff747816 */ /* 0x000fc80000000074 */
[----:B------:R0:W4:Y:S04]  /*4740*/  @!P0 LDG.E.U8 R10, desc[UR18][R14.64] ;  /* 0x000000120e0a8981 */ /* 0x000128000c1e1100 */
[----:B--2---:R-:W-:Y:S04]  /*4750*/  STL [R1+0xae8], R13 ;  /* 0x000ae80d01007387 */ /* 0x004fe80000100800 */
[----:B------:R-:W2:Y:S04]  /*4760*/  LDL.LU R57, [R1+0xc14] ;  /* 0x000c140001397983 */ /* 0x000ea80000300800 */
[----:B------:R-:W-:Y:S04]  /*4770*/  STL [R1+0xdc], R113 ;  /* 0x0000dc7101007387 */ /* 0x000fe80000100800 */
[----:B------:R-:W-:Y:S04]  /*4780*/  STL [R1+0xd8], R160 ;  /* 0x0000d8a001007387 */ /* 0x000fe80000100800 */
[----:B---3--:R1:W-:Y:S02]  /*4790*/  STL [R1+0x4e8], R117 ;  /* 0x0004e87501007387 */ /* 0x0083e40000100800 */
[----:B-1----:R-:W-:-:S04]  /*47a0*/  IADD3 R117, P6, PT, R17, R2, RZ ;  /* 0x0000000211757210 */ /* 0x002fc80007fde0ff */
[----:B0-----:R-:W-:Y:S01]  /*47b0*/  LEA.HI.X.SX32 R15, R17, R3, 0x1, P6 ;  /* 0x00000003110f7211 */ /* 0x001fe200030f0eff */
[----:B------:R-:W-:-:S05]  /*47c0*/  @!P4 IMAD.MOV.U32 R14, RZ, RZ, R117 ;  /* 0x000000ffff0ec224 */ /* 0x000fca00078e0075 */
[----:B------:R0:W3:Y:S01]  /*47d0*/  @!P4 LDG.E.U8 R116, desc[UR18][R14.64] ;  /* 0x000000120e74c981 */ /* 0x0000e2000c1e1100 */
[----:B------:R-:W-:-:S05]  /*47e0*/  VIADD R16, R12, 0xffffffb5 ;  /* 0xffffffb50c107836 */ /* 0x000fca0000000000 */
[----:B------:R-:W-:Y:S01]  /*47f0*/  ISETP.GE.U32.AND P0, PT, R16, 0x7fffff36, PT ;  /* 0x7fffff361000780c */ /* 0x000fe20003f06070 */
[C---:B------:R-:W-:Y:S01]  /*4800*/  IMAD R16, R36.reuse, 0x32, RZ ;  /* 0x0000003224107824 */ /* 0x040fe200078e02ff */
[----:B------:R1:W-:Y:S01]  /*4810*/  STL [R1+0x54c], R117 ;  /* 0x00054c7501007387 */ /* 0x0003e20000100800 */
[----:B------:R-:W-:-:S03]  /*4820*/  IMAD R17, R36, 0x3a, RZ ;  /* 0x0000003a24117824 */ /* 0x000fc600078e02ff */
[C---:B------:R-:W-:Y:S02]  /*4830*/  IADD3 R160, P6, PT, R16.reuse, R2, RZ ;  /* 0x0000000210a07210 */ /* 0x040fe40007fde0ff */
[----:B------:R-:W-:Y:S01]  /*4840*/  PRMT R11, RZ, 0x7610, R11 ;  /* 0x00007610ff0b7816 */ /* 0x000fe2000000000b */
[----:B----4-:R-:W-:Y:S04]  /*4850*/  STL [R1+0xb24], R10 ;  /* 0x000b240a01007387 */ /* 0x010fe80000100800 */
[----:B------:R0:W-:Y:S04]  /*4860*/  STL [R1+0x548], R15 ;  /* 0x0005480f01007387 */ /* 0x0001e80000100800 */
[----:B-1----:R-:W4:Y:S04]  /*4870*/  LDL.LU R117, [R1+0xc10] ;  /* 0x000c100001757983 */ /* 0x002f280000300800 */
[----:B------:R-:W-:Y:S01]  /*4880*/  STL [R1+0x58c], R160 ;  /* 0x00058ca001007387 */ /* 0x000fe20000100800 */
[----:B0-----:R-:W-:Y:S01]  /*4890*/  LEA.HI.X.SX32 R15, R16, R3, 0x1, P6 ;  /* 0x00000003100f7211 */ /* 0x001fe200030f0eff */
[----:B------:R-:W-:Y:S01]  /*48a0*/  @!P5 IMAD.MOV.U32 R14, RZ, RZ, R160 ;  /* 0x000000ffff0ed224 */ /* 0x000fe200078e00a0 */
[----:B------:R-:W-:-:S04]  /*48b0*/  PRMT R162, RZ, 0x7610, R162 ;  /* 0x00007610ffa27816 */ /* 0x000fc800000000a2 */
[----:B------:R0:W2:Y:S04]  /*48c0*/  @!P5 LDG.E.U8 R11, desc[UR18][R14.64] ;  /* 0x000000120e0bd981 */ /* 0x0000a8000c1e1100 */
[----:B---3--:R1:W-:Y:S02]  /*48d0*/  STL [R1+0x470], R116 ;  /* 0x0004707401007387 */ /* 0x0083e40000100800 */
[----:B-1----:R-:W-:-:S04]  /*48e0*/  IADD3 R116, P6, PT, R17, R2, RZ ;  /* 0x0000000211747210 */ /* 0x002fc80007fde0ff */
[----:B------:R-:W-:Y:S01]  /*48f0*/  LEA.HI.X.SX32 R17, R17, R3, 0x1, P6 ;  /* 0x0000000311117211 */ /* 0x000fe200030f0eff */
[----:B------:R1:W-:Y:S01]  /*4900*/  STL [R1+0x588], R15 ;  /* 0x0005880f01007387 */ /* 0x0003e20000100800 */
[----:B0-----:R-:W-:-:S03]  /*4910*/  @!P3 IMAD.MOV.U32 R14, RZ, RZ, R116 ;  /* 0x000000ffff0eb224 */ /* 0x001fc600078e0074 */
[----:B-1----:R-:W-:-:S05]  /*4920*/  @!P3 IMAD.MOV.U32 R15, RZ, RZ, R17 ;  /* 0x000000ffff0fb224 */ /* 0x002fca00078e0011 */
[----:B------:R0:W3:Y:S01]  /*4930*/  @!P3 LDG.E.U8 R162, desc[UR18][R14.64] ;  /* 0x000000120ea2b981 */ /* 0x0000e2000c1e1100 */
[----:B------:R-:W-:Y:S02]  /*4940*/  IMAD.MOV.U32 R113, RZ, RZ, R114 ;  /* 0x000000ffff717224 */ /* 0x000fe400078e0072 */
[----:B------:R-:W-:Y:S02]  /*4950*/  IMAD.MOV.U32 R114, RZ, RZ, R18 ;  /* 0x000000ffff727224 */ /* 0x000fe400078e0012 */
[----:B------:R-:W-:Y:S02]  /*4960*/  VIADD R18, R12, 0xffffffad ;  /* 0xffffffad0c127836 */ /* 0x000fe40000000000 */
[----:B------:R-:W-:-:S03]  /*4970*/  IMAD R16, R36, 0x42, RZ ;  /* 0x0000004224107824 */ /* 0x000fc600078e02ff */
[----:B------:R-:W-:Y:S01]  /*4980*/  ISETP.GE.U32.AND P4, PT, R18, 0x7fffff2e, PT ;  /* 0x7fffff2e1200780c */ /* 0x000fe20003f86070 */
[----:B------:R-:W-:Y:S01]  /*4990*/  VIADD R18, R12, 0xffffffa5 ;  /* 0xffffffa50c127836 */ /* 0x000fe20000000000 */
[----:B------:R-:W-:Y:S01]  /*49a0*/  IADD3 R160, P6, PT, R16, R2, RZ ;  /* 0x0000000210a07210 */ /* 0x000fe20007fde0ff */
[----:B------:R1:W-:Y:S01]  /*49b0*/  STL [R1+0x5cc], R116 ;  /* 0x0005cc7401007387 */ /* 0x0003e20000100800 */
[----:B0-----:R-:W-:Y:S02]  /*49c0*/  VIADD R14, R12, 0xffffff9d ;  /* 0xffffff9d0c0e7836 */ /* 0x001fe40000000000 */
[----:B------:R-:W-:Y:S01]  /*49d0*/  ISETP.GE.U32.AND P5, PT, R18, 0x7fffff26, PT ;  /* 0x7fffff261200780c */ /* 0x000fe20003fa6070 */
[----:B--2---:R-:W-:Y:S01]  /*49e0*/  STL [R1+0xb4c], R11 ;  /* 0x000b4c0b01007387 */ /* 0x004fe20000100800 */
[----:B------:R-:W-:-:S03]  /*49f0*/  LEA.HI.X.SX32 R18, R16, R3, 0x1, P6 ;  /* 0x0000000310127211 */ /* 0x000fc600030f0eff */
[----:B------:R0:W-:Y:S01]  /*4a00*/  STL [R1+0x5c8], R17 ;  /* 0x0005c81101007387 */ /* 0x0001e20000100800 */
[----:B------:R-:W-:-:S03]  /*4a10*/  PRMT R8, RZ, 0x7610, R8 ;  /* 0x00007610ff087816 */ /* 0x000fc60000000008 */
[----:B-1----:R-:W2:Y:S01]  /*4a20*/  LDL.LU R116, [R1+0xc0c] ;  /* 0x000c0c0001747983 */ /* 0x002ea20000300800 */
[----:B------:R-:W-:Y:S01]  /*4a30*/  ISETP.GE.U32.AND P3, PT, R14, 0x7fffff1e, PT ;  /* 0x7fffff1e0e00780c */ /* 0x000fe20003f66070 */
[----:B------:R-:W-:Y:S02]  /*4a40*/  @!P2 IMAD.MOV.U32 R14, RZ, RZ, R160 ;  /* 0x000000ffff0ea224 */ /* 0x000fe400078e00a0 */
[----:B------:R-:W-:Y:S01]  /*4a50*/  STL [R1+0x60c], R160 ;  /* 0x00060ca001007387 */ /* 0x000fe20000100800 */
[----:B0-----:R-:W-:-:S03]  /*4a60*/  IMAD R17, R36, 0x4a, RZ ;  /* 0x0000004a24117824 */ /* 0x001fc600078e02ff */
[----:B------:R-:W-:Y:S01]  /*4a70*/  STL [R1+0x608], R18 ;  /* 0x0006081201007387 */ /* 0x000fe20000100800 */
[----:B------:R-:W-:Y:S01]  /*4a80*/  @!P2 IMAD.MOV.U32 R15, RZ, RZ, R18 ;  /* 0x000000ffff0fa224 */ /* 0x000fe200078e0012 */
[----:B------:R-:W-:-:S04]  /*4a90*/  PRMT R161, RZ, 0x7610, R161 ;  /* 0x00007610ffa17816 */ /* 0x000fc800000000a1 */
[----:B------:R0:W2:Y:S04]  /*4aa0*/  @!P2 LDG.E.U8 R8, desc[UR18][R14.64] ;  /* 0x000000120e08a981 */ /* 0x0000a8000c1e1100 */
        /* <DEDUP_REMOVED lines=8> */
[----:B------:R-:W-:Y:S01]  /*4b30*/  STL [R1+0x64c], R162 ;  /* 0x00064ca201007387 */ /* 0x000fe20000100800 */
[----:B------:R-:W-:-:S03]  /*4b40*/  IMAD R17, R36, 0x5a, RZ ;  /* 0x0000005a24117824 */ /* 0x000fc600078e02ff */
[C---:B------:R-:W-:Y:S01]  /*4b50*/  IADD3 R160, P6, PT, R16.reuse, R2, RZ ;  /* 0x0000000210a07210 */ /* 0x040fe20007fde0ff */
[----:B--2---:R-:W-:Y:S04]  /*4b60*/  STL [R1+0xb58], R8 ;  /* 0x000b580801007387 */ /* 0x004fe80000100800 */
[----:B------:R1:W-:Y:S04]  /*4b70*/  STL [R1+0x648], R15 ;  /* 0x0006480f01007387 */ /* 0x0003e80000100800 */
[----:B------:R-:W-:Y:S01]  /*4b80*/  STL [R1+0x68c], R160 ;  /* 0x00068ca001007387 */ /* 0x000fe20000100800 */
[----:B------:R-:W-:Y:S01]  /*4b90*/  PRMT R9, RZ, 0x7610, R9 ;  /* 0x00007610ff097816 */ /* 0x000fe20000000009 */
[----:B0-----:R-:W-:Y:S01]  /*4ba0*/  @!P4 IMAD.MOV.U32 R14, RZ, RZ, R160 ;  /* 0x000000ffff0ec224 */ /* 0x001fe200078e00a0 */
[----:B-1----:R-:W-:-:S02]  /*4bb0*/  LEA.HI.X.SX32 R15, R16, R3, 0x1, P6 ;  /* 0x00000003100f7211 */ /* 0x002fc400030f0eff */
[----:B------:R-:W-:-:S03]  /*4bc0*/  PRMT R152, RZ, 0x7610, R152 ;  /* 0x00007610ff987816 */ /* 0x000fc60000000098 */
        /* <DEDUP_REMOVED lines=8> */
[----:B------:R-:W-:Y:S02]  /*4c50*/  VIADD R18, R12, 0xffffff8d ;  /* 0xffffff8d0c127836 */ /* 0x000fe40000000000 */
[----:B------:R-:W-:-:S03]  /*4c60*/  IMAD R16, R36, 0x62, RZ ;  /* 0x0000006224107824 */ /* 0x000fc600078e02ff */
[----:B------:R-:W-:Y:S01]  /*4c70*/  ISETP.GE.U32.AND P0, PT, R18, 0x7fffff0e, PT ;  /* 0x7fffff0e1200780c */ /* 0x000fe20003f06070 */
[----:B------:R-:W-:Y:S01]  /*4c80*/  VIADD R18, R12, 0xffffff85 ;  /* 0xffffff850c127836 */ /* 0x000fe20000000000 */
[----:B------:R-:W-:Y:S01]  /*4c90*/  IADD3 R160, P6, PT, R16, R2, RZ ;  /* 0x0000000210a07210 */ /* 0x000fe20007fde0ff */
[----:B------:R-:W-:Y:S03]  /*4ca0*/  STL [R1+0x6c4], R161 ;  /* 0x0006c4a101007387 */ /* 0x000fe60000100800 */
[----:B------:R-:W-:Y:S02]  /*4cb0*/  ISETP.GE.U32.AND P4, PT, R18, 0x7fffff06, PT ;  /* 0x7fffff061200780c */ /* 0x000fe40003f86070 */
[----:B------:R-:W-:Y:S01]  /*4cc0*/  LEA.HI.X.SX32 R18, R16, R3, 0x1, P6 ;  /* 0x0000000310127211 */ /* 0x000fe200030f0eff */
[----:B--2---:R-:W-:Y:S01]  /*4cd0*/  STL [R1+0xb5c], R9 ;  /* 0x000b5c0901007387 */ /* 0x004fe20000100800 */
[----:B------:R-:W-:-:S02]  /*4ce0*/  IMAD R17, R36, 0x6a, RZ ;  /* 0x0000006a24117824 */ /* 0x000fc400078e02ff */
[----:B0-----:R-:W-:Y:S01]  /*4cf0*/  VIADD R14, R12, 0xfffffffc ;  /* 0xfffffffc0c0e7836 */ /* 0x001fe20000000000 */
[----:B------:R-:W-:Y:S04]  /*4d00*/  STL [R1+0x6c0], R162 ;  /* 0x0006c0a201007387 */ /* 0x000fe80000100800 */
[----:B------:R-:W-:Y:S04]  /*4d10*/  STL [R1+0x6fc], R160 ;  /* 0x0006fca001007387 */ /* 0x000fe80000100800 */
[----:B------:R-:W-:Y:S01]  /*4d20*/  STL [R1+0x6f8], R18 ;  /* 0x0006f81201007387 */ /* 0x000fe20000100800 */
[----:B------:R-:W-:Y:S01]  /*4d30*/  PRMT R132, RZ, 0x7610, R132 ;  /* 0x00007610ff847816 */ /* 0x000fe20000000084 */
[----:B------:R-:W-:Y:S01]  /*4d40*/  @!P3 IMAD.MOV.U32 R15, RZ, RZ, R18 ;  /* 0x000000ffff0fb224 */ /* 0x000fe200078e0012 */
[----:B------:R-:W-:Y:S01]  /*4d50*/  ISETP.GE.U32.AND P5, PT, R14, 0x7fffff7d, PT ;  /* 0x7fffff7d0e00780c */ /* 0x000fe20003fa6070 */
[----:B------:R-:W-:Y:S01]  /*4d60*/  @!P3 IMAD.MOV.U32 R14, RZ, RZ, R160 ;  /* 0x000000ffff0eb224 */ /* 0x000fe200078e00a0 */
[----:B------:R-:W-:-:S04]  /*4d70*/  PRMT R109, RZ, 0x7610, R109 ;  /* 0x00007610ff6d7816 */ /* 0x000fc8000000006d */
[----:B------:R0:W2:Y:S04]  /*4d80*/  @!P3 LDG.E.U8 R132, desc[UR18][R14.64] ;  /* 0x000000120e84b981 */ /* 0x0000a8000c1e1100 */
[----:B---3--:R1:W-:Y:S02]  /*4d90*/  STL [R1+0x46c], R152 ;  /* 0x00046c9801007387 */ /* 0x0083e40000100800 */
[----:B-1----:R-:W-:-:S04]  /*4da0*/  IADD3 R152, P6, PT, R17, R2, RZ ;  /* 0x0000000211987210 */ /* 0x002fc80007fde0ff */
[----:B------:R-:W-:Y:S01]  /*4db0*/  LEA.HI.X.SX32 R161, R17, R3, 0x1, P6 ;  /* 0x0000000311a17211 */ /* 0x000fe200030f0eff */
[----:B0-----:R-:W-:-:S04]  /*4dc0*/  @!P2 IMAD.MOV.U32 R14, RZ, RZ, R152 ;  /* 0x000000ffff0ea224 */ /* 0x001fc800078e0098 */
[----:B------:R-:W-:-:S05]  /*4dd0*/  @!P2 IMAD.MOV.U32 R15, RZ, RZ, R161 ;  /* 0x000000ffff0fa224 */ /* 0x000fca00078e00a1 */
[----:B------:R0:W3:Y:S01]  /*4de0*/  @!P2 LDG.E.U8 R109, desc[UR18][R14.64] ;  /* 0x000000120e6da981 */ /* 0x0000e2000c1e1100 */
[----:B------:R-:W-:-:S05]  /*4df0*/  VIADD R16, R12, 0xfffffff4 ;  /* 0xfffffff40c107836 */ /* 0x000fca0000000000 */
[----:B------:R-:W-:Y:S01]  /*4e00*/  ISETP.GE.U32.AND P3, PT, R16, 0x7fffff75, PT ;  /* 0x7fffff751000780c */ /* 0x000fe20003f66070 */
[C---:B------:R-:W-:Y:S01]  /*4e10*/  IMAD R16, R36.reuse, 0x72, RZ ;  /* 0x0000007224107824 */ /* 0x040fe200078e02ff */
[----:B------:R-:W-:Y:S01]  /*4e20*/  STL [R1+0x734], R152 ;  /* 0x0007349801007387 */ /* 0x000fe20000100800 */
[----:B------:R-:W-:-:S03]  /*4e30*/  IMAD R17, R36, 0x7a, RZ ;  /* 0x0000007a24117824 */ /* 0x000fc600078e02ff */
[----:B------:R-:W-:Y:S01]  /*4e40*/  IADD3 R160, P6, PT, R16, R2, RZ ;  /* 0x0000000210a07210 */ /* 0x000fe20007fde0ff */
[----:B--2---:R-:W-:Y:S04]  /*4e50*/  STL [R1+0xb60], R132 ;  /* 0x000b608401007387 */ /* 0x004fe80000100800 */
[----:B------:R1:W-:Y:S01]  /*4e60*/  STL [R1+0x730], R161 ;  /* 0x000730a101007387 */ /* 0x0003e20000100800 */
[----:B------:R-:W-:-:S03]  /*4e70*/  PRMT R159, RZ, 0x7610, R159 ;  /* 0x00007610ff9f7816 */ /* 0x000fc6000000009f */
[----:B------:R2:W-:Y:S01]  /*4e80*/  STL [R1+0x76c], R160 ;  /* 0x00076ca001007387 */ /* 0x0005e20000100800 */
[----:B0-----:R-:W-:Y:S01]  /*4e90*/  @!P0 IMAD.MOV.U32 R14, RZ, RZ, R160 ;  /* 0x000000ffff0e8224 */ /* 0x001fe200078e00a0 */
[----:B-1----:R-:W-:Y:S01]  /*4ea0*/  LEA.HI.X.SX32 R161, R16, R3, 0x1, P6 ;  /* 0x0000000310a17211 */ /* 0x002fe200030f0eff */
[C---:B------:R-:W-:Y:S02]  /*4eb0*/  VIADD R16, R12.reuse, 0xffffffe4 ;  /* 0xffffffe40c107836 */ /* 0x040fe40000000000 */
[----:B------:R-:W-:Y:S02]  /*4ec0*/  VIADD R18, R12, 0xffffffec ;  /* 0xffffffec0c127836 */ /* 0x000fe40000000000 */
[----:B------:R-:W-:Y:S01]  /*4ed0*/  @!P0 IMAD.MOV.U32 R15, RZ, RZ, R161 ;  /* 0x000000ffff0f8224 */ /* 0x000fe200078e00a1 */
[----:B------:R-:W-:Y:S02]  /*4ee0*/  PRMT R130, RZ, 0x7610, R130 ;  /* 0x00007610ff827816 */ /* 0x000fe40000000082 */
[----:B------:R-:W-:-:S02]  /*4ef0*/  ISETP.GE.U32.AND P2, PT, R18, 0x7fffff6d, PT ;  /* 0x7fffff6d1200780c */ /* 0x000fc40003f46070 */
[----:B------:R0:W4:Y:S01]  /*4f00*/  @!P0 LDG.E.U8 R159, desc[UR18][R14.64] ;  /* 0x000000120e9f8981 */ /* 0x000122000c1e1100 */
[----:B------:R-:W-:Y:S01]  /*4f10*/  ISETP.GE.U32.AND P0, PT, R16, 0x7fffff65, PT ;  /* 0x7fffff651000780c */ /* 0x000fe20003f06070 */
[C---:B------:R-:W-:Y:S01]  /*4f20*/  IMAD R18, R36.reuse, 0x3, RZ ;  /* 0x0000000324127824 */ /* 0x040fe200078e02ff */
[----:B------:R-:W-:Y:S01]  /*4f30*/  PRMT R108, RZ, 0x7610, R108 ;  /* 0x00007610ff6c7816 */ /* 0x000fe2000000006c */
[----:B--2---:R-:W-:Y:S02]  /*4f40*/  IMAD.MOV.U32 R160, RZ, RZ, R139 ;  /* 0x000000ffffa07224 */ /* 0x004fe400078e008b */
[----:B------:R-:W-:Y:S02]  /*4f50*/  IMAD R139, R36, 0x13, RZ ;  /* 0x00000013248b7824 */ /* 0x000fe400078e02ff */
[----:B------:R-:W-:Y:S02]  /*4f60*/  IMAD.MOV.U32 R162, RZ, RZ, R28 ;  /* 0x000000ffffa27224 */ /* 0x000fe400078e001c */
[----:B------:R-:W-:Y:S01]  /*4f70*/  IMAD.MOV.U32 R28, RZ, RZ, R146 ;  /* 0x000000ffff1c7224 */ /* 0x000fe200078e0092 */
[----:B------:R-:W-:-:S02]  /*4f80*/  PRMT R6, RZ, 0x7610, R6 ;  /* 0x00007610ff067816 */ /* 0x000fc40000000006 */
[----:B------:R-:W-:Y:S01]  /*4f90*/  PRMT R155, RZ, 0x7610, R155 ;  /* 0x00007610ff9b7816 */ /* 0x000fe2000000009b */
[----:B---3--:R1:W-:Y:S02]  /*4fa0*/  STL [R1+0x424], R109 ;  /* 0x0004246d01007387 */ /* 0x0083e40000100800 */
[----:B-1----:R-:W-:-:S04]  /*4fb0*/  IADD3 R109, P6, PT, R17, R2, RZ ;  /* 0x00000002116d7210 */ /* 0x002fc80007fde0ff */
[----:B------:R-:W-:Y:S01]  /*4fc0*/  LEA.HI.X.SX32 R152, R17, R3, 0x1, P6 ;  /* 0x0000000311987211 */ /* 0x000fe200030f0eff */
[----:B------:R-:W-:-:S04]  /*4fd0*/  @!P4 IMAD.MOV.U32 R16, RZ, RZ, R109 ;  /* 0x000000ffff10c224 */ /* 0x000fc800078e006d */
[----:B------:R-:W-:Y:S01]  /*4fe0*/  @!P4 IMAD.MOV.U32 R17, RZ, RZ, R152 ;  /* 0x000000ffff11c224 */ /* 0x000fe200078e0098 */
[----:B0-----:R-:W-:-:S04]  /*4ff0*/  IADD3 R14, P6, PT, R18, R2, RZ ;  /* 0x00000002120e7210 */ /* 0x001fc80007fde0ff */
[----:B------:R0:W2:Y:S01]  /*5000*/  @!P4 LDG.E.U8 R130, desc[UR18][R16.64] ;  /* 0x000000121082c981 */ /* 0x0000a2000c1e1100 */
[----:B------:R-:W-:Y:S01]  /*5010*/  LEA.HI.X.SX32 R15, R18, R3, 0x1, P6 ;  /* 0x00000003120f7211 */ /* 0x000fe200030f0eff */
[----:B------:R-:W-:-:S04]  /*5020*/  VIADD R18, R12, 0xffffffd4 ;  /* 0xffffffd40c127836 */ /* 0x000fc80000000000 */
[----:B------:R-:W3:Y:S01]  /*5030*/  @!P5 LDG.E.U8 R108, desc[UR18][R14.64] ;  /* 0x000000120e6cd981 */ /* 0x000ee2000c1e1100 */
[----:B0-----:R-:W-:Y:S02]  /*5040*/  VIADD R16, R12, 0xffffffdc ;  /* 0xffffffdc0c107836 */ /* 0x001fe40000000000 */
[----:B------:R-:W-:-:S03]  /*5050*/  IMAD R17, R36, 0xb, RZ ;  /* 0x0000000b24117824 */ /* 0x000fc600078e02ff */
[----:B------:R-:W-:Y:S02]  /*5060*/  ISETP.GE.U32.AND P4, PT, R16, 0x7fffff5d, PT ;  /* 0x7fffff5d1000780c */ /* 0x000fe40003f86070 */
[CC--:B------:R-:W-:Y:S02]  /*5070*/  IADD3 R16, P6, PT, R17.reuse, R2.reuse, RZ ;  /* 0x0000000211107210 */ /* 0x0c0fe40007fde0ff */
[----:B------:R-:W-:Y:S01]  /*5080*/  ISETP.GE.U32.AND P5, PT, R18, 0x7fffff55, PT ;  /* 0x7fffff551200780c */ /* 0x000fe20003fa6070 */
[----:B------:R-:W-:Y:S01]  /*5090*/  IMAD R18, R36, 0x1b, RZ ;  /* 0x0000001b24127824 */ /* 0x000fe200078e02ff */
[----:B------:R-:W-:Y:S01]  /*50a0*/  LEA.HI.X.SX32 R17, R17, R3, 0x1, P6 ;  /* 0x0000000311117211 */ /* 0x000fe200030f0eff */
[----:B------:R-:W-:Y:S01]  /*50b0*/  STL [R1+0x768], R161 ;  /* 0x000768a101007387 */ /* 0x000fe20000100800 */
[----:B------:R-:W-:-:S03]  /*50c0*/  IADD3 R146, P6, PT, R139, R2, RZ ;  /* 0x000000028b927210 */ /* 0x000fc60007fde0ff */
[----:B------:R0:W-:Y:S01]  /*50d0*/  STL [R1+0x7a4], R109 ;  /* 0x0007a46d01007387 */ /* 0x0001e20000100800 */
[----:B------:R-:W-:-:S03]  /*50e0*/  LEA.HI.X.SX32 R139, R139, R3, 0x1, P6 ;  /* 0x000000038b8b7211 */ /* 0x000fc600030f0eff */
[----:B------:R1:W-:Y:S04]  /*50f0*/  STL [R1+0x7a0], R152 ;  /* 0x0007a09801007387 */ /* 0x0003e80000100800 */
[----:B------:R-:W4:Y:S01]  /*5100*/  @!P3 LDG.E.U8 R6, desc[UR18][R16.64] ;  /* 0x000000121006b981 */ /* 0x000f22000c1e1100 */
[----:B0-----:R-:W-:Y:S02]  /*5110*/  IMAD.MOV.U32 R109, RZ, RZ, R19 ;  /* 0x000000ffff6d7224 */ /* 0x001fe400078e0013 */
[----:B------:R-:W-:Y:S01]  /*5120*/  VIADD R19, R12, 0xffffffcc ;  /* 0xffffffcc0c137836 */ /* 0x000fe20000000000 */
[----:B-1----:R-:W-:Y:S01]  /*5130*/  IADD3 R152, P6, PT, R18, R2, RZ ;  /* 0x0000000212987210 */ /* 0x002fe20007fde0ff */
[----:B------:R-:W-:-:S03]  /*5140*/  IMAD.MOV.U32 R161, RZ, RZ, R115 ;  /* 0x000000ffffa17224 */ /* 0x000fc600078e0073 */
[----:B------:R-:W-:Y:S01]  /*5150*/  ISETP.GE.U32.AND P3, PT, R19, 0x7fffff4d, PT ;  /* 0x7fffff4d1300780c */ /* 0x000fe20003f66070 */
[----:B------:R-:W-:Y:S01]  /*5160*/  @!P2 IMAD.MOV.U32 R19, RZ, RZ, R139 ;  /* 0x000000ffff13a224 */ /* 0x000fe200078e008b */
[----:B------:R-:W-:Y:S01]  /*5170*/  LEA.HI.X.SX32 R115, R18, R3, 0x1, P6 ;  /* 0x0000000312737211 */ /* 0x000fe200030f0eff */
[----:B------:R-:W-:-:S05]  /*5180*/  @!P2 IMAD.MOV.U32 R18, RZ, RZ, R146 ;  /* 0x000000ffff12a224 */ /* 0x000fca00078e0092 */
[----:B------:R0:W4:Y:S01]  /*5190*/  @!P2 LDG.E.U8 R155, desc[UR18][R18.64] ;  /* 0x00000012129ba981 */ /* 0x000122000c1e1100 */
[----:B------:R-:W-:Y:S01]  /*51a0*/  PRMT R7, RZ, 0x7610, R7 ;  /* 0x00007610ff077816 */ /* 0x000fe20000000007 */
[----:B0-----:R-:W-:Y:S02]  /*51b0*/  @!P0 IMAD.MOV.U32 R18, RZ, RZ, R152 ;  /* 0x000000ffff128224 */ /* 0x001fe400078e0098 */
[----:B------:R-:W-:-:S05]  /*51c0*/  @!P0 IMAD.MOV.U32 R19, RZ, RZ, R115 ;  /* 0x000000ffff138224 */ /* 0x000fca00078e0073 */
[----:B------:R0:W4:Y:S01]  /*51d0*/  @!P0 LDG.E.U8 R7, desc[UR18][R18.64] ;  /* 0x0000001212078981 */ /* 0x000122000c1e1100 */
[----:B------:R-:W-:Y:S01]  /*51e0*/  PRMT R154, RZ, 0x7610, R154 ;  /* 0x00007610ff9a7816 */ /* 0x000fe2000000009a */
[----:B0-----:R-:W-:-:S05]  /*51f0*/  VIADD R18, R12, 0xffffffbc ;  /* 0xffffffbc0c127836 */ /* 0x001fca0000000000 */
[----:B------:R-:W-:Y:S01]  /*5200*/  ISETP.GE.U32.AND P0, PT, R18, 0x7fffff3d, PT ;  /* 0x7fffff3d1200780c */ /* 0x000fe20003f06070 */
[----:B--2---:R-:W-:Y:S04]  /*5210*/  STL [R1+0xb6c], R130 ;  /* 0x000b6c8201007387 */ /* 0x004fe80000100800 */
[----:B---3--:R-:W-:Y:S04]  /*5220*/  STL [R1+0x3e8], R108 ;  /* 0x0003e86c01007387 */ /* 0x008fe80000100800 */
[----:B----4-:R0:W-:Y:S04]  /*5230*/  STL [R1+0x42c], R159 ;  /* 0x00042c9f01007387 */ /* 0x0101e80000100800 */
[----:B------:R-:W-:Y:S04]  /*5240*/  STL [R1+0xa1c], R14 ;  /* 0x000a1c0e01007387 */ /* 0x000fe80000100800 */
[----:B------:R-:W-:Y:S01]  /*5250*/  STL [R1+0xa18], R15 ;  /* 0x000a180f01007387 */ /* 0x000fe20000100800 */
[----:B0-----:R-:W-:-:S02]  /*5260*/  IMAD.MOV.U32 R159, RZ, RZ, R21 ;  /* 0x000000ffff9f7224 */ /* 0x001fc400078e0015 */
[----:B------:R-:W-:Y:S01]  /*5270*/  IMAD R21, R36, 0x23, RZ ;  /* 0x0000002324157824 */ /* 0x000fe200078e02ff */
[----:B------:R-:W-:Y:S04]  /*5280*/  STL [R1+0xb70], R6 ;  /* 0x000b700601007387 */ /* 0x000fe80000100800 */
[----:B------:R-:W-:Y:S04]  /*5290*/  STL [R1+0xa24], R16 ;  /* 0x000a241001007387 */ /* 0x000fe80000100800 */
[----:B------:R-:W-:Y:S04]  /*52a0*/  STL [R1+0xa20], R17 ;  /* 0x000a201101007387 */ /* 0x000fe80000100800 */
[----:B------:R-:W-:Y:S04]  /*52b0*/  STL [R1+0xa4], R152 ;  /* 0x0000a49801007387 */ /* 0x000fe80000100800 */
[----:B------:R-:W-:Y:S04]  /*52c0*/  STL [R1+0xa2c], R146 ;  /* 0x000a2c9201007387 */ /* 0x000fe80000100800 */
[----:B------:R-:W-:Y:S04]  /*52d0*/  STL [R1+0xa28], R139 ;  /* 0x000a288b01007387 */ /* 0x000fe80000100800 */
[----:B------:R-:W-:Y:S04]  /*52e0*/  STL [R1+0xa0], R115 ;  /* 0x0000a07301007387 */ /* 0x000fe80000100800 */
[----:B------:R0:W-:Y:S01]  /*52f0*/  STL [R1+0x3c0], R155 ;  /* 0x0003c09b01007387 */ /* 0x0001e20000100800 */
[----:B------:R-:W-:Y:S01]  /*5300*/  IMAD.MOV.U32 R108, RZ, RZ, R113 ;  /* 0x000000ffff6c7224 */ /* 0x000fe200078e0071 */
[----:B0-----:R-:W-:-:S02]  /*5310*/  IADD3 R155, P6, PT, R21, R2, RZ ;  /* 0x00000002159b7210 */ /* 0x001fc40007fde0ff */
[----:B------:R-:W2:Y:S02]  /*5320*/  LDL.LU R115, [R1+0xc08] ;  /* 0x000c080001737983 */ /* 0x000ea40000300800 */
[----:B------:R-:W-:Y:S01]  /*5330*/  LEA.HI.X.SX32 R19, R21, R3, 0x1, P6 ;  /* 0x0000000315137211 */ /* 0x000fe200030f0eff */
[----:B------:R-:W-:-:S05]  /*5340*/  @!P4 IMAD.MOV.U32 R18, RZ, RZ, R155 ;  /* 0x000000ffff12c224 */ /* 0x000fca00078e009b */
[----:B------:R0:W3:Y:S01]  /*5350*/  @!P4 LDG.E.U8 R154, desc[UR18][R18.64] ;  /* 0x00000012129ac981 */ /* 0x0000e2000c1e1100 */
[----:B------:R-:W-:Y:S02]  /*5360*/  IMAD.MOV.U32 R113, RZ, RZ, R20 ;  /* 0x000000ffff717224 */ /* 0x000fe400078e0014 */
[----:B------:R-:W-:-:S05]  /*5370*/  VIADD R20, R12, 0xffffffc4 ;  /* 0xffffffc40c147836 */ /* 0x000fca0000000000 */
[----:B------:R-:W-:Y:S01]  /*5380*/  ISETP.GE.U32.AND P2, PT, R20, 0x7fffff45, PT ;  /* 0x7fffff451400780c */ /* 0x000fe20003f46070 */
[----:B------:R-:W-:Y:S02]  /*5390*/  IMAD R20, R36, 0x2b, RZ ;  /* 0x0000002b24147824 */ /* 0x000fe400078e02ff */
[----:B------:R-:W-:-:S03]  /*53a0*/  VIADD R21, R12, 0xffffffb4 ;  /* 0xffffffb40c157836 */ /* 0x000fc60000000000 */
[C---:B------:R-:W-:Y:S01]  /*53b0*/  IADD3 R152, P6, PT, R20.reuse, R2, RZ ;  /* 0x0000000214987210 */ /* 0x040fe20007fde0ff */
[----:B------:R-:W-:Y:S01]  /*53c0*/  STL [R1+0xb78], R7 ;  /* 0x000b780701007387 */ /* 0x000fe20000100800 */
[----:B------:R-:W-:Y:S02]  /*53d0*/  ISETP.GE.U32.AND P4, PT, R21, 0x7fffff35, PT ;  /* 0x7fffff351500780c */ /* 0x000fe40003f86070 */
[----:B0-----:R-:W-:Y:S01]  /*53e0*/  LEA.HI.X.SX32 R18, R20, R3, 0x1, P6 ;  /* 0x0000000314127211 */ /* 0x001fe200030f0eff */
[----:B------:R-:W-:Y:S01]  /*53f0*/  STL [R1+0xe4], R155 ;  /* 0x0000e49b01007387 */ /* 0x000fe20000100800 */
[----:B------:R-:W-:-:S03]  /*5400*/  IMAD R21, R36, 0x33, RZ ;  /* 0x0000003324157824 */ /* 0x000fc600078e02ff */
[----:B------:R0:W-:Y:S01]  /*5410*/  STL [R1+0xe0], R19 ;  /* 0x0000e01301007387 */ /* 0x0001e20000100800 */
[----:B------:R-:W-:-:S03]  /*5420*/  PRMT R126, RZ, 0x7610, R126 ;  /* 0x00007610ff7e7816 */ /* 0x000fc6000000007e */
[----:B------:R-:W-:Y:S01]  /*5430*/  STL [R1+0x554], R152 ;  /* 0x0005549801007387 */ /* 0x000fe20000100800 */
[----:B0-----:R-:W-:Y:S01]  /*5440*/  @!P5 IMAD.MOV.U32 R19, RZ, RZ, R18 ;  /* 0x000000ffff13d224 */ /* 0x001fe200078e0012 */
[----:B------:R-:W-:Y:S02]  /*5450*/  PRMT R153, RZ, 0x7610, R153 ;  /* 0x00007610ff997816 */ /* 0x000fe40000000099 */
[----:B---3--:R0:W-:Y:S04]  /*5460*/  STL [R1+0x3b4], R154 ;  /* 0x0003b49a01007387 */ /* 0x0081e80000100800 */
[----:B------:R1:W-:Y:S01]  /*5470*/  STL [R1+0x550], R18 ;  /* 0x0005501201007387 */ /* 0x0003e20000100800 */
[----:B0-----:R-:W-:Y:S02]  /*5480*/  IMAD.MOV.U32 R154, RZ, RZ, R161 ;  /* 0x000000ffff9a7224 */ /* 0x001fe400078e00a1 */
[----:B------:R-:W-:Y:S01]  /*5490*/  IMAD.MOV.U32 R161, RZ, RZ, R114 ;  /* 0x000000ffffa17224 */ /* 0x000fe200078e0072 */
[----:B------:R-:W-:Y:S01]  /*54a0*/  IADD3 R114, P6, PT, R21, R2, RZ ;  /* 0x0000000215727210 */ /* 0x000fe20007fde0ff */
[----:B-1----:R-:W-:-:S05]  /*54b0*/  @!P5 IMAD.MOV.U32 R18, RZ, RZ, R152 ;  /* 0x000000ffff12d224 */ /* 0x002fca00078e0098 */
[----:B------:R0:W3:Y:S02]  /*54c0*/  @!P5 LDG.E.U8 R126, desc[UR18][R18.64] ;  /* 0x00000012127ed981 */ /* 0x0000e4000c1e1100 */
[----:B0-----:R-:W-:Y:S01]  /*54d0*/  LEA.HI.X.SX32 R19, R21, R3, 0x1, P6 ;  /* 0x0000000315137211 */ /* 0x001fe200030f0eff */
[----:B------:R-:W-:-:S05]  /*54e0*/  @!P3 IMAD.MOV.U32 R18, RZ, RZ, R114 ;  /* 0x000000ffff12b224 */ /* 0x000fca00078e0072 */
[----:B------:R0:W4:Y:S01]  /*54f0*/  @!P3 LDG.E.U8 R153, desc[UR18][R18.64] ;  /* 0x000000121299b981 */ /* 0x000122000c1e1100 */
[----:B------:R-:W-:-:S05]  /*5500*/  IMAD R20, R36, 0x3b, RZ ;  /* 0x0000003b24147824 */ /* 0x000fca00078e02ff */
[----:B------:R-:W-:Y:S01]  /*5510*/  IADD3 R152, P6, PT, R20, R2, RZ ;  /* 0x0000000214987210 */ /* 0x000fe20007fde0ff */
[----:B------:R-:W-:-:S03]  /*5520*/  IMAD.MOV.U32 R155, RZ, RZ, R159 ;  /* 0x000000ffff9b7224 */ /* 0x000fc600078e009f */
[----:B------:R-:W-:Y:S01]  /*5530*/  LEA.HI.X.SX32 R20, R20, R3, 0x1, P6 ;  /* 0x0000000314147211 */ /* 0x000fe200030f0eff */
[----:B------:R-:W-:Y:S01]  /*5540*/  IMAD.MOV.U32 R159, RZ, RZ, R108 ;  /* 0x000000ffff9f7224 */ /* 0x000fe200078e006c */
[----:B------:R-:W-:Y:S01]  /*5550*/  PRMT R125, RZ, 0x7610, R125 ;  /* 0x00007610ff7d7816 */ /* 0x000fe2000000007d */
[----:B------:R-:W-:Y:S02]  /*5560*/  IMAD.MOV.U32 R108, RZ, RZ, R22 ;  /* 0x000000ffff6c7224 */ /* 0x000fe400078e0016 */
[----:B------:R-:W-:Y:S02]  /*5570*/  VIADD R22, R12, 0xffffffac ;  /* 0xffffffac0c167836 */ /* 0x000fe40000000000 */
[----:B0-----:R-:W-:Y:S02]  /*5580*/  @!P2 IMAD.MOV.U32 R18, RZ, RZ, R152 ;  /* 0x000000ffff12a224 */ /* 0x001fe400078e0098 */
[----:B------:R-:W-:Y:S01]  /*5590*/  IMAD R21, R36, 0x43, RZ ;  /* 0x0000004324157824 */ /* 0x000fe200078e02ff */
[----:B------:R-:W-:Y:S01]  /*55a0*/  ISETP.GE.U32.AND P5, PT, R22, 0x7fffff2d, PT ;  /* 0x7fffff2d1600780c */ /* 0x000fe20003fa6070 */
[----:B------:R-:W-:-:S05]  /*55b0*/  VIADD R22, R12, 0xffffffa4 ;  /* 0xffffffa40c167836 */ /* 0x000fca0000000000 */
[----:B------:R-:W-:Y:S02]  /*55c0*/  ISETP.GE.U32.AND P3, PT, R22, 0x7fffff25, PT ;  /* 0x7fffff251600780c */ /* 0x000fe40003f66070 */
[----:B------:R-:W-:Y:S01]  /*55d0*/  PRMT R22, RZ, 0x7610, R22 ;  /* 0x00007610ff167816 */ /* 0x000fe20000000016 */
[----:B---3--:R-:W-:Y:S04]  /*55e0*/  STL [R1+0xb80], R126 ;  /* 0x000b807e01007387 */ /* 0x008fe80000100800 */
[----:B------:R0:W-:Y:S04]  /*55f0*/  STL [R1+0x594], R114 ;  /* 0x0005947201007387 */ /* 0x0001e80000100800 */
[----:B------:R1:W-:Y:S04]  /*5600*/  STL [R1+0x590], R19 ;  /* 0x0005901301007387 */ /* 0x0003e80000100800 */
[----:B------:R-:W-:Y:S04]  /*5610*/  STL [R1+0x5d4], R152 ;  /* 0x0005d49801007387 */ /* 0x000fe80000100800 */
[----:B0-----:R-:W3:Y:S01]  /*5620*/  LDL.LU R114, [R1+0xc04] ;  /* 0x000c040001727983 */ /* 0x001ee20000300800 */
[----:B-1----:R-:W-:-:S03]  /*5630*/  @!P2 IMAD.MOV.U32 R19, RZ, RZ, R20 ;  /* 0x000000ffff13a224 */ /* 0x002fc600078e0014 */
[----:B------:R-:W-:Y:S04]  /*5640*/  STL [R1+0x5d0], R20 ;  /* 0x0005d01401007387 */ /* 0x000fe80000100800 */
[----:B----4-:R0:W-:Y:S04]  /*5650*/  STL [R1+0x3ac], R153 ;  /* 0x0003ac9901007387 */ /* 0x0101e80000100800 */
[----:B------:R1:W4:Y:S01]  /*5660*/  @!P2 LDG.E.U8 R125, desc[UR18][R18.64] ;  /* 0x00000012127da981 */ /* 0x000322000c1e1100 */
[----:B0-----:R-:W-:Y:S02]  /*5670*/  IMAD.MOV.U32 R153, RZ, RZ, R159 ;  /* 0x000000ffff997224 */ /* 0x001fe400078e009f */
[----:B------:R-:W-:-:S02]  /*5680*/  IMAD.MOV.U32 R159, RZ, RZ, R108 ;  /* 0x000000ffff9f7224 */ /* 0x000fc400078e006c */
[----:B------:R-:W-:Y:S01]  /*5690*/  IMAD.MOV.U32 R108, RZ, RZ, R113 ;  /* 0x000000ffff6c7224 */ /* 0x000fe200078e0071 */
[----:B------:R-:W-:Y:S01]  /*56a0*/  IADD3 R113, P6, PT, R21, R2, RZ ;  /* 0x0000000215717210 */ /* 0x000fe20007fde0ff */
[----:B-1----:R-:W-:-:S03]  /*56b0*/  VIADD R18, R12, 0xffffff9c ;  /* 0xffffff9c0c127836 */ /* 0x002fc60000000000 */
[----:B------:R-:W-:Y:S02]  /*56c0*/  LEA.HI.X.SX32 R19, R21, R3, 0x1, P6 ;  /* 0x0000000315137211 */ /* 0x000fe400030f0eff */
[----:B------:R-:W-:Y:S01]  /*56d0*/  ISETP.GE.U32.AND P2, PT, R18, 0x7fffff1d, PT ;  /* 0x7fffff1d1200780c */ /* 0x000fe20003f46070 */
[----:B------:R-:W-:-:S05]  /*56e0*/  @!P0 IMAD.MOV.U32 R18, RZ, RZ, R113 ;  /* 0x000000ffff128224 */ /* 0x000fca00078e0071 */
[----:B------:R0:W2:Y:S01]  /*56f0*/  @!P0 LDG.E.U8 R22, desc[UR18][R18.64] ;  /* 0x0000001212168981 */ /* 0x0000a2000c1e1100 */
[----:B------:R-:W-:Y:S02]  /*5700*/  IMAD R20, R36, 0x4b, RZ ;  /* 0x0000004b24147824 */ /* 0x000fe400078e02ff */
[----:B------:R-:W-:-:S03]  /*5710*/  VIADD R21, R12, 0xffffff94 ;  /* 0xffffff940c157836 */ /* 0x000fc60000000000 */
[----:B------:R-:W-:Y:S02]  /*5720*/  IADD3 R152, P6, PT, R20, R2, RZ ;  /* 0x0000000214987210 */ /* 0x000fe40007fde0ff */
[----:B------:R-:W-:Y:S01]  /*5730*/  ISETP.GE.U32.AND P0, PT, R21, 0x7fffff15, PT ;  /* 0x7fffff151500780c */ /* 0x000fe20003f06070 */
[----:B------:R-:W-:Y:S01]  /*5740*/  IMAD R21, R36, 0x53, RZ ;  /* 0x0000005324157824 */ /* 0x000fe200078e02ff */
[----:B------:R-:W-:Y:S01]  /*5750*/  PRMT R4, RZ, 0x7610, R4 ;  /* 0x00007610ff047816 */ /* 0x000fe20000000004 */
[----:B0-----:R-:W-:Y:S01]  /*5760*/  @!P4 IMAD.MOV.U32 R18, RZ, RZ, R152 ;  /* 0x000000ffff12c224 */ /* 0x001fe200078e0098 */
[----:B------:R-:W-:Y:S01]  /*5770*/  PRMT R151, RZ, 0x7610, R151 ;  /* 0x00007610ff977816 */ /* 0x000fe20000000097 */
[----:B----4-:R-:W-:Y:S04]  /*5780*/  STL [R1+0xb88], R125 ;  /* 0x000b887d01007387 */ /* 0x010fe80000100800 */
[----:B------:R-:W-:Y:S04]  /*5790*/  STL [R1+0x614], R113 ;  /* 0x0006147101007387 */ /* 0x000fe80000100800 */
[----:B------:R0:W-:Y:S04]  /*57a0*/  STL [R1+0x610], R19 ;  /* 0x0006101301007387 */ /* 0x0001e80000100800 */
[----:B------:R-:W-:Y:S01]  /*57b0*/  STL [R1+0x654], R152 ;  /* 0x0006549801007387 */ /* 0x000fe20000100800 */
[----:B0-----:R-:W-:-:S02]  /*57c0*/  LEA.HI.X.SX32 R19, R20, R3, 0x1, P6 ;  /* 0x0000000314137211 */ /* 0x001fc400030f0eff */
[----:B------:R-:W-:-:S03]  /*57d0*/  IADD3 R113, P6, PT, R21, R2, RZ ;  /* 0x0000000215717210 */ /* 0x000fc60007fde0ff */
[----:B------:R0:W4:Y:S04]  /*57e0*/  @!P4 LDG.E.U8 R4, desc[UR18][R18.64] ;  /* 0x000000121204c981 */ /* 0x000128000c1e1100 */
[----:B--2---:R-:W-:Y:S04]  /*57f0*/  STL [R1+0x37c], R22 ;  /* 0x00037c1601007387 */ /* 0x004fe80000100800 */
[----:B------:R1:W-:Y:S01]  /*5800*/  STL [R1+0x650], R19 ;  /* 0x0006501301007387 */ /* 0x0003e20000100800 */
[----:B0-----:R-:W-:Y:S01]  /*5810*/  @!P5 IMAD.MOV.U32 R18, RZ, RZ, R113 ;  /* 0x000000ffff12d224 */ /* 0x001fe200078e0071 */
[----:B-1----:R-:W-:-:S05]  /*5820*/  LEA.HI.X.SX32 R19, R21, R3, 0x1, P6 ;  /* 0x0000000315137211 */ /* 0x002fca00030f0eff */
[----:B------:R0:W2:Y:S01]  /*5830*/  @!P5 LDG.E.U8 R151, desc[UR18][R18.64] ;  /* 0x000000121297d981 */ /* 0x0000a2000c1e1100 */
[----:B------:R-:W-:Y:S02]  /*5840*/  IMAD R20, R36, 0x5b, RZ ;  /* 0x0000005b24147824 */ /* 0x000fe400078e02ff */
[----:B------:R-:W-:Y:S02]  /*5850*/  IMAD.MOV.U32 R152, RZ, RZ, R159 ;  /* 0x000000ffff987224 */ /* 0x000fe400078e009f */
[----:B------:R-:W-:Y:S01]  /*5860*/  IMAD.MOV.U32 R159, RZ, RZ, R109 ;  /* 0x000000ffff9f7224 */ /* 0x000fe200078e006d */
[C---:B------:R-:W-:Y:S01]  /*5870*/  IADD3 R109, P6, PT, R20.reuse, R2, RZ ;  /* 0x00000002146d7210 */ /* 0x040fe20007fde0ff */
[----:B------:R1:W-:Y:S03]  /*5880*/  STL [R1+0x694], R113 ;  /* 0x0006947101007387 */ /* 0x0003e60000100800 */
[----:B------:R-:W-:Y:S01]  /*5890*/  LEA.HI.X.SX32 R20, R20, R3, 0x1, P6 ;  /* 0x0000000314147211 */ /* 0x000fe200030f0eff */
[----:B------:R-:W-:Y:S01]  /*58a0*/  VIADD R22, R12, 0xffffff8c ;  /* 0xffffff8c0c167836 */ /* 0x000fe20000000000 */
[----:B------:R-:W-:Y:S01]  /*58b0*/  PRMT R148, RZ, 0x7610, R148 ;  /* 0x00007610ff947816 */ /* 0x000fe20000000094 */
[----:B0-----:R-:W-:-:S02]  /*58c0*/  @!P3 IMAD.MOV.U32 R18, RZ, RZ, R109 ;  /* 0x000000ffff12b224 */ /* 0x001fc400078e006d */
[----:B------:R-:W-:Y:S01]  /*58d0*/  IMAD R21, R36, 0x63, RZ ;  /* 0x0000006324157824 */ /* 0x000fe200078e02ff */
[----:B------:R-:W-:Y:S01]  /*58e0*/  ISETP.GE.U32.AND P4, PT, R22, 0x7fffff0d, PT ;  /* 0x7fffff0d1600780c */ /* 0x000fe20003f86070 */
[----:B------:R-:W-:-:S05]  /*58f0*/  VIADD R22, R12, 0xffffff84 ;  /* 0xffffff840c167836 */ /* 0x000fca0000000000 */
[----:B------:R-:W-:Y:S02]  /*5900*/  ISETP.GE.U32.AND P5, PT, R22, 0x7fffff05, PT ;  /* 0x7fffff051600780c */ /* 0x000fe40003fa6070 */
[----:B------:R-:W-:Y:S01]  /*5910*/  PRMT R22, RZ, 0x7610, R22 ;  /* 0x00007610ff167816 */ /* 0x000fe20000000016 */
[----:B----4-:R-:W-:Y:S04]  /*5920*/  STL [R1+0xb8c], R4 ;  /* 0x000b8c0401007387 */ /* 0x010fe80000100800 */
[----:B------:R0:W-:Y:S04]  /*5930*/  STL [R1+0x690], R19 ;  /* 0x0006901301007387 */ /* 0x0001e80000100800 */
[----:B------:R-:W-:Y:S04]  /*5940*/  STL [R1+0x6cc], R109 ;  /* 0x0006cc6d01007387 */ /* 0x000fe80000100800 */
[----:B-1----:R-:W4:Y:S01]  /*5950*/  LDL.LU R113, [R1+0xc00] ;  /* 0x000c000001717983 */ /* 0x002f220000300800 */
[----:B0-----:R-:W-:-:S03]  /*5960*/  @!P3 IMAD.MOV.U32 R19, RZ, RZ, R20 ;  /* 0x000000ffff13b224 */ /* 0x001fc600078e0014 */
[----:B------:R0:W-:Y:S04]  /*5970*/  STL [R1+0x6c8], R20 ;  /* 0x0006c81401007387 */ /* 0x0001e80000100800 */
[----:B------:R1:W3:Y:S04]  /*5980*/  @!P3 LDG.E.U8 R148, desc[UR18][R18.64] ;  /* 0x000000121294b981 */ /* 0x0002e8000c1e1100 */
[----:B--2---:R2:W-:Y:S01]  /*5990*/  STL [R1+0x370], R151 ;  /* 0x0003709701007387 */ /* 0x0045e20000100800 */
[----:B0-----:R-:W-:-:S03]  /*59a0*/  IMAD R20, R36, 0x6b, RZ ;  /* 0x0000006b24147824 */ /* 0x001fc600078e02ff */
[----:B------:R-:W4:Y:S01]  /*59b0*/  LDL.LU R109, [R1+0xbfc] ;  /* 0x000bfc00016d7983 */ /* 0x000f220000300800 */
[----:B-1----:R-:W-:Y:S01]  /*59c0*/  VIADD R18, R12, 0xfffffffb ;  /* 0xfffffffb0c127836 */ /* 0x002fe20000000000 */
[----:B--2---:R-:W-:-:S04]  /*59d0*/  IADD3 R151, P6, PT, R21, R2, RZ ;  /* 0x0000000215977210 */ /* 0x004fc80007fde0ff */
[----:B------:R-:W-:Y:S02]  /*59e0*/  ISETP.GE.U32.AND P3, PT, R18, 0x7fffff7c, PT ;  /* 0x7fffff7c1200780c */ /* 0x000fe40003f66070 */
[----:B------:R-:W-:Y:S01]  /*59f0*/  LEA.HI.X.SX32 R19, R21, R3, 0x1, P6 ;  /* 0x0000000315137211 */ /* 0x000fe200030f0eff */
[----:B------:R-:W-:-:S05]  /*5a00*/  @!P2 IMAD.MOV.U32 R18, RZ, RZ, R151 ;  /* 0x000000ffff12a224 */ /* 0x000fca00078e0097 */
[----:B------:R0:W2:Y:S04]  /*5a10*/  @!P2 LDG.E.U8 R22, desc[UR18][R18.64] ;  /* 0x000000121216a981 */ /* 0x0000a8000c1e1100 */
[----:B------:R-:W-:Y:S04]  /*5a20*/  STL [R1+0x704], R151 ;  /* 0x0007049701007387 */ /* 0x000fe80000100800 */
[----:B------:R-:W-:Y:S01]  /*5a30*/  STL [R1+0x700], R19 ;  /* 0x0007001301007387 */ /* 0x000fe20000100800 */
[----:B------:R-:W-:-:S03]  /*5a40*/  PRMT R147, RZ, 0x7610, R147 ;  /* 0x00007610ff937816 */ /* 0x000fc60000000093 */
[----:B---3--:R1:W-:Y:S02]  /*5a50*/  STL [R1+0x3a4], R148 ;  /* 0x0003a49401007387 */ /* 0x0083e40000100800 */
[----:B-1----:R-:W-:-:S04]  /*5a60*/  IADD3 R148, P6, PT, R20, R2, RZ ;  /* 0x0000000214947210 */ /* 0x002fc80007fde0ff */
[----:B0-----:R-:W-:Y:S01]  /*5a70*/  LEA.HI.X.SX32 R18, R20, R3, 0x1, P6 ;  /* 0x0000000314127211 */ /* 0x001fe200030f0eff */
[----:B------:R-:W-:Y:S04]  /*5a80*/  STL [R1+0x73c], R148 ;  /* 0x00073c9401007387 */ /* 0x000fe80000100800 */
[----:B------:R-:W-:Y:S01]  /*5a90*/  @!P0 IMAD.MOV.U32 R19, RZ, RZ, R18 ;  /* 0x000000ffff138224 */ /* 0x000fe200078e0012 */
[----:B--2---:R-:W-:Y:S04]  /*5aa0*/  STL [R1+0x33c], R22 ;  /* 0x00033c1601007387 */ /* 0x004fe80000100800 */
[----:B------:R0:W-:Y:S02]  /*5ab0*/  STL [R1+0x738], R18 ;  /* 0x0007381201007387 */ /* 0x0001e40000100800 */
[----:B0-----:R-:W-:-:S05]  /*5ac0*/  @!P0 IMAD.MOV.U32 R18, RZ, RZ, R148 ;  /* 0x000000ffff128224 */ /* 0x001fca00078e0094 */
[----:B------:R0:W2:Y:S01]  /*5ad0*/  @!P0 LDG.E.U8 R147, desc[UR18][R18.64] ;  /* 0x0000001212938981 */ /* 0x0000a2000c1e1100 */
[----:B------:R-:W-:-:S05]  /*5ae0*/  VIADD R21, R12, 0xfffffff3 ;  /* 0xfffffff30c157836 */ /* 0x000fca0000000000 */
[----:B------:R-:W-:Y:S01]  /*5af0*/  ISETP.GE.U32.AND P2, PT, R21, 0x7fffff74, PT ;  /* 0x7fffff741500780c */ /* 0x000fe20003f46070 */
[C---:B------:R-:W-:Y:S02]  /*5b00*/  IMAD R21, R36.reuse, 0x73, RZ ;  /* 0x0000007324157824 */ /* 0x040fe400078e02ff */
[----:B------:R-:W-:-:S03]  /*5b10*/  IMAD R20, R36, 0x7b, RZ ;  /* 0x0000007b24147824 */ /* 0x000fc600078e02ff */
[C---:B------:R-:W-:Y:S02]  /*5b20*/  IADD3 R151, P6, PT, R21.reuse, R2, RZ ;  /* 0x0000000215977210 */ /* 0x040fe40007fde0ff */
[----:B------:R-:W-:Y:S02]  /*5b30*/  PRMT R149, RZ, 0x7610, R149 ;  /* 0x00007610ff957816 */ /* 0x000fe40000000095 */
[----:B0-----:R-:W-:Y:S01]  /*5b40*/  LEA.HI.X.SX32 R19, R21, R3, 0x1, P6 ;  /* 0x0000000315137211 */ /* 0x001fe200030f0eff */
[----:B------:R-:W-:Y:S01]  /*5b50*/  STL [R1+0x774], R151 ;  /* 0x0007749701007387 */ /* 0x000fe20000100800 */
[----:B------:R-:W-:Y:S02]  /*5b60*/  @!P4 IMAD.MOV.U32 R18, RZ, RZ, R151 ;  /* 0x000000ffff12c224 */ /* 0x000fe400078e0097 */
[C---:B------:R-:W-:Y:S02]  /*5b70*/  VIADD R21, R12.reuse, 0xffffffe3 ;  /* 0xffffffe30c157836 */ /* 0x040fe40000000000 */
[----:B------:R-:W-:Y:S01]  /*5b80*/  VIADD R22, R12, 0xffffffeb ;  /* 0xffffffeb0c167836 */ /* 0x000fe20000000000 */
[----:B------:R0:W3:Y:S01]  /*5b90*/  @!P4 LDG.E.U8 R149, desc[UR18][R18.64] ;  /* 0x000000121295c981 */ /* 0x0000e2000c1e1100 */
[----:B------:R-:W-:-:S02]  /*5ba0*/  PRMT R145, RZ, 0x7610, R145 ;  /* 0x00007610ff917816 */ /* 0x000fc40000000091 */
[----:B------:R-:W-:Y:S02]  /*5bb0*/  ISETP.GE.U32.AND P4, PT, R21, 0x7fffff64, PT ;  /* 0x7fffff641500780c */ /* 0x000fe40003f86070 */
[----:B------:R-:W-:Y:S01]  /*5bc0*/  ISETP.GE.U32.AND P0, PT, R22, 0x7fffff6c, PT ;  /* 0x7fffff6c1600780c */ /* 0x000fe20003f06070 */
[----:B------:R-:W-:Y:S01]  /*5bd0*/  IMAD.SHL.U32 R22, R36, 0x4, RZ ;  /* 0x0000000424167824 */ /* 0x000fe200078e00ff */
[----:B------:R-:W-:Y:S01]  /*5be0*/  PRMT R144, RZ, 0x7610, R144 ;  /* 0x00007610ff907816 */ /* 0x000fe20000000090 */
[----:B--2---:R1:W-:Y:S02]  /*5bf0*/  STL [R1+0x32c], R147 ;  /* 0x00032c9301007387 */ /* 0x0043e40000100800 */
[----:B-1----:R-:W-:-:S04]  /*5c00*/  IADD3 R147, P6, PT, R20, R2, RZ ;  /* 0x0000000214937210 */ /* 0x002fc80007fde0ff */
[----:B------:R-:W-:Y:S01]  /*5c10*/  LEA.HI.X.SX32 R148, R20, R3, 0x1, P6 ;  /* 0x0000000314947211 */ /* 0x000fe200030f0eff */
[----:B------:R-:W-:-:S04]  /*5c20*/  @!P5 IMAD.MOV.U32 R20, RZ, RZ, R147 ;  /* 0x000000ffff14d224 */ /* 0x000fc800078e0093 */
[----:B------:R-:W-:Y:S01]  /*5c30*/  @!P5 IMAD.MOV.U32 R21, RZ, RZ, R148 ;  /* 0x000000ffff15d224 */ /* 0x000fe200078e0094 */
[----:B0-----:R-:W-:-:S04]  /*5c40*/  IADD3 R18, P6, PT, R22, R2, RZ ;  /* 0x0000000216127210 */ /* 0x001fc80007fde0ff */
[----:B------:R0:W2:Y:S04]  /*5c50*/  @!P5 LDG.E.U8 R145, desc[UR18][R20.64] ;  /* 0x000000121491d981 */ /* 0x0000a8000c1e1100 */
[----:B------:R1:W-:Y:S01]  /*5c60*/  STL [R1+0x770], R19 ;  /* 0x0007701301007387 */ /* 0x0003e20000100800 */
[----:B0-----:R-:W-:Y:S02]  /*5c70*/  VIADD R20, R12, 0xffffffdb ;  /* 0xffffffdb0c147836 */ /* 0x001fe40000000000 */
[----:B------:R-:W-:Y:S01]  /*5c80*/  IMAD R21, R36, 0xc, RZ ;  /* 0x0000000c24157824 */ /* 0x000fe200078e02ff */
[----:B-1----:R-:W-:Y:S02]  /*5c90*/  LEA.HI.X.SX32 R19, R22, R3, 0x1, P6 ;  /* 0x0000000316137211 */ /* 0x002fe400030f0eff */
[----:B------:R-:W-:-:S02]  /*5ca0*/  ISETP.GE.U32.AND P5, PT, R20, 0x7fffff5c, PT ;  /* 0x7fffff5c1400780c */ /* 0x000fc40003fa6070 */
[C---:B------:R-:W-:Y:S01]  /*5cb0*/  IADD3 R20, P6, PT, R21.reuse, R2, RZ ;  /* 0x0000000215147210 */ /* 0x040fe20007fde0ff */
[----:B------:R-:W2:Y:S03]  /*5cc0*/  @!P3 LDG.E.U8 R23, desc[UR18][R18.64] ;  /* 0x000000121217b981 */ /* 0x000ea6000c1e1100 */
[----:B------:R-:W-:-:S05]  /*5cd0*/  LEA.HI.X.SX32 R21, R21, R3, 0x1, P6 ;  /* 0x0000000315157211 */ /* 0x000fca00030f0eff */
[----:B------:R-:W4:Y:S01]  /*5ce0*/  @!P2 LDG.E.U8 R144, desc[UR18][R20.64] ;  /* 0x000000121490a981 */ /* 0x000f22000c1e1100 */
[----:B------:R-:W-:-:S03]  /*5cf0*/  VIADD R22, R12, 0xffffffd3 ;  /* 0xffffffd30c167836 */ /* 0x000fc60000000000 */
[----:B------:R-:W-:Y:S04]  /*5d00*/  STL [R1+0x7ac], R147 ;  /* 0x0007ac9301007387 */ /* 0x000fe80000100800 */
[----:B------:R-:W-:Y:S04]  /*5d10*/  STL [R1+0x7a8], R148 ;  /* 0x0007a89401007387 */ /* 0x000fe80000100800 */
[----:B---3--:R0:W-:Y:S01]  /*5d20*/  STL [R1+0x324], R149 ;  /* 0x0003249501007387 */ /* 0x0081e20000100800 */
[----:B------:R-:W-:Y:S01]  /*5d30*/  IMAD.MOV.U32 R151, RZ, RZ, R156 ;  /* 0x000000ffff977224 */ /* 0x000fe200078e009c */
[----:B------:R-:W-:-:S02]  /*5d40*/  ISETP.GE.U32.AND P3, PT, R22, 0x7fffff54, PT ;  /* 0x7fffff541600780c */ /* 0x000fc40003f66070 */
[----:B------:R-:W-:Y:S01]  /*5d50*/  STL [R1+0xa34], R18 ;  /* 0x000a341201007387 */ /* 0x000fe20000100800 */
[----:B0-----:R-:W-:Y:S02]  /*5d60*/  IMAD.MOV.U32 R149, RZ, RZ, R150 ;  /* 0x000000ffff957224 */ /* 0x001fe400078e0096 */
[C---:B------:R-:W-:Y:S01]  /*5d70*/  IMAD R150, R36.reuse, 0x14, RZ ;  /* 0x0000001424967824 */ /* 0x040fe200078e02ff */
[----:B------:R-:W-:Y:S01]  /*5d80*/  STL [R1+0xa30], R19 ;  /* 0x000a301301007387 */ /* 0x000fe20000100800 */
[----:B------:R-:W-:-:S03]  /*5d90*/  IMAD R22, R36, 0x1c, RZ ;  /* 0x0000001c24167824 */ /* 0x000fc600078e02ff */
[----:B------:R-:W-:-:S04]  /*5da0*/  IADD3 R156, P6, PT, R150, R2, RZ ;  /* 0x00000002969c7210 */ /* 0x000fc80007fde0ff */
[----:B------:R-:W-:Y:S01]  /*5db0*/  LEA.HI.X.SX32 R150, R150, R3, 0x1, P6 ;  /* 0x0000000396967211 */ /* 0x000fe200030f0eff */
[----:B------:R-:W-:Y:S01]  /*5dc0*/  IMAD.MOV.U32 R148, RZ, RZ, R108 ;  /* 0x000000ffff947224 */ /* 0x000fe200078e006c */
[----:B------:R-:W-:Y:S02]  /*5dd0*/  PRMT R29, RZ, 0x7610, R29 ;  /* 0x00007610ff1d7816 */ /* 0x000fe4000000001d */
[----:B------:R-:W-:Y:S01]  /*5de0*/  PRMT R143, RZ, 0x7610, R143 ;  /* 0x00007610ff8f7816 */ /* 0x000fe2000000008f */
[----:B--2---:R0:W-:Y:S04]  /*5df0*/  STL [R1+0x2f8], R23 ;  /* 0x0002f81701007387 */ /* 0x0041e80000100800 */
[----:B------:R-:W-:Y:S04]  /*5e00*/  STL [R1+0x300], R145 ;  /* 0x0003009101007387 */ /* 0x000fe80000100800 */
[----:B------:R-:W-:Y:S04]  /*5e10*/  STL [R1+0xa3c], R20 ;  /* 0x000a3c1401007387 */ /* 0x000fe80000100800 */
[----:B------:R-:W-:Y:S01]  /*5e20*/  STL [R1+0xa38], R21 ;  /* 0x000a381501007387 */ /* 0x000fe20000100800 */
[----:B0-----:R-:W-:-:S03]  /*5e30*/  VIADD R23, R12, 0xffffffcb ;  /* 0xffffffcb0c177836 */ /* 0x001fc60000000000 */
[----:B----4-:R0:W-:Y:S02]  /*5e40*/  STL [R1+0x2ec], R144 ;  /* 0x0002ec9001007387 */ /* 0x0101e40000100800 */
[----:B------:R-:W-:Y:S01]  /*5e50*/  ISETP.GE.U32.AND P2, PT, R23, 0x7fffff4c, PT ;  /* 0x7fffff4c1700780c */ /* 0x000fe20003f46070 */
[----:B------:R-:W-:Y:S01]  /*5e60*/  @!P0 IMAD.MOV.U32 R23, RZ, RZ, R150 ;  /* 0x000000ffff178224 */ /* 0x000fe200078e0096 */
[----:B0-----:R-:W-:-:S04]  /*5e70*/  IADD3 R144, P6, PT, R22, R2, RZ ;  /* 0x0000000216907210 */ /* 0x001fc80007fde0ff */
[----:B------:R-:W-:Y:S01]  /*5e80*/  LEA.HI.X.SX32 R108, R22, R3, 0x1, P6 ;  /* 0x00000003166c7211 */ /* 0x000fe200030f0eff */
[----:B------:R-:W-:Y:S01]  /*5e90*/  STL [R1+0xac], R144 ;  /* 0x0000ac9001007387 */ /* 0x000fe20000100800 */
[----:B------:R-:W-:-:S03]  /*5ea0*/  @!P0 IMAD.MOV.U32 R22, RZ, RZ, R156 ;  /* 0x000000ffff168224 */ /* 0x000fc600078e009c */
[----:B------:R0:W-:Y:S04]  /*5eb0*/  STL [R1+0xa44], R156 ;  /* 0x000a449c01007387 */ /* 0x0001e80000100800 */
[----:B------:R1:W2:Y:S01]  /*5ec0*/  @!P0 LDG.E.U8 R29, desc[UR18][R22.64] ;  /* 0x00000012161d8981 */ /* 0x0002a2000c1e1100 */
[----:B0-----:R-:W-:Y:S02]  /*5ed0*/  IMAD.MOV.U32 R156, RZ, RZ, R108 ;  /* 0x000000ffff9c7224 */ /* 0x001fe400078e006c */
[----:B-1----:R-:W-:Y:S02]  /*5ee0*/  @!P4 IMAD.MOV.U32 R22, RZ, RZ, R144 ;  /* 0x000000ffff16c224 */ /* 0x002fe400078e0090 */
[----:B------:R-:W-:-:S05]  /*5ef0*/  @!P4 IMAD.MOV.U32 R23, RZ, RZ, R156 ;  /* 0x000000ffff17c224 */ /* 0x000fca00078e009c */
[----:B------:R0:W3:Y:S01]  /*5f00*/  @!P4 LDG.E.U8 R143, desc[UR18][R22.64] ;  /* 0x00000012168fc981 */ /* 0x0000e2000c1e1100 */
[----:B------:R-:W-:Y:S02]  /*5f10*/  IMAD.MOV.U32 R147, RZ, RZ, R25 ;  /* 0x000000ffff937224 */ /* 0x000fe400078e0019 */
[----:B------:R-:W-:Y:S01]  /*5f20*/  IMAD R25, R36, 0x24, RZ ;  /* 0x0000002424197824 */ /* 0x000fe200078e02ff */
[----:B------:R1:W-:Y:S01]  /*5f30*/  STL [R1+0xa8], R108 ;  /* 0x0000a86c01007387 */ /* 0x0003e20000100800 */
[----:B------:R-:W-:Y:S02]  /*5f40*/  IMAD.MOV.U32 R145, RZ, RZ, R24 ;  /* 0x000000ffff917224 */ /* 0x000fe400078e0018 */
[C---:B------:R-:W-:Y:S01]  /*5f50*/  VIADD R24, R12.reuse, 0xffffffc3 ;  /* 0xffffffc30c187836 */ /* 0x040fe20000000000 */
[----:B-1----:R-:W4:Y:S04]  /*5f60*/  LDL.LU R108, [R1+0xbf8] ;  /* 0x000bf800016c7983 */ /* 0x002f280000300800 */
[----:B------:R1:W-:Y:S01]  /*5f70*/  STL [R1+0xa40], R150 ;  /* 0x000a409601007387 */ /* 0x0003e20000100800 */
[----:B0-----:R-:W-:Y:S01]  /*5f80*/  VIADD R22, R12, 0xffffffbb ;  /* 0xffffffbb0c167836 */ /* 0x001fe20000000000 */
[----:B------:R-:W-:Y:S01]  /*5f90*/  ISETP.GE.U32.AND P0, PT, R24, 0x7fffff44, PT ;  /* 0x7fffff441800780c */ /* 0x000fe20003f06070 */
[----:B------:R-:W-:Y:S01]  /*5fa0*/  IMAD R24, R36, 0x2c, RZ ;  /* 0x0000002c24187824 */ /* 0x000fe200078e02ff */
[----:B-1----:R-:W-:-:S04]  /*5fb0*/  IADD3 R150, P6, PT, R25, R2, RZ ;  /* 0x0000000219967210 */ /* 0x002fc80007fde0ff */
[----:B------:R-:W-:Y:S02]  /*5fc0*/  LEA.HI.X.SX32 R23, R25, R3, 0x1, P6 ;  /* 0x0000000319177211 */ /* 0x000fe400030f0eff */
[----:B------:R-:W-:Y:S02]  /*5fd0*/  PRMT R146, RZ, 0x7610, R146 ;  /* 0x00007610ff927816 */ /* 0x000fe40000000092 */
[----:B------:R-:W-:Y:S01]  /*5fe0*/  ISETP.GE.U32.AND P4, PT, R22, 0x7fffff3c, PT ;  /* 0x7fffff3c1600780c */ /* 0x000fe20003f86070 */
[----:B------:R-:W-:-:S05]  /*5ff0*/  @!P5 IMAD.MOV.U32 R22, RZ, RZ, R150 ;  /* 0x000000ffff16d224 */ /* 0x000fca00078e0096 */
[----:B------:R0:W4:Y:S01]  /*6000*/  @!P5 LDG.E.U8 R146, desc[UR18][R22.64] ;  /* 0x000000121692d981 */ /* 0x000122000c1e1100 */
[----:B------:R-:W-:-:S03]  /*6010*/  PRMT R142, RZ, 0x7610, R142 ;  /* 0x00007610ff8e7816 */ /* 0x000fc6000000008e */
[----:B--2---:R1:W-:Y:S04]  /*6020*/  STL [R1+0x2c0], R29 ;  /* 0x0002c01d01007387 */ /* 0x0043e80000100800 */
[----:B-1----:R-:W2:Y:S04]  /*6030*/  LDL.LU R29, [R1+0xbf4] ;  /* 0x000bf400011d7983 */ /* 0x002ea80000300800 */
[----:B------:R-:W-:Y:S04]  /*6040*/  STL [R1+0xec], R150 ;  /* 0x0000ec9601007387 */ /* 0x000fe80000100800 */
[----:B------:R-:W-:Y:S04]  /*6050*/  STL [R1+0xe8], R23 ;  /* 0x0000e81701007387 */ /* 0x000fe80000100800 */
[----:B---3--:R1:W-:Y:S02]  /*6060*/  STL [R1+0x2bc], R143 ;  /* 0x0002bc8f01007387 */ /* 0x0083e40000100800 */
[----:B-1----:R-:W-:-:S04]  /*6070*/  IADD3 R143, P6, PT, R24, R2, RZ ;  /* 0x00000002188f7210 */ /* 0x002fc80007fde0ff */
[----:B0-----:R-:W-:Y:S01]  /*6080*/  LEA.HI.X.SX32 R22, R24, R3, 0x1, P6 ;  /* 0x0000000318167211 */ /* 0x001fe200030f0eff */
[----:B------:R-:W-:Y:S04]  /*6090*/  STL [R1+0x55c], R143 ;  /* 0x00055c8f01007387 */ /* 0x000fe80000100800 */
[----:B------:R0:W-:Y:S01]  /*60a0*/  STL [R1+0x558], R22 ;  /* 0x0005581601007387 */ /* 0x0001e20000100800 */
[----:B------:R-:W-:Y:S02]  /*60b0*/  @!P3 IMAD.MOV.U32 R23, RZ, RZ, R22 ;  /* 0x000000ffff17b224 */ /* 0x000fe400078e0016 */
[----:B0-----:R-:W-:-:S05]  /*60c0*/  @!P3 IMAD.MOV.U32 R22, RZ, RZ, R143 ;  /* 0x000000ffff16b224 */ /* 0x001fca00078e008f */
[----:B------:R0:W3:Y:S01]  /*60d0*/  @!P3 LDG.E.U8 R142, desc[UR18][R22.64] ;  /* 0x00000012168eb981 */ /* 0x0000e2000c1e1100 */
[----:B------:R-:W-:-:S05]  /*60e0*/  VIADD R25, R12, 0xffffffb3 ;  /* 0xffffffb30c197836 */ /* 0x000fca0000000000 */
[----:B------:R-:W-:Y:S01]  /*60f0*/  ISETP.GE.U32.AND P5, PT, R25, 0x7fffff34, PT ;  /* 0x7fffff341900780c */ /* 0x000fe20003fa6070 */
[----:B------:R-:W-:Y:S01]  /*6100*/  IMAD R25, R36, 0x34, RZ ;  /* 0x0000003424197824 */ /* 0x000fe200078e02ff */
[----:B----4-:R1:W-:Y:S01]  /*6110*/  STL [R1+0x2b8], R146 ;  /* 0x0002b89201007387 */ /* 0x0103e20000100800 */
[----:B------:R-:W-:-:S03]  /*6120*/  PRMT R141, RZ, 0x7610, R141 ;  /* 0x00007610ff8d7816 */ /* 0x000fc6000000008d */
[----:B-1----:R-:W-:-:S04]  /*6130*/  IADD3 R146, P6, PT, R25, R2, RZ ;  /* 0x0000000219927210 */ /* 0x002fc80007fde0ff */
[----:B0-----:R-:W-:Y:S01]  /*6140*/  LEA.HI.X.SX32 R22, R25, R3, 0x1, P6 ;  /* 0x0000000319167211 */ /* 0x001fe200030f0eff */
[----:B------:R-:W-:Y:S04]  /*6150*/  STL [R1+0x59c], R146 ;  /* 0x00059c9201007387 */ /* 0x000fe80000100800 */
[----:B------:R-:W-:Y:S01]  /*6160*/  @!P2 IMAD.MOV.U32 R23, RZ, RZ, R22 ;  /* 0x000000ffff17a224 */ /* 0x000fe200078e0016 */
[----:B---3--:R-:W-:Y:S04]  /*6170*/  STL [R1+0x2b4], R142 ;  /* 0x0002b48e01007387 */ /* 0x008fe80000100800 */
[----:B------:R0:W-:Y:S02]  /*6180*/  STL [R1+0x598], R22 ;  /* 0x0005981601007387 */ /* 0x0001e40000100800 */
[----:B0-----:R-:W-:-:S05]  /*6190*/  @!P2 IMAD.MOV.U32 R22, RZ, RZ, R146 ;  /* 0x000000ffff16a224 */ /* 0x001fca00078e0092 */
[----:B------:R0:W3:Y:S01]  /*61a0*/  @!P2 LDG.E.U8 R141, desc[UR18][R22.64] ;  /* 0x00000012168da981 */ /* 0x0000e2000c1e1100 */
[----:B------:R-:W-:-:S05]  /*61b0*/  IMAD R24, R36, 0x3c, RZ ;  /* 0x0000003c24187824 */ /* 0x000fca00078e02ff */
[----:B------:R-:W-:Y:S01]  /*61c0*/  IADD3 R142, P6, PT, R24, R2, RZ ;  /* 0x00000002188e7210 */ /* 0x000fe20007fde0ff */
[----:B------:R-:W-:-:S03]  /*61d0*/  IMAD.MOV.U32 R144, RZ, RZ, R161 ;  /* 0x000000ffff907224 */ /* 0x000fc600078e00a1 */
[----:B------:R-:W-:Y:S01]  /*61e0*/  LEA.HI.X.SX32 R143, R24, R3, 0x1, P6 ;  /* 0x00000003188f7211 */ /* 0x000fe200030f0eff */
[----:B------:R-:W-:Y:S01]  /*61f0*/  IMAD.MOV.U32 R161, RZ, RZ, R26 ;  /* 0x000000ffffa17224 */ /* 0x000fe200078e001a */
[----:B------:R-:W-:Y:S01]  /*6200*/  PRMT R140, RZ, 0x7610, R140 ;  /* 0x00007610ff8c7816 */ /* 0x000fe2000000008c */
[----:B------:R-:W-:Y:S02]  /*6210*/  VIADD R26, R12, 0xffffffab ;  /* 0xffffffab0c1a7836 */ /* 0x000fe40000000000 */
[----:B0-----:R-:W-:Y:S02]  /*6220*/  @!P0 IMAD.MOV.U32 R22, RZ, RZ, R142 ;  /* 0x000000ffff168224 */ /* 0x001fe400078e008e */
[----:B------:R-:W-:Y:S02]  /*6230*/  @!P0 IMAD.MOV.U32 R23, RZ, RZ, R143 ;  /* 0x000000ffff178224 */ /* 0x000fe400078e008f */
[----:B------:R-:W-:Y:S01]  /*6240*/  IMAD R25, R36, 0x44, RZ ;  /* 0x0000004424197824 */ /* 0x000fe200078e02ff */
[----:B------:R-:W-:Y:S01]  /*6250*/  ISETP.GE.U32.AND P3, PT, R26, 0x7fffff2c, PT ;  /* 0x7fffff2c1a00780c */ /* 0x000fe20003f66070 */
[----:B------:R-:W-:Y:S01]  /*6260*/  STL [R1+0x5dc], R142 ;  /* 0x0005dc8e01007387 */ /* 0x000fe20000100800 */
[----:B------:R-:W-:-:S03]  /*6270*/  VIADD R26, R12, 0xffffffa3 ;  /* 0xffffffa30c1a7836 */ /* 0x000fc60000000000 */
[----:B------:R-:W-:Y:S04]  /*6280*/  STL [R1+0x5d8], R143 ;  /* 0x0005d88f01007387 */ /* 0x000fe80000100800 */
[----:B------:R0:W4:Y:S01]  /*6290*/  @!P0 LDG.E.U8 R140, desc[UR18][R22.64] ;  /* 0x00000012168c8981 */ /* 0x000122000c1e1100 */
[----:B------:R-:W-:Y:S02]  /*62a0*/  ISETP.GE.U32.AND P2, PT, R26, 0x7fffff24, PT ;  /* 0x7fffff241a00780c */ /* 0x000fe40003f46070 */
[----:B------:R-:W-:Y:S01]  /*62b0*/  PRMT R26, RZ, 0x7610, R26 ;  /* 0x00007610ff1a7816 */ /* 0x000fe2000000001a */
[----:B0-----:R-:W-:-:S05]  /*62c0*/  VIADD R22, R12, 0xffffff9b ;  /* 0xffffff9b0c167836 */ /* 0x001fca0000000000 */
[----:B------:R-:W-:Y:S01]  /*62d0*/  ISETP.GE.U32.AND P0, PT, R22, 0x7fffff1c, PT ;  /* 0x7fffff1c1600780c */ /* 0x000fe20003f06070 */
[----:B---3--:R0:W-:Y:S02]  /*62e0*/  STL [R1+0x2b0], R141 ;  /* 0x0002b08d01007387 */ /* 0x0081e40000100800 */
[----:B0-----:R-:W-:-:S04]  /*62f0*/  IADD3 R141, P6, PT, R25, R2, RZ ;  /* 0x00000002198d7210 */ /* 0x001fc80007fde0ff */
[----:B------:R-:W-:Y:S01]  /*6300*/  LEA.HI.X.SX32 R23, R25, R3, 0x1, P6 ;  /* 0x0000000319177211 */ /* 0x000fe200030f0eff */
[----:B------:R-:W-:-:S05]  /*6310*/  @!P4 IMAD.MOV.U32 R22, RZ, RZ, R141 ;  /* 0x000000ffff16c224 */ /* 0x000fca00078e008d */
[----:B------:R0:W3:Y:S01]  /*6320*/  @!P4 LDG.E.U8 R26, desc[UR18][R22.64] ;  /* 0x00000012161ac981 */ /* 0x0000e2000c1e1100 */
[----:B------:R-:W-:-:S03]  /*6330*/  IMAD R24, R36, 0x4c, RZ ;  /* 0x0000004c24187824 */ /* 0x000fc600078e02ff */
[----:B------:R-:W-:Y:S04]  /*6340*/  STL [R1+0x61c], R141 ;  /* 0x00061c8d01007387 */ /* 0x000fe80000100800 */
[----:B------:R-:W-:Y:S04]  /*6350*/  STL [R1+0x618], R23 ;  /* 0x0006181701007387 */ /* 0x000fe80000100800 */
[----:B----4-:R1:W-:Y:S01]  /*6360*/  STL [R1+0x2ac], R140 ;  /* 0x0002ac8c01007387 */ /* 0x0103e20000100800 */
[----:B------:R-:W-:Y:S02]  /*6370*/  PRMT R139, RZ, 0x7610, R139 ;  /* 0x00007610ff8b7816 */ /* 0x000fe4000000008b */
        /* <DEDUP_REMOVED lines=8> */
[----:B------:R-:W-:-:S05]  /*6400*/  VIADD R25, R12, 0xffffff93 ;  /* 0xffffff930c197836 */ /* 0x000fca0000000000 */
[----:B------:R-:W-:Y:S01]  /*6410*/  ISETP.GE.U32.AND P4, PT, R25, 0x7fffff14, PT ;  /* 0x7fffff141900780c */ /* 0x000fe20003f86070 */
[----:B------:R-:W-:-:S05]  /*6420*/  IMAD R25, R36, 0x54, RZ ;  /* 0x0000005424197824 */ /* 0x000fca00078e02ff */
[----:B------:R-:W-:Y:S01]  /*6430*/  IADD3 R141, P6, PT, R25, R2, RZ ;  /* 0x00000002198d7210 */ /* 0x000fe20007fde0ff */
[----:B------:R-:W-:-:S03]  /*6440*/  IMAD R24, R36, 0x5c, RZ ;  /* 0x0000005c24187824 */ /* 0x000fc600078e02ff */
[----:B------:R-:W-:Y:S01]  /*6450*/  LEA.HI.X.SX32 R142, R25, R3, 0x1, P6 ;  /* 0x00000003198e7211 */ /* 0x000fe200030f0eff */
[----:B------:R-:W-:Y:S01]  /*6460*/  STL [R1+0x69c], R141 ;  /* 0x00069c8d01007387 */ /* 0x000fe20000100800 */
[----:B------:R-:W-:Y:S01]  /*6470*/  PRMT R137, RZ, 0x7610, R137 ;  /* 0x00007610ff897816 */ /* 0x000fe20000000089 */
[----:B0-----:R-:W-:Y:S02]  /*6480*/  @!P3 IMAD.MOV.U32 R22, RZ, RZ, R141 ;  /* 0x000000ffff16b224 */ /* 0x001fe400078e008d */
[----:B------:R-:W-:-:S05]  /*6490*/  @!P3 IMAD.MOV.U32 R23, RZ, RZ, R142 ;  /* 0x000000ffff17b224 */ /* 0x000fca00078e008e */
[----:B------:R0:W4:Y:S01]  /*64a0*/  @!P3 LDG.E.U8 R137, desc[UR18][R22.64] ;  /* 0x000000121689b981 */ /* 0x000122000c1e1100 */
[----:B------:R-:W-:-:S03]  /*64b0*/  PRMT R138, RZ, 0x7610, R138 ;  /* 0x00007610ff8a7816 */ /* 0x000fc6000000008a */
[----:B---3--:R1:W-:Y:S02]  /*64c0*/  STL [R1+0x27c], R139 ;  /* 0x00027c8b01007387 */ /* 0x0083e40000100800 */
[----:B-1----:R-:W-:-:S04]  /*64d0*/  IADD3 R139, P6, PT, R24, R2, RZ ;  /* 0x00000002188b7210 */ /* 0x002fc80007fde0ff */
[----:B------:R-:W-:Y:S01]  /*64e0*/  LEA.HI.X.SX32 R140, R24, R3, 0x1, P6 ;  /* 0x00000003188c7211 */ /* 0x000fe200030f0eff */
[----:B0-----:R-:W-:-:S04]  /*64f0*/  @!P2 IMAD.MOV.U32 R22, RZ, RZ, R139 ;  /* 0x000000ffff16a224 */ /* 0x001fc800078e008b */
[----:B------:R-:W-:-:S05]  /*6500*/  @!P2 IMAD.MOV.U32 R23, RZ, RZ, R140 ;  /* 0x000000ffff17a224 */ /* 0x000fca00078e008c */
[----:B------:R0:W3:Y:S01]  /*6510*/  @!P2 LDG.E.U8 R138, desc[UR18][R22.64] ;  /* 0x00000012168aa981 */ /* 0x0000e2000c1e1100 */
[----:B------:R-:W-:-:S03]  /*6520*/  IMAD R25, R36, 0x64, RZ ;  /* 0x0000006424197824 */ /* 0x000fc600078e02ff */
[----:B------:R-:W-:Y:S04]  /*6530*/  STL [R1+0x698], R142 ;  /* 0x0006988e01007387 */ /* 0x000fe80000100800 */
[----:B------:R-:W-:Y:S01]  /*6540*/  STL [R1+0x6d4], R139 ;  /* 0x0006d48b01007387 */ /* 0x000fe20000100800 */
[----:B------:R-:W-:-:S03]  /*6550*/  VIADD R26, R12, 0xffffff8b ;  /* 0xffffff8b0c1a7836 */ /* 0x000fc60000000000 */
[----:B------:R-:W-:Y:S04]  /*6560*/  STL [R1+0x6d0], R140 ;  /* 0x0006d08c01007387 */ /* 0x000fe80000100800 */
[----:B----4-:R1:W-:Y:S01]  /*6570*/  STL [R1+0x278], R137 ;  /* 0x0002788901007387 */ /* 0x0103e20000100800 */
[----:B------:R-:W-:Y:S01]  /*6580*/  ISETP.GE.U32.AND P5, PT, R26, 0x7fffff0c, PT ;  /* 0x7fffff0c1a00780c */ /* 0x000fe20003fa6070 */
[----:B------:R-:W-:Y:S01]  /*6590*/  IMAD R24, R36, 0x6c, RZ ;  /* 0x0000006c24187824 */ /* 0x000fe200078e02ff */
[----:B-1----:R-:W-:Y:S01]  /*65a0*/  IADD3 R137, P6, PT, R25, R2, RZ ;  /* 0x0000000219897210 */ /* 0x002fe20007fde0ff */
[----:B------:R-:W-:-:S03]  /*65b0*/  VIADD R26, R12, 0xffffff83 ;  /* 0xffffff830c1a7836 */ /* 0x000fc60000000000 */
[----:B0-----:R-:W-:Y:S01]  /*65c0*/  LEA.HI.X.SX32 R23, R25, R3, 0x1, P6 ;  /* 0x0000000319177211 */ /* 0x001fe200030f0eff */
[----:B------:R-:W-:Y:S01]  /*65d0*/  STL [R1+0x70c], R137 ;  /* 0x00070c8901007387 */ /* 0x000fe20000100800 */
[----:B------:R-:W-:-:S03]  /*65e0*/  VIADD R22, R12, 0xfffffffa ;  /* 0xfffffffa0c167836 */ /* 0x000fc60000000000 */
[----:B------:R-:W-:Y:S01]  /*65f0*/  STL [R1+0x708], R23 ;  /* 0x0007081701007387 */ /* 0x000fe20000100800 */
[----:B------:R-:W-:Y:S02]  /*6600*/  ISETP.GE.U32.AND P3, PT, R26, 0x7fffff04, PT ;  /* 0x7fffff041a00780c */ /* 0x000fe40003f66070 */
[----:B------:R-:W-:Y:S02]  /*6610*/  PRMT R26, RZ, 0x7610, R26 ;  /* 0x00007610ff1a7816 */ /* 0x000fe4000000001a */
[----:B------:R-:W-:Y:S01]  /*6620*/  ISETP.GE.U32.AND P2, PT, R22, 0x7fffff7b, PT ;  /* 0x7fffff7b1600780c */ /* 0x000fe20003f46070 */
[----:B------:R-:W-:Y:S01]  /*6630*/  @!P0 IMAD.MOV.U32 R22, RZ, RZ, R137 ;  /* 0x000000ffff168224 */ /* 0x000fe200078e0089 */
[----:B------:R-:W-:-:S04]  /*6640*/  PRMT R135, RZ, 0x7610, R135 ;  /* 0x00007610ff877816 */ /* 0x000fc80000000087 */
[----:B------:R0:W4:Y:S04]  /*6650*/  @!P0 LDG.E.U8 R26, desc[UR18][R22.64] ;  /* 0x00000012161a8981 */ /* 0x000128000c1e1100 */
        /* <DEDUP_REMOVED lines=8> */
[C---:B------:R-:W-:Y:S02]  /*66e0*/  IMAD R25, R36.reuse, 0x74, RZ ;  /* 0x0000007424197824 */ /* 0x040fe400078e02ff */
[----:B------:R-:W-:-:S03]  /*66f0*/  IMAD R24, R36, 0x7c, RZ ;  /* 0x0000007c24187824 */ /* 0x000fc600078e02ff */
[CC--:B------:R-:W-:Y:S01]  /*6700*/  IADD3 R137, P6, PT, R25.reuse, R2.reuse, RZ ;  /* 0x0000000219897210 */ /* 0x0c0fe20007fde0ff */
[----:B------:R-:W-:Y:S02]  /*6710*/  IMAD.MOV.U32 R143, RZ, RZ, R154 ;  /* 0x000000ffff8f7224 */ /* 0x000fe400078e009a */
[----:B------:R-:W-:Y:S01]  /*6720*/  IMAD.MOV.U32 R154, RZ, RZ, R159 ;  /* 0x000000ffff9a7224 */ /* 0x000fe200078e009f */
[----:B0-----:R-:W-:Y:S01]  /*6730*/  LEA.HI.X.SX32 R22, R25, R3, 0x1, P6 ;  /* 0x0000000319167211 */ /* 0x001fe200030f0eff */
[----:B------:R-:W-:Y:S01]  /*6740*/  IMAD.MOV.U32 R159, RZ, RZ, R111 ;  /* 0x000000ffff9f7224 */ /* 0x000fe200078e006f */
[----:B------:R-:W-:Y:S01]  /*6750*/  STL [R1+0x744], R138 ;  /* 0x0007448a01007387 */ /* 0x000fe20000100800 */
[----:B------:R-:W-:-:S03]  /*6760*/  IADD3 R111, P6, PT, R24, R2, RZ ;  /* 0x00000002186f7210 */ /* 0x000fc60007fde0ff */
[----:B----4-:R-:W-:Y:S01]  /*6770*/  STL [R1+0x270], R26 ;  /* 0x0002701a01007387 */ /* 0x010fe20000100800 */
[----:B------:R-:W-:Y:S01]  /*6780*/  PRMT R136, RZ, 0x7610, R136 ;  /* 0x00007610ff887816 */ /* 0x000fe20000000088 */
[----:B------:R-:W-:Y:S02]  /*6790*/  @!P5 IMAD.MOV.U32 R23, RZ, RZ, R22 ;  /* 0x000000ffff17d224 */ /* 0x000fe400078e0016 */
[----:B------:R-:W-:Y:S01]  /*67a0*/  STL [R1+0x740], R139 ;  /* 0x0007408b01007387 */ /* 0x000fe20000100800 */
[----:B------:R-:W-:-:S03]  /*67b0*/  VIADD R25, R12, 0xffffffe2 ;  /* 0xffffffe20c197836 */ /* 0x000fc60000000000 */
[----:B------:R-:W-:Y:S04]  /*67c0*/  STL [R1+0x77c], R137 ;  /* 0x00077c8901007387 */ /* 0x000fe80000100800 */
[----:B------:R0:W-:Y:S04]  /*67d0*/  STL [R1+0x778], R22 ;  /* 0x0007781601007387 */ /* 0x0001e80000100800 */
[----:B------:R-:W-:Y:S01]  /*67e0*/  STL [R1+0x7b4], R111 ;  /* 0x0007b46f01007387 */ /* 0x000fe20000100800 */
[----:B0-----:R-:W-:-:S05]  /*67f0*/  @!P5 IMAD.MOV.U32 R22, RZ, RZ, R137 ;  /* 0x000000ffff16d224 */ /* 0x001fca00078e0089 */
[----:B------:R-:W4:Y:S01]  /*6800*/  @!P5 LDG.E.U8 R136, desc[UR18][R22.64] ;  /* 0x000000121688d981 */ /* 0x000f22000c1e1100 */
[----:B------:R-:W-:-:S03]  /*6810*/  ISETP.GE.U32.AND P5, PT, R25, 0x7fffff63, PT ;  /* 0x7fffff631900780c */ /* 0x000fc60003fa6070 */
[----:B---3--:R0:W-:Y:S02]  /*6820*/  STL [R1+0x26c], R135 ;  /* 0x00026c8701007387 */ /* 0x0081e40000100800 */
[----:B0-----:R-:W-:Y:S01]  /*6830*/  LEA.HI.X.SX32 R135, R24, R3, 0x1, P6 ;  /* 0x0000000318877211 */ /* 0x001fe200030f0eff */
[----:B------:R-:W-:-:S04]  /*6840*/  @!P3 IMAD.MOV.U32 R24, RZ, RZ, R111 ;  /* 0x000000ffff18b224 */ /* 0x000fc800078e006f */
[----:B------:R-:W-:-:S05]  /*6850*/  @!P3 IMAD.MOV.U32 R25, RZ, RZ, R135 ;  /* 0x000000ffff19b224 */ /* 0x000fca00078e0087 */
[----:B------:R0:W3:Y:S01]  /*6860*/  @!P3 LDG.E.U8 R110, desc[UR18][R24.64] ;  /* 0x00000012186eb981 */ /* 0x0000e2000c1e1100 */
[----:B------:R-:W-:-:S05]  /*6870*/  VIADD R26, R12, 0xffffffea ;  /* 0xffffffea0c1a7836 */ /* 0x000fca0000000000 */
[----:B------:R-:W-:Y:S01]  /*6880*/  ISETP.GE.U32.AND P4, PT, R26, 0x7fffff6b, PT ;  /* 0x7fffff6b1a00780c */ /* 0x000fe20003f86070 */
[----:B------:R-:W-:Y:S01]  /*6890*/  IMAD R26, R36, 0x5, RZ ;  /* 0x00000005241a7824 */ /* 0x000fe200078e02ff */
[----:B------:R-:W-:Y:S01]  /*68a0*/  STL [R1+0x7b0], R135 ;  /* 0x0007b08701007387 */ /* 0x000fe20000100800 */
[----:B0-----:R-:W-:-:S03]  /*68b0*/  VIADD R24, R12, 0xffffffda ;  /* 0xffffffda0c187836 */ /* 0x001fc60000000000 */
[C---:B------:R-:W-:Y:S02]  /*68c0*/  IADD3 R22, P6, PT, R26.reuse, R2, RZ ;  /* 0x000000021a167210 */ /* 0x040fe40007fde0ff */
[----:B------:R-:W-:Y:S02]  /*68d0*/  PRMT R134, RZ, 0x7610, R134 ;  /* 0x00007610ff867816 */ /* 0x000fe40000000086 */
[----:B------:R-:W-:Y:S02]  /*68e0*/  LEA.HI.X.SX32 R23, R26, R3, 0x1, P6 ;  /* 0x000000031a177211 */ /* 0x000fe400030f0eff */
[----:B------:R-:W-:Y:S01]  /*68f0*/  ISETP.GE.U32.AND P3, PT, R24, 0x7fffff5b, PT ;  /* 0x7fffff5b1800780c */ /* 0x000fe20003f66070 */
[----:B------:R-:W-:Y:S01]  /*6900*/  VIADD R24, R12, 0xffffffd2 ;  /* 0xffffffd20c187836 */ /* 0x000fe20000000000 */
[----:B------:R-:W-:Y:S01]  /*6910*/  PRMT R133, RZ, 0x7610, R133 ;  /* 0x00007610ff857816 */ /* 0x000fe20000000085 */
[----:B------:R-:W2:Y:S03]  /*6920*/  @!P2 LDG.E.U8 R134, desc[UR18][R22.64] ;  /* 0x000000121686a981 */ /* 0x000ea6000c1e1100 */
[----:B------:R-:W-:Y:S01]  /*6930*/  ISETP.GE.U32.AND P2, PT, R24, 0x7fffff53, PT ;  /* 0x7fffff531800780c */ /* 0x000fe20003f46070 */
[----:B---3--:R0:W-:Y:S02]  /*6940*/  STL [R1+0x244], R110 ;  /* 0x0002446e01007387 */ /* 0x0081e40000100800 */
[----:B0-----:R-:W-:-:S05]  /*6950*/  IMAD R110, R36, 0xd, RZ ;  /* 0x0000000d246e7824 */ /* 0x001fca00078e02ff */
[----:B------:R-:W-:-:S04]  /*6960*/  IADD3 R111, P6, PT, R110, R2, RZ ;  /* 0x000000026e6f7210 */ /* 0x000fc80007fde0ff */
[----:B------:R-:W-:Y:S01]  /*6970*/  LEA.HI.X.SX32 R110, R110, R3, 0x1, P6 ;  /* 0x000000036e6e7211 */ /* 0x000fe200030f0eff */
[----:B------:R-:W-:-:S04]  /*6980*/  @!P0 IMAD.MOV.U32 R24, RZ, RZ, R111 ;  /* 0x000000ffff188224 */ /* 0x000fc800078e006f */
[----:B------:R-:W-:-:S05]  /*6990*/  @!P0 IMAD.MOV.U32 R25, RZ, RZ, R110 ;  /* 0x000000ffff198224 */ /* 0x000fca00078e006e */
[----:B------:R0:W3:Y:S01]  /*69a0*/  @!P0 LDG.E.U8 R133, desc[UR18][R24.64] ;  /* 0x0000001218858981 */ /* 0x0000e2000c1e1100 */
[----:B------:R-:W-:Y:S02]  /*69b0*/  IMAD.MOV.U32 R142, RZ, RZ, R143 ;  /* 0x000000ffff8e7224 */ /* 0x000fe400078e008f */
[----:B------:R-:W-:Y:S02]  /*69c0*/  IMAD.MOV.U32 R143, RZ, RZ, R145 ;  /* 0x000000ffff8f7224 */ /* 0x000fe400078e0091 */
[----:B------:R-:W-:Y:S02]  /*69d0*/  IMAD.MOV.U32 R145, RZ, RZ, R147 ;  /* 0x000000ffff917224 */ /* 0x000fe400078e0093 */
[----:B------:R-:W-:Y:S02]  /*69e0*/  IMAD.MOV.U32 R147, RZ, RZ, R149 ;  /* 0x000000ffff937224 */ /* 0x000fe400078e0095 */
[----:B------:R-:W-:Y:S02]  /*69f0*/  IMAD.MOV.U32 R149, RZ, RZ, R151 ;  /* 0x000000ffff957224 */ /* 0x000fe400078e0097 */
[----:B------:R-:W-:-:S02]  /*6a00*/  IMAD.MOV.U32 R151, RZ, RZ, R157 ;  /* 0x000000ffff977224 */ /* 0x000fc400078e009d */
[C---:B------:R-:W-:Y:S02]  /*6a10*/  IMAD R157, R36.reuse, 0x15, RZ ;  /* 0x00000015249d7824 */ /* 0x040fe400078e02ff */
[----:B------:R-:W-:Y:S02]  /*6a20*/  IMAD.MOV.U32 R140, RZ, RZ, R148 ;  /* 0x000000ffff8c7224 */ /* 0x000fe400078e0094 */
[----:B------:R-:W-:Y:S02]  /*6a30*/  IMAD.MOV.U32 R148, RZ, RZ, R162 ;  /* 0x000000ffff947224 */ /* 0x000fe400078e00a2 */
[----:B------:R-:W-:Y:S01]  /*6a40*/  IMAD.MOV.U32 R162, RZ, RZ, R158 ;  /* 0x000000ffffa27224 */ /* 0x000fe200078e009e */
[C---:B------:R-:W-:Y:S01]  /*6a50*/  IADD3 R158, P6, PT, R157.reuse, R2, RZ ;  /* 0x000000029d9e7210 */ /* 0x040fe20007fde0ff */
[----:B----4-:R-:W-:Y:S01]  /*6a60*/  STL [R1+0x248], R136 ;  /* 0x0002488801007387 */ /* 0x010fe20000100800 */
[----:B------:R-:W-:Y:S02]  /*6a70*/  IMAD R26, R36, 0x1d, RZ ;  /* 0x0000001d241a7824 */ /* 0x000fe400078e02ff */
[----:B------:R-:W-:Y:S01]  /*6a80*/  LEA.HI.X.SX32 R157, R157, R3, 0x1, P6 ;  /* 0x000000039d9d7211 */ /* 0x000fe200030f0eff */
[----:B------:R-:W-:Y:S01]  /*6a90*/  STL [R1+0xa4c], R22 ;  /* 0x000a4c1601007387 */ /* 0x000fe20000100800 */
[----:B------:R-:W-:-:S03]  /*6aa0*/  PRMT R132, RZ, 0x7610, R132 ;  /* 0x00007610ff847816 */ /* 0x000fc60000000084 */
[----:B------:R-:W-:Y:S01]  /*6ab0*/  STL [R1+0xa48], R23 ;  /* 0x000a481701007387 */ /* 0x000fe20000100800 */
[----:B0-----:R-:W-:-:S03]  /*6ac0*/  @!P4 IMAD.MOV.U32 R24, RZ, RZ, R158 ;  /* 0x000000ffff18c224 */ /* 0x001fc600078e009e */
[----:B------:R-:W-:Y:S01]  /*6ad0*/  STL [R1+0xa54], R111 ;  /* 0x000a546f01007387 */ /* 0x000fe20000100800 */
[----:B------:R-:W-:-:S03]  /*6ae0*/  @!P4 IMAD.MOV.U32 R25, RZ, RZ, R157 ;  /* 0x000000ffff19c224 */ /* 0x000fc600078e009d */
[----:B------:R-:W-:Y:S04]  /*6af0*/  STL [R1+0xa50], R110 ;  /* 0x000a506e01007387 */ /* 0x000fe80000100800 */
[----:B--2---:R-:W-:Y:S04]  /*6b00*/  STL [R1+0x23c], R134 ;  /* 0x00023c8601007387 */ /* 0x004fe80000100800 */
[----:B------:R0:W2:Y:S01]  /*6b10*/  @!P4 LDG.E.U8 R132, desc[UR18][R24.64] ;  /* 0x000000121884c981 */ /* 0x0000a2000c1e1100 */
[----:B------:R-:W-:-:S03]  /*6b20*/  PRMT R131, RZ, 0x7610, R131 ;  /* 0x00007610ff837816 */ /* 0x000fc60000000083 */
[----:B---3--:R1:W-:Y:S02]  /*6b30*/  STL [R1+0x238], R133 ;  /* 0x0002388501007387 */ /* 0x0083e40000100800 */
[----:B-1----:R-:W-:-:S04]  /*6b40*/  IADD3 R133, P6, PT, R26, R2, RZ ;  /* 0x000000021a857210 */ /* 0x002fc80007fde0ff */
[----:B------:R-:W-:Y:S01]  /*6b50*/  LEA.HI.X.SX32 R134, R26, R3, 0x1, P6 ;  /* 0x000000031a867211 */ /* 0x000fe200030f0eff */
[----:B0-----:R-:W-:-:S04]  /*6b60*/  @!P5 IMAD.MOV.U32 R24, RZ, RZ, R133 ;  /* 0x000000ffff18d224 */ /* 0x001fc800078e0085 */
[----:B------:R-:W-:-:S05]  /*6b70*/  @!P5 IMAD.MOV.U32 R25, RZ, RZ, R134 ;  /* 0x000000ffff19d224 */ /* 0x000fca00078e0086 */
[----:B------:R0:W3:Y:S01]  /*6b80*/  @!P5 LDG.E.U8 R131, desc[UR18][R24.64] ;  /* 0x000000121883d981 */ /* 0x0000e2000c1e1100 */
[----:B------:R-:W-:Y:S02]  /*6b90*/  IMAD.MOV.U32 R141, RZ, RZ, R144 ;  /* 0x000000ffff8d7224 */ /* 0x000fe400078e0090 */
[----:B------:R-:W-:Y:S02]  /*6ba0*/  IMAD.MOV.U32 R144, RZ, RZ, R153 ;  /* 0x000000ffff907224 */ /* 0x000fe400078e0099 */
[----:B------:R-:W-:Y:S02]  /*6bb0*/  IMAD.MOV.U32 R153, RZ, RZ, R27 ;  /* 0x000000ffff997224 */ /* 0x000fe400078e001b */
[----:B------:R-:W-:Y:S01]  /*6bc0*/  VIADD R27, R12, 0xffffffca ;  /* 0xffffffca0c1b7836 */ /* 0x000fe20000000000 */
[----:B------:R-:W-:Y:S04]  /*6bd0*/  STL [R1+0xb4], R133 ;  /* 0x0000b48501007387 */ /* 0x000fe80000100800 */
[----:B------:R-:W-:Y:S01]  /*6be0*/  ISETP.GE.U32.AND P0, PT, R27, 0x7fffff4b, PT ;  /* 0x7fffff4b1b00780c */ /* 0x000fe20003f06070 */
[----:B------:R-:W-:Y:S01]  /*6bf0*/  IMAD R27, R36, 0x25, RZ ;  /* 0x00000025241b7824 */ /* 0x000fe200078e02ff */
[----:B------:R-:W-:Y:S04]  /*6c00*/  STL [R1+0xa5c], R158 ;  /* 0x000a5c9e01007387 */ /* 0x000fe80000100800 */
[----:B------:R-:W-:Y:S04]  /*6c10*/  STL [R1+0xa58], R157 ;  /* 0x000a589d01007387 */ /* 0x000fe80000100800 */
[----:B------:R-:W-:Y:S04]  /*6c20*/  STL [R1+0xb0], R134 ;  /* 0x0000b08601007387 */ /* 0x000fe80000100800 */
[----:B--2---:R1:W-:Y:S01]  /*6c30*/  STL [R1+0x234], R132 ;  /* 0x0002348401007387 */ /* 0x0043e20000100800 */
[----:B------:R-:W-:-:S02]  /*6c40*/  IMAD.MOV.U32 R137, RZ, RZ, R148 ;  /* 0x000000ffff897224 */ /* 0x000fc400078e0094 */
[----:B------:R-:W-:Y:S02]  /*6c50*/  IMAD.MOV.U32 R148, RZ, RZ, R151 ;  /* 0x000000ffff947224 */ /* 0x000fe400078e0097 */
[----:B------:R-:W-:Y:S01]  /*6c60*/  IMAD.MOV.U32 R151, RZ, RZ, R153 ;  /* 0x000000ffff977224 */ /* 0x000fe200078e0099 */
[----:B-1----:R-:W-:Y:S01]  /*6c70*/  IADD3 R132, P6, PT, R27, R2, RZ ;  /* 0x000000021b847210 */ /* 0x002fe20007fde0ff */
[----:B------:R-:W-:-:S03]  /*6c80*/  IMAD.MOV.U32 R153, RZ, RZ, R28 ;  /* 0x000000ffff997224 */ /* 0x000fc600078e001c */
[----:B0-----:R-:W-:Y:S01]  /*6c90*/  LEA.HI.X.SX32 R25, R27, R3, 0x1, P6 ;  /* 0x000000031b197211 */ /* 0x001fe200030f0eff */
[----:B------:R-:W-:Y:S01]  /*6ca0*/  IMAD R26, R36, 0x2d, RZ ;  /* 0x0000002d241a7824 */ /* 0x000fe200078e02ff */
[----:B------:R-:W-:Y:S01]  /*6cb0*/  STL [R1+0x524], R132 ;  /* 0x0005248401007387 */ /* 0x000fe20000100800 */
[C---:B------:R-:W-:Y:S02]  /*6cc0*/  VIADD R28, R12.reuse, 0xffffffc2 ;  /* 0xffffffc20c1c7836 */ /* 0x040fe40000000000 */
[----:B------:R-:W-:Y:S01]  /*6cd0*/  VIADD R24, R12, 0xffffffba ;  /* 0xffffffba0c187836 */ /* 0x000fe20000000000 */
[----:B------:R-:W-:Y:S02]  /*6ce0*/  STL [R1+0xf0], R25 ;  /* 0x0000f01901007387 */ /* 0x000fe40000100800 */
[----:B------:R-:W-:Y:S02]  /*6cf0*/  ISETP.GE.U32.AND P4, PT, R28, 0x7fffff43, PT ;  /* 0x7fffff431c00780c */ /* 0x000fe40003f86070 */
[----:B------:R-:W-:-:S02]  /*6d00*/  PRMT R28, RZ, 0x7610, R28 ;  /* 0x00007610ff1c7816 */ /* 0x000fc4000000001c */
        /* <DEDUP_REMOVED lines=13> */
[----:B------:R-:W-:Y:S04]  /*6de0*/  STL [R1+0x564], R131 ;  /* 0x0005648301007387 */ /* 0x000fe80000100800 */
[----:B------:R-:W-:Y:S01]  /*6df0*/  IADD3 R132, P6, PT, R27, R2, RZ ;  /* 0x000000021b847210 */ /* 0x000fe20007fde0ff */
[----:B------:R-:W-:-:S03]  /*6e00*/  IMAD R26, R36, 0x3d, RZ ;  /* 0x0000003d241a7824 */ /* 0x000fc600078e02ff */
[----:B0-----:R-:W-:Y:S02]  /*6e10*/  LEA.HI.X.SX32 R24, R27, R3, 0x1, P6 ;  /* 0x000000031b187211 */ /* 0x001fe400030f0eff */
[----:B------:R-:W-:-:S03]  /*6e20*/  PRMT R129, RZ, 0x7610, R129 ;  /* 0x00007610ff817816 */ /* 0x000fc60000000081 */
[----:B------:R-:W-:Y:S01]  /*6e30*/  @!P0 IMAD.MOV.U32 R25, RZ, RZ, R24 ;  /* 0x000000ffff198224 */ /* 0x000fe200078e0018 */
[----:B--2---:R-:W-:Y:S04]  /*6e40*/  STL [R1+0x22c], R28 ;  /* 0x00022c1c01007387 */ /* 0x004fe80000100800 */
[----:B------:R-:W-:Y:S04]  /*6e50*/  STL [R1+0x560], R133 ;  /* 0x0005608501007387 */ /* 0x000fe80000100800 */
[----:B------:R-:W-:Y:S01]  /*6e60*/  STL [R1+0x5a4], R132 ;  /* 0x0005a48401007387 */ /* 0x000fe20000100800 */
[----:B------:R-:W-:-:S03]  /*6e70*/  PRMT R128, RZ, 0x7610, R128 ;  /* 0x00007610ff807816 */ /* 0x000fc60000000080 */
[----:B---3--:R0:W-:Y:S04]  /*6e80*/  STL [R1+0x228], R130 ;  /* 0x0002288201007387 */ /* 0x0081e80000100800 */
[----:B------:R1:W-:Y:S01]  /*6e90*/  STL [R1+0x5a0], R24 ;  /* 0x0005a01801007387 */ /* 0x0003e20000100800 */
[----:B0-----:R-:W-:Y:S01]  /*6ea0*/  IADD3 R130, P6, PT, R26, R2, RZ ;  /* 0x000000021a827210 */ /* 0x001fe20007fde0ff */
[----:B-1----:R-:W-:-:S03]  /*6eb0*/  @!P0 IMAD.MOV.U32 R24, RZ, RZ, R132 ;  /* 0x000000ffff188224 */ /* 0x002fc600078e0084 */
[----:B------:R-:W-:Y:S02]  /*6ec0*/  LEA.HI.X.SX32 R131, R26, R3, 0x1, P6 ;  /* 0x000000031a837211 */ /* 0x000fe400030f0eff */
[----:B------:R0:W2:Y:S02]  /*6ed0*/  @!P0 LDG.E.U8 R129, desc[UR18][R24.64] ;  /* 0x0000001218818981 */ /* 0x0000a4000c1e1100 */
[----:B0-----:R-:W-:Y:S02]  /*6ee0*/  @!P4 IMAD.MOV.U32 R24, RZ, RZ, R130 ;  /* 0x000000ffff18c224 */ /* 0x001fe400078e0082 */
[----:B------:R-:W-:-:S05]  /*6ef0*/  @!P4 IMAD.MOV.U32 R25, RZ, RZ, R131 ;  /* 0x000000ffff19c224 */ /* 0x000fca00078e0083 */
[----:B------:R0:W3:Y:S01]  /*6f00*/  @!P4 LDG.E.U8 R128, desc[UR18][R24.64] ;  /* 0x000000121880c981 */ /* 0x0000e2000c1e1100 */
[----:B------:R-:W-:-:S03]  /*6f10*/  IMAD R27, R36, 0x45, RZ ;  /* 0x00000045241b7824 */ /* 0x000fc600078e02ff */
[----:B------:R-:W-:Y:S01]  /*6f20*/  STL [R1+0x5e4], R130 ;  /* 0x0005e48201007387 */ /* 0x000fe20000100800 */
[----:B------:R-:W-:-:S03]  /*6f30*/  VIADD R28, R12, 0xffffffaa ;  /* 0xffffffaa0c1c7836 */ /* 0x000fc60000000000 */
[----:B------:R-:W-:Y:S01]  /*6f40*/  STL [R1+0x5e0], R131 ;  /* 0x0005e08301007387 */ /* 0x000fe20000100800 */
[----:B------:R-:W-:Y:S01]  /*6f50*/  IMAD R26, R36, 0x4d, RZ ;  /* 0x0000004d241a7824 */ /* 0x000fe200078e02ff */
[----:B------:R-:W-:Y:S01]  /*6f60*/  ISETP.GE.U32.AND P2, PT, R28, 0x7fffff2b, PT ;  /* 0x7fffff2b1c00780c */ /* 0x000fe20003f46070 */
[C---:B------:R-:W-:Y:S02]  /*6f70*/  VIADD R28, R12.reuse, 0xffffffa2 ;  /* 0xffffffa20c1c7836 */ /* 0x040fe40000000000 */
[----:B0-----:R-:W-:-:S03]  /*6f80*/  VIADD R24, R12, 0xffffff9a ;  /* 0xffffff9a0c187836 */ /* 0x001fc60000000000 */
[----:B------:R-:W-:Y:S02]  /*6f90*/  ISETP.GE.U32.AND P0, PT, R28, 0x7fffff23, PT ;  /* 0x7fffff231c00780c */ /* 0x000fe40003f06070 */
[----:B------:R-:W-:Y:S02]  /*6fa0*/  PRMT R28, RZ, 0x7610, R28 ;  /* 0x00007610ff1c7816 */ /* 0x000fe4000000001c */
[----:B------:R-:W-:Y:S02]  /*6fb0*/  ISETP.GE.U32.AND P4, PT, R24, 0x7fffff1b, PT ;  /* 0x7fffff1b1800780c */ /* 0x000fe40003f86070 */
[----:B------:R-:W-:Y:S01]  /*6fc0*/  PRMT R127, RZ, 0x7610, R127 ;  /* 0x00007610ff7f7816 */ /* 0x000fe2000000007f */
[----:B--2---:R0:W-:Y:S02]  /*6fd0*/  STL [R1+0x220], R129 ;  /* 0x0002208101007387 */ /* 0x0041e40000100800 */
[----:B0-----:R-:W-:-:S04]  /*6fe0*/  IADD3 R129, P6, PT, R27, R2, RZ ;  /* 0x000000021b817210 */ /* 0x001fc80007fde0ff */
[----:B------:R-:W-:Y:S01]  /*6ff0*/  LEA.HI.X.SX32 R25, R27, R3, 0x1, P6 ;  /* 0x000000031b197211 */ /* 0x000fe200030f0eff */
[----:B------:R-:W-:Y:S04]  /*7000*/  STL [R1+0x624], R129 ;  /* 0x0006248101007387 */ /* 0x000fe80000100800 */
[----:B------:R-:W-:Y:S04]  /*7010*/  STL [R1+0x620], R25 ;  /* 0x0006201901007387 */ /* 0x000fe80000100800 */
[----:B---3--:R0:W-:Y:S01]  /*7020*/  STL [R1+0x21c], R128 ;  /* 0x00021c8001007387 */ /* 0x0081e20000100800 */
[----:B------:R-:W-:-:S05]  /*7030*/  @!P5 IMAD.MOV.U32 R24, RZ, RZ, R129 ;  /* 0x000000ffff18d224 */ /* 0x000fca00078e0081 */
[----:B------:R1:W2:Y:S01]  /*7040*/  @!P5 LDG.E.U8 R28, desc[UR18][R24.64] ;  /* 0x00000012181cd981 */ /* 0x0002a2000c1e1100 */
[----:B0-----:R-:W-:-:S04]  /*7050*/  IADD3 R128, P6, PT, R26, R2, RZ ;  /* 0x000000021a807210 */ /* 0x001fc80007fde0ff */
[----:B------:R-:W-:Y:S01]  /*7060*/  LEA.HI.X.SX32 R130, R26, R3, 0x1, P6 ;  /* 0x000000031a827211 */ /* 0x000fe200030f0eff */
[----:B-1----:R-:W-:-:S04]  /*7070*/  @!P3 IMAD.MOV.U32 R24, RZ, RZ, R128 ;  /* 0x000000ffff18b224 */ /* 0x002fc800078e0080 */
        /* <DEDUP_REMOVED lines=11> */
[----:B------:R-:W-:Y:S01]  /*7130*/  PRMT R126, RZ, 0x7610, R126 ;  /* 0x00007610ff7e7816 */ /* 0x000fe2000000007e */
[----:B--2---:R-:W-:Y:S04]  /*7140*/  STL [R1+0x218], R28 ;  /* 0x0002181c01007387 */ /* 0x004fe80000100800 */
[----:B------:R-:W-:Y:S04]  /*7150*/  STL [R1+0x660], R130 ;  /* 0x0006608201007387 */ /* 0x000fe80000100800 */
[----:B------:R-:W-:Y:S04]  /*7160*/  STL [R1+0x6a4], R129 ;  /* 0x0006a48101007387 */ /* 0x000fe80000100800 */
        /* <DEDUP_REMOVED lines=36> */
[C---:B------:R-:W-:Y:S02]  /*73b0*/  IMAD R27, R36.reuse, 0x75, RZ ;  /* 0x00000075241b7824 */ /* 0x040fe400078e02ff */
[----:B------:R-:W-:Y:S02]  /*73c0*/  IMAD.MOV.U32 R136, RZ, RZ, R137 ;  /* 0x000000ffff887224 */ /* 0x000fe400078e0089 */
[----:B------:R-:W-:Y:S01]  /*73d0*/  IMAD R26, R36, 0x7d, RZ ;  /* 0x0000007d241a7824 */ /* 0x000fe200078e02ff */
[CC--:B------:R-:W-:Y:S01]  /*73e0*/  IADD3 R125, P6, PT, R27.reuse, R2.reuse, RZ ;  /* 0x000000021b7d7210 */ /* 0x0c0fe20007fde0ff */
[----:B------:R-:W-:Y:S02]  /*73f0*/  IMAD.MOV.U32 R137, RZ, RZ, R140 ;  /* 0x000000ffff897224 */ /* 0x000fe400078e008c */
[----:B------:R-:W-:Y:S02]  /*7400*/  IMAD.MOV.U32 R140, RZ, RZ, R141 ;  /* 0x000000ffff8c7224 */ /* 0x000fe400078e008d */
[----:B------:R-:W-:Y:S01]  /*7410*/  IMAD.MOV.U32 R141, RZ, RZ, R145 ;  /* 0x000000ffff8d7224 */ /* 0x000fe200078e0091 */
[----:B0-----:R-:W-:Y:S01]  /*7420*/  LEA.HI.X.SX32 R24, R27, R3, 0x1, P6 ;  /* 0x000000031b187211 */ /* 0x001fe200030f0eff */
[----:B------:R-:W-:Y:S01]  /*7430*/  IMAD.MOV.U32 R145, RZ, RZ, R149 ;  /* 0x000000ffff917224 */ /* 0x000fe200078e0095 */
[----:B------:R-:W-:Y:S01]  /*7440*/  STL [R1+0x74c], R126 ;  /* 0x00074c7e01007387 */ /* 0x000fe20000100800 */
[----:B------:R-:W-:Y:S01]  /*7450*/  IMAD.MOV.U32 R149, RZ, RZ, R118 ;  /* 0x000000ffff957224 */ /* 0x000fe200078e0076 */
[----:B------:R-:W-:Y:S01]  /*7460*/  IADD3 R118, P6, PT, R26, R2, RZ ;  /* 0x000000021a767210 */ /* 0x000fe20007fde0ff */
[----:B------:R-:W-:Y:S01]  /*7470*/  @!P3 IMAD.MOV.U32 R25, RZ, RZ, R24 ;  /* 0x000000ffff19b224 */ /* 0x000fe200078e0018 */
[----:B------:R-:W-:Y:S01]  /*7480*/  PRMT R124, RZ, 0x7610, R124 ;  /* 0x00007610ff7c7816 */ /* 0x000fe2000000007c */
[----:B------:R-:W-:Y:S01]  /*7490*/  VIADD R27, R12, 0xffffffe1 ;  /* 0xffffffe10c1b7836 */ /* 0x000fe20000000000 */
[----:B------:R-:W-:Y:S01]  /*74a0*/  PRMT R121, RZ, 0x7610, R121 ;  /* 0x00007610ff797816 */ /* 0x000fe20000000079 */
[----:B--2---:R-:W-:Y:S04]  /*74b0*/  STL [R1+0x1e0], R28 ;  /* 0x0001e01c01007387 */ /* 0x004fe80000100800 */
[----:B------:R-:W-:Y:S04]  /*74c0*/  STL [R1+0x748], R127 ;  /* 0x0007487f01007387 */ /* 0x000fe80000100800 */
[----:B------:R-:W-:Y:S04]  /*74d0*/  STL [R1+0x784], R125 ;  /* 0x0007847d01007387 */ /* 0x000fe80000100800 */
[----:B------:R0:W-:Y:S04]  /*74e0*/  STL [R1+0x780], R24 ;  /* 0x0007801801007387 */ /* 0x0001e80000100800 */
[----:B------:R-:W-:Y:S04]  /*74f0*/  STL [R1+0x7bc], R118 ;  /* 0x0007bc7601007387 */ /* 0x000fe80000100800 */
[----:B---3--:R1:W-:Y:S01]  /*7500*/  STL [R1+0x1dc], R122 ;  /* 0x0001dc7a01007387 */ /* 0x0083e20000100800 */
[----:B0-----:R-:W-:-:S05]  /*7510*/  @!P3 IMAD.MOV.U32 R24, RZ, RZ, R125 ;  /* 0x000000ffff18b224 */ /* 0x001fca00078e007d */
[----:B------:R0:W2:Y:S01]  /*7520*/  @!P3 LDG.E.U8 R124, desc[UR18][R24.64] ;  /* 0x00000012187cb981 */ /* 0x0000a2000c1e1100 */
[----:B-1----:R-:W-:Y:S01]  /*7530*/  LEA.HI.X.SX32 R122, R26, R3, 0x1, P6 ;  /* 0x000000031a7a7211 */ /* 0x002fe200030f0eff */
[----:B------:R-:W-:Y:S01]  /*7540*/  @!P2 IMAD.MOV.U32 R26, RZ, RZ, R118 ;  /* 0x000000ffff1aa224 */ /* 0x000fe200078e0076 */
[----:B------:R-:W-:-:S03]  /*7550*/  ISETP.GE.U32.AND P3, PT, R27, 0x7fffff62, PT ;  /* 0x7fffff621b00780c */ /* 0x000fc60003f66070 */
[----:B------:R-:W-:-:S05]  /*7560*/  @!P2 IMAD.MOV.U32 R27, RZ, RZ, R122 ;  /* 0x000000ffff1ba224 */ /* 0x000fca00078e007a */
[----:B------:R1:W3:Y:S01]  /*7570*/  @!P2 LDG.E.U8 R112, desc[UR18][R26.64] ;  /* 0x000000121a70a981 */ /* 0x0002e2000c1e1100 */
[----:B------:R-:W-:-:S05]  /*7580*/  VIADD R28, R12, 0xffffffe9 ;  /* 0xffffffe90c1c7836 */ /* 0x000fca0000000000 */
[----:B------:R-:W-:Y:S01]  /*7590*/  ISETP.GE.U32.AND P5, PT, R28, 0x7fffff6a, PT ;  /* 0x7fffff6a1c00780c */ /* 0x000fe20003fa6070 */
[----:B------:R-:W-:-:S05]  /*75a0*/  IMAD R28, R36, 0x6, RZ ;  /* 0x00000006241c7824 */ /* 0x000fca00078e02ff */
[----:B0-----:R-:W-:-:S04]  /*75b0*/  IADD3 R24, P6, PT, R28, R2, RZ ;  /* 0x000000021c187210 */ /* 0x001fc80007fde0ff */
[----:B------:R-:W-:-:S05]  /*75c0*/  LEA.HI.X.SX32 R25, R28, R3, 0x1, P6 ;  /* 0x000000031c197211 */ /* 0x000fca00030f0eff */
[----:B------:R-:W4:Y:S04]  /*75d0*/  @!P0 LDG.E.U8 R121, desc[UR18][R24.64] ;  /* 0x0000001218798981 */ /* 0x000f28000c1e1100 */
[----:B------:R-:W-:Y:S01]  /*75e0*/  STL [R1+0x7b8], R122 ;  /* 0x0007b87a01007387 */ /* 0x000fe20000100800 */
[----:B-1----:R-:W-:-:S05]  /*75f0*/  VIADD R26, R12, 0xffffffd9 ;  /* 0xffffffd90c1a7836 */ /* 0x002fca0000000000 */
[----:B------:R-:W-:Y:S01]  /*7600*/  ISETP.GE.U32.AND P2, PT, R26, 0x7fffff5a, PT ;  /* 0x7fffff5a1a00780c */ /* 0x000fe20003f46070 */
[----:B------:R-:W-:Y:S01]  /*7610*/  VIADD R26, R12, 0xffffffd1 ;  /* 0xffffffd10c1a7836 */ /* 0x000fe20000000000 */
[----:B------:R-:W-:Y:S01]  /*7620*/  PRMT R120, RZ, 0x7610, R120 ;  /* 0x00007610ff787816 */ /* 0x000fe20000000078 */
[----:B------:R-:W-:Y:S02]  /*7630*/  IMAD.MOV.U32 R131, RZ, RZ, R136 ;  /* 0x000000ffff837224 */ /* 0x000fe400078e0088 */
[----:B------:R-:W-:Y:S01]  /*7640*/  IMAD.MOV.U32 R136, RZ, RZ, R155 ;  /* 0x000000ffff887224 */ /* 0x000fe200078e009b */
[----:B------:R-:W-:Y:S01]  /*7650*/  ISETP.GE.U32.AND P0, PT, R26, 0x7fffff52, PT ;  /* 0x7fffff521a00780c */ /* 0x000fe20003f06070 */
[----:B------:R-:W-:Y:S02]  /*7660*/  IMAD.MOV.U32 R155, RZ, RZ, R163 ;  /* 0x000000ffff9b7224 */ /* 0x000fe400078e00a3 */
[----:B------:R-:W-:Y:S02]  /*7670*/  IMAD R163, R36, 0x16, RZ ;  /* 0x0000001624a37824 */ /* 0x000fe400078e02ff */
[----:B------:R-:W-:-:S02]  /*7680*/  IMAD.MOV.U32 R134, RZ, RZ, R140 ;  /* 0x000000ffff867224 */ /* 0x000fc400078e008c */
[----:B------:R-:W-:Y:S02]  /*7690*/  IMAD.MOV.U32 R140, RZ, RZ, R141 ;  /* 0x000000ffff8c7224 */ /* 0x000fe400078e008d */
[----:B------:R-:W-:Y:S02]  /*76a0*/  IMAD.MOV.U32 R141, RZ, RZ, R147 ;  /* 0x000000ffff8d7224 */ /* 0x000fe400078e0093 */
[----:B------:R-:W-:Y:S01]  /*76b0*/  IMAD.MOV.U32 R147, RZ, RZ, R164 ;  /* 0x000000ffff937224 */ /* 0x000fe200078e00a4 */
[----:B---3--:R0:W-:Y:S02]  /*76c0*/  STL [R1+0x1d4], R112 ;  /* 0x0001d47001007387 */ /* 0x0081e40000100800 */
[----:B0-----:R-:W-:-:S05]  /*76d0*/  IMAD R112, R36, 0xe, RZ ;  /* 0x0000000e24707824 */ /* 0x001fca00078e02ff */
[----:B------:R-:W-:-:S04]  /*76e0*/  IADD3 R118, P6, PT, R112, R2, RZ ;  /* 0x0000000270767210 */ /* 0x000fc80007fde0ff */
[----:B------:R-:W-:Y:S01]  /*76f0*/  LEA.HI.X.SX32 R112, R112, R3, 0x1, P6 ;  /* 0x0000000370707211 */ /* 0x000fe200030f0eff */
[----:B------:R-:W-:-:S04]  /*7700*/  @!P4 IMAD.MOV.U32 R26, RZ, RZ, R118 ;  /* 0x000000ffff1ac224 */ /* 0x000fc800078e0076 */
[----:B------:R-:W-:Y:S01]  /*7710*/  @!P4 IMAD.MOV.U32 R27, RZ, RZ, R112 ;  /* 0x000000ffff1bc224 */ /* 0x000fe200078e0070 */
[----:B------:R-:W-:-:S04]  /*7720*/  IADD3 R164, P6, PT, R163, R2, RZ ;  /* 0x00000002a3a47210 */ /* 0x000fc80007fde0ff */
[----:B------:R0:W3:Y:S01]  /*7730*/  @!P4 LDG.E.U8 R120, desc[UR18][R26.64] ;  /* 0x000000121a78c981 */ /* 0x0000e2000c1e1100 */
[----:B------:R-:W-:-:S03]  /*7740*/  LEA.HI.X.SX32 R163, R163, R3, 0x1, P6 ;  /* 0x00000003a3a37211 */ /* 0x000fc600030f0eff */
[----:B--2---:R-:W-:Y:S04]  /*7750*/  STL [R1+0x1d8], R124 ;  /* 0x0001d87c01007387 */ /* 0x004fe80000100800 */
[----:B------:R-:W-:Y:S04]  /*7760*/  STL [R1+0xa64], R24 ;  /* 0x000a641801007387 */ /* 0x000fe80000100800 */
[----:B------:R-:W-:Y:S01]  /*7770*/  STL [R1+0xa60], R25 ;  /* 0x000a601901007387 */ /* 0x000fe20000100800 */
[----:B0-----:R-:W-:-:S03]  /*7780*/  @!P5 IMAD.MOV.U32 R26, RZ, RZ, R164 ;  /* 0x000000ffff1ad224 */ /* 0x001fc600078e00a4 */
[----:B----4-:R-:W-:Y:S01]  /*7790*/  STL [R1+0x1d0], R121 ;  /* 0x0001d07901007387 */ /* 0x010fe20000100800 */
[----:B------:R-:W-:-:S03]  /*77a0*/  @!P5 IMAD.MOV.U32 R27, RZ, RZ, R163 ;  /* 0x000000ffff1bd224 */ /* 0x000fc600078e00a3 */
[----:B------:R0:W-:Y:S02]  /*77b0*/  STL [R1+0xa6c], R118 ;  /* 0x000a6c7601007387 */ /* 0x0001e40000100800 */
[----:B0-----:R-:W-:-:S06]  /*77c0*/  PRMT R118, RZ, 0x7610, R118 ;  /* 0x00007610ff767816 */ /* 0x001fcc0000000076 */
[----:B------:R0:W2:Y:S01]  /*77d0*/  @!P5 LDG.E.U8 R118, desc[UR18][R26.64] ;  /* 0x000000121a76d981 */ /* 0x0000a2000c1e1100 */
[----:B------:R-:W-:-:S03]  /*77e0*/  IMAD R28, R36, 0x1e, RZ ;  /* 0x0000001e241c7824 */ /* 0x000fc600078e02ff */
[----:B------:R1:W-:Y:S01]  /*77f0*/  STL [R1+0xa68], R112 ;  /* 0x000a687001007387 */ /* 0x0003e20000100800 */
[----:B------:R-:W-:Y:S02]  /*7800*/  IMAD.MOV.U32 R133, RZ, RZ, R137 ;  /* 0x000000ffff857224 */ /* 0x000fe400078e0089 */
[----:B------:R-:W-:Y:S02]  /*7810*/  IMAD.MOV.U32 R137, RZ, RZ, R145 ;  /* 0x000000ffff897224 */ /* 0x000fe400078e0091 */
[----:B------:R-:W-:Y:S02]  /*7820*/  IMAD.MOV.U32 R145, RZ, RZ, R162 ;  /* 0x000000ffff917224 */ /* 0x000fe400078e00a2 */
[----:B------:R-:W-:Y:S02]  /*7830*/  IMAD.MOV.U32 R162, RZ, RZ, R30 ;  /* 0x000000ffffa27224 */ /* 0x000fe400078e001e */
[----:B------:R-:W-:Y:S01]  /*7840*/  VIADD R30, R12, 0xffffffc9 ;  /* 0xffffffc90c1e7836 */ /* 0x000fe20000000000 */
[----:B-1----:R-:W-:Y:S01]  /*7850*/  PRMT R112, RZ, 0x7610, R112 ;  /* 0x00007610ff707816 */ /* 0x002fe20000000070 */
[----:B------:R-:W-:-:S02]  /*7860*/  IMAD.MOV.U32 R129, RZ, RZ, R134 ;  /* 0x000000ffff817224 */ /* 0x000fc400078e0086 */
[----:B------:R-:W-:Y:S01]  /*7870*/  IMAD.MOV.U32 R134, RZ, RZ, R136 ;  /* 0x000000ffff867224 */ /* 0x000fe200078e0088 */
[----:B------:R-:W-:Y:S01]  /*7880*/  ISETP.GE.U32.AND P4, PT, R30, 0x7fffff4a, PT ;  /* 0x7fffff4a1e00780c */ /* 0x000fe20003f86070 */
[----:B------:R-:W-:Y:S02]  /*7890*/  IMAD R30, R36, 0x26, RZ ;  /* 0x00000026241e7824 */ /* 0x000fe400078e02ff */
[----:B------:R-:W-:Y:S02]  /*78a0*/  IMAD.MOV.U32 R136, RZ, RZ, R145 ;  /* 0x000000ffff887224 */ /* 0x000fe400078e0091 */
[----:B------:R-:W-:Y:S02]  /*78b0*/  IMAD.MOV.U32 R145, RZ, RZ, R31 ;  /* 0x000000ffff917224 */ /* 0x000fe400078e001f */
[----:B------:R-:W-:-:S05]  /*78c0*/  VIADD R31, R12, 0xffffffc1 ;  /* 0xffffffc10c1f7836 */ /* 0x000fca0000000000 */
[----:B------:R-:W-:Y:S02]  /*78d0*/  ISETP.GE.U32.AND P5, PT, R31, 0x7fffff42, PT ;  /* 0x7fffff421f00780c */ /* 0x000fe40003fa6070 */
[----:B------:R-:W-:Y:S01]  /*78e0*/  PRMT R31, RZ, 0x7610, R31 ;  /* 0x00007610ff1f7816 */ /* 0x000fe2000000001f */
[----:B---3--:R1:W-:Y:S02]  /*78f0*/  STL [R1+0x1cc], R120 ;  /* 0x0001cc7801007387 */ /* 0x0083e40000100800 */
[----:B-1----:R-:W-:-:S04]  /*7900*/  IADD3 R120, P6, PT, R28, R2, RZ ;  /* 0x000000021c787210 */ /* 0x002fc80007fde0ff */
[----:B------:R-:W-:Y:S01]  /*7910*/  LEA.HI.X.SX32 R121, R28, R3, 0x1, P6 ;  /* 0x000000031c797211 */ /* 0x000fe200030f0eff */
[----:B0-----:R-:W-:Y:S01]  /*7920*/  @!P3 IMAD.MOV.U32 R26, RZ, RZ, R120 ;  /* 0x000000ffff1ab224 */ /* 0x001fe200078e0078 */
[----:B------:R-:W-:Y:S03]  /*7930*/  STL [R1+0xbc], R120 ;  /* 0x0000bc7801007387 */ /* 0x000fe60000100800 */
[----:B------:R-:W-:Y:S01]  /*7940*/  @!P3 IMAD.MOV.U32 R27, RZ, RZ, R121 ;  /* 0x000000ffff1bb224 */ /* 0x000fe200078e0079 */
[----:B------:R-:W-:Y:S04]  /*7950*/  STL [R1+0xa74], R164 ;  /* 0x000a74a401007387 */ /* 0x000fe80000100800 */
[----:B------:R-:W-:Y:S04]  /*7960*/  STL [R1+0xa70], R163 ;  /* 0x000a70a301007387 */ /* 0x000fe80000100800 */
[----:B------:R-:W-:Y:S04]  /*7970*/  STL [R1+0xb8], R121 ;  /* 0x0000b87901007387 */ /* 0x000fe80000100800 */
[----:B------:R0:W3:Y:S04]  /*7980*/  @!P3 LDG.E.U8 R112, desc[UR18][R26.64] ;  /* 0x000000121a70b981 */ /* 0x0000e8000c1e1100 */
[----:B--2---:R1:W-:Y:S01]  /*7990*/  STL [R1+0x1a0], R118 ;  /* 0x0001a07601007387 */ /* 0x0043e20000100800 */
[----:B0-----:R-:W-:Y:S01]  /*79a0*/  VIADD R26, R12, 0xffffffb9 ;  /* 0xffffffb90c1a7836 */ /* 0x001fe20000000000 */
[----:B-1----:R-:W-:-:S04]  /*79b0*/  IADD3 R118, P6, PT, R30, R2, RZ ;  /* 0x000000021e767210 */ /* 0x002fc80007fde0ff */
[----:B------:R-:W-:Y:S02]  /*79c0*/  ISETP.GE.U32.AND P3, PT, R26, 0x7fffff3a, PT ;  /* 0x7fffff3a1a00780c */ /* 0x000fe40003f66070 */
[----:B------:R-:W-:Y:S01]  /*79d0*/  LEA.HI.X.SX32 R27, R30, R3, 0x1, P6 ;  /* 0x000000031e1b7211 */ /* 0x000fe200030f0eff */
[----:B------:R-:W-:-:S05]  /*79e0*/  @!P2 IMAD.MOV.U32 R26, RZ, RZ, R118 ;  /* 0x000000ffff1aa224 */ /* 0x000fca00078e0076 */
[----:B------:R0:W2:Y:S01]  /*79f0*/  @!P2 LDG.E.U8 R31, desc[UR18][R26.64] ;  /* 0x000000121a1fa981 */ /* 0x0000a2000c1e1100 */
[----:B------:R-:W-:-:S03]  /*7a00*/  IMAD R28, R36, 0x2e, RZ ;  /* 0x0000002e241c7824 */ /* 0x000fc600078e02ff */
[----:B------:R-:W-:Y:S01]  /*7a10*/  STL [R1+0x52c], R118 ;  /* 0x00052c7601007387 */ /* 0x000fe20000100800 */
[----:B------:R-:W-:-:S03]  /*7a20*/  PRMT R111, RZ, 0x7610, R111 ;  /* 0x00007610ff6f7816 */ /* 0x000fc6000000006f */
[----:B---3--:R1:W-:Y:S04]  /*7a30*/  STL [R1+0x19c], R112 ;  /* 0x00019c7001007387 */ /* 0x0083e80000100800 */
[----:B------:R3:W-:Y:S01]  /*7a40*/  STL [R1+0x528], R27 ;  /* 0x0005281b01007387 */ /* 0x0007e20000100800 */
[----:B-1----:R-:W-:-:S04]  /*7a50*/  IADD3 R112, P6, PT, R28, R2, RZ ;  /* 0x000000021c707210 */ /* 0x002fc80007fde0ff */
[----:B0-----:R-:W-:Y:S01]  /*7a60*/  LEA.HI.X.SX32 R26, R28, R3, 0x1, P6 ;  /* 0x000000031c1a7211 */ /* 0x001fe200030f0eff */
[----:B------:R-:W-:Y:S04]  /*7a70*/  STL [R1+0x56c], R112 ;  /* 0x00056c7001007387 */ /* 0x000fe80000100800 */
[----:B---3--:R-:W-:Y:S01]  /*7a80*/  @!P0 IMAD.MOV.U32 R27, RZ, RZ, R26 ;  /* 0x000000ffff1b8224 */ /* 0x008fe200078e001a */
[----:B--2---:R-:W-:Y:S04]  /*7a90*/  STL [R1+0x198], R31 ;  /* 0x0001981f01007387 */ /* 0x004fe80000100800 */
[----:B------:R0:W-:Y:S02]  /*7aa0*/  STL [R1+0x568], R26 ;  /* 0x0005681a01007387 */ /* 0x0001e40000100800 */
[----:B0-----:R-:W-:-:S05]  /*7ab0*/  @!P0 IMAD.MOV.U32 R26, RZ, RZ, R112 ;  /* 0x000000ffff1a8224 */ /* 0x001fca00078e0070 */
[----:B------:R0:W2:Y:S01]  /*7ac0*/  @!P0 LDG.E.U8 R111, desc[UR18][R26.64] ;  /* 0x000000121a6f8981 */ /* 0x0000a2000c1e1100 */
[----:B------:R-:W-:-:S05]  /*7ad0*/  VIADD R30, R12, 0xffffffb1 ;  /* 0xffffffb10c1e7836 */ /* 0x000fca0000000000 */
[----:B------:R-:W-:Y:S01]  /*7ae0*/  ISETP.GE.U32.AND P2, PT, R30, 0x7fffff32, PT ;  /* 0x7fffff321e00780c */ /* 0x000fe20003f46070 */
[----:B------:R-:W-:-:S05]  /*7af0*/  IMAD R30, R36, 0x36, RZ ;  /* 0x00000036241e7824 */ /* 0x000fca00078e02ff */
[----:B------:R-:W-:-:S04]  /*7b00*/  IADD3 R118, P6, PT, R30, R2, RZ ;  /* 0x000000021e767210 */ /* 0x000fc80007fde0ff */
[----:B0-----:R-:W-:Y:S01]  /*7b10*/  LEA.HI.X.SX32 R26, R30, R3, 0x1, P6 ;  /* 0x000000031e1a7211 */ /* 0x001fe200030f0eff */
[----:B------:R-:W-:Y:S01]  /*7b20*/  STL [R1+0x5ac], R118 ;  /* 0x0005ac7601007387 */ /* 0x000fe20000100800 */
[----:B------:R-:W-:-:S03]  /*7b30*/  PRMT R110, RZ, 0x7610, R110 ;  /* 0x00007610ff6e7816 */ /* 0x000fc6000000006e */
[----:B------:R-:W-:Y:S01]  /*7b40*/  @!P4 IMAD.MOV.U32 R27, RZ, RZ, R26 ;  /* 0x000000ffff1bc224 */ /* 0x000fe200078e001a */
[----:B--2---:R-:W-:Y:S04]  /*7b50*/  STL [R1+0x194], R111 ;  /* 0x0001946f01007387 */ /* 0x004fe80000100800 */
[----:B------:R0:W-:Y:S02]  /*7b60*/  STL [R1+0x5a8], R26 ;  /* 0x0005a81a01007387 */ /* 0x0001e40000100800 */
[----:B0-----:R-:W-:-:S05]  /*7b70*/  @!P4 IMAD.MOV.U32 R26, RZ, RZ, R118 ;  /* 0x000000ffff1ac224 */ /* 0x001fca00078e0076 */
[----:B------:R0:W2:Y:S01]  /*7b80*/  @!P4 LDG.E.U8 R110, desc[UR18][R26.64] ;  /* 0x000000121a6ec981 */ /* 0x0000a2000c1e1100 */
[----:B------:R-:W-:-:S05]  /*7b90*/  IMAD R28, R36, 0x3e, RZ ;  /* 0x0000003e241c7824 */ /* 0x000fca00078e02ff */
[----:B------:R-:W-:-:S04]  /*7ba0*/  IADD3 R111, P6, PT, R28, R2, RZ ;  /* 0x000000021c6f7210 */ /* 0x000fc80007fde0ff */
[----:B------:R-:W-:Y:S01]  /*7bb0*/  LEA.HI.X.SX32 R112, R28, R3, 0x1, P6 ;  /* 0x000000031c707211 */ /* 0x000fe200030f0eff */
[----:B0-----:R-:W-:Y:S01]  /*7bc0*/  @!P5 IMAD.MOV.U32 R26, RZ, RZ, R111 ;  /* 0x000000ffff1ad224 */ /* 0x001fe200078e006f */
[----:B------:R-:W-:Y:S01]  /*7bd0*/  PRMT R22, RZ, 0x7610, R22 ;  /* 0x00007610ff167816 */ /* 0x000fe20000000016 */
[----:B------:R-:W-:Y:S02]  /*7be0*/  IMAD R30, R36, 0x46, RZ ;  /* 0x00000046241e7824 */ /* 0x000fe400078e02ff */
[----:B------:R-:W-:Y:S01]  /*7bf0*/  @!P5 IMAD.MOV.U32 R27, RZ, RZ, R112 ;  /* 0x000000ffff1bd224 */ /* 0x000fe200078e0070 */
[----:B------:R-:W-:Y:S04]  /*7c00*/  STL [R1+0x5ec], R111 ;  /* 0x0005ec6f01007387 */ /* 0x000fe80000100800 */
[----:B------:R-:W-:Y:S04]  /*7c10*/  STL [R1+0x5e8], R112 ;  /* 0x0005e87001007387 */ /* 0x000fe80000100800 */
[----:B------:R0:W3:Y:S01]  /*7c20*/  @!P5 LDG.E.U8 R22, desc[UR18][R26.64] ;  /* 0x000000121a16d981 */ /* 0x0000e2000c1e1100 */
[----:B------:R-:W-:Y:S01]  /*7c30*/  PRMT R25, RZ, 0x7610, R25 ;  /* 0x00007610ff197816 */ /* 0x000fe20000000019 */
[----:B0-----:R-:W-:-:S05]  /*7c40*/  VIADD R26, R12, 0xffffff99 ;  /* 0xffffff990c1a7836 */ /* 0x001fca0000000000 */
[----:B------:R-:W-:Y:S01]  /*7c50*/  ISETP.GE.U32.AND P5, PT, R26, 0x7fffff1a, PT ;  /* 0x7fffff1a1a00780c */ /* 0x000fe20003fa6070 */
[----:B--2---:R0:W-:Y:S02]  /*7c60*/  STL [R1+0x190], R110 ;  /* 0x0001906e01007387 */ /* 0x0041e40000100800 */
[----:B0-----:R-:W-:-:S04]  /*7c70*/  IADD3 R110, P6, PT, R30, R2, RZ ;  /* 0x000000021e6e7210 */ /* 0x001fc80007fde0ff */
[----:B------:R-:W-:Y:S01]  /*7c80*/  LEA.HI.X.SX32 R27, R30, R3, 0x1, P6 ;  /* 0x000000031e1b7211 */ /* 0x000fe200030f0eff */
[----:B------:R-:W-:-:S05]  /*7c90*/  @!P3 IMAD.MOV.U32 R26, RZ, RZ, R110 ;  /* 0x000000ffff1ab224 */ /* 0x000fca00078e006e */
[----:B------:R0:W2:Y:S01]  /*7ca0*/  @!P3 LDG.E.U8 R25, desc[UR18][R26.64] ;  /* 0x000000121a19b981 */ /* 0x0000a2000c1e1100 */
[----:B------:R-:W-:-:S03]  /*7cb0*/  IMAD R28, R36, 0x4e, RZ ;  /* 0x0000004e241c7824 */ /* 0x000fc600078e02ff */
[----:B------:R-:W-:Y:S04]  /*7cc0*/  STL [R1+0x62c], R110 ;  /* 0x00062c6e01007387 */ /* 0x000fe80000100800 */
[----:B---3--:R1:W-:Y:S01]  /*7cd0*/  STL [R1+0x18c], R22 ;  /* 0x00018c1601007387 */ /* 0x0083e20000100800 */
[----:B------:R-:W-:-:S03]  /*7ce0*/  VIADD R31, R12, 0xffffffa9 ;  /* 0xffffffa90c1f7836 */ /* 0x000fc60000000000 */
[----:B------:R-:W-:Y:S01]  /*7cf0*/  STL [R1+0x628], R27 ;  /* 0x0006281b01007387 */ /* 0x000fe20000100800 */
[----:B-1----:R-:W-:-:S05]  /*7d00*/  IADD3 R22, P6, PT, R28, R2, RZ ;  /* 0x000000021c167210 */ /* 0x002fca0007fde0ff */
[----:B------:R-:W-:Y:S01]  /*7d10*/  STL [R1+0x66c], R22 ;  /* 0x00066c1601007387 */ /* 0x000fe20000100800 */
[----:B------:R-:W-:Y:S01]  /*7d20*/  ISETP.GE.U32.AND P0, PT, R31, 0x7fffff2a, PT ;  /* 0x7fffff2a1f00780c */ /* 0x000fe20003f06070 */
[----:B0-----:R-:W-:Y:S01]  /*7d30*/  @!P2 IMAD.MOV.U32 R26, RZ, RZ, R22 ;  /* 0x000000ffff1aa224 */ /* 0x001fe200078e0016 */
[----:B------:R-:W-:Y:S02]  /*7d40*/  PRMT R20, RZ, 0x7610, R20 ;  /* 0x00007610ff147816 */ /* 0x000fe40000000014 */
[----:B------:R-:W-:Y:S01]  /*7d50*/  PRMT R21, RZ, 0x7610, R21 ;  /* 0x00007610ff157816 */ /* 0x000fe20000000015 */
[----:B--2---:R0:W-:Y:S02]  /*7d60*/  STL [R1+0x160], R25 ;  /* 0x0001601901007387 */ /* 0x0041e40000100800 */
[----:B0-----:R-:W-:Y:S01]  /*7d70*/  LEA.HI.X.SX32 R25, R28, R3, 0x1, P6 ;  /* 0x000000031c197211 */ /* 0x001fe200030f0eff */
[----:B------:R-:W-:-:S05]  /*7d80*/  IMAD R28, R36, 0x56, RZ ;  /* 0x00000056241c7824 */ /* 0x000fca00078e02ff */
[C---:B------:R-:W-:Y:S01]  /*7d90*/  IADD3 R22, P6, PT, R28.reuse, R2, RZ ;  /* 0x000000021c167210 */ /* 0x040fe20007fde0ff */
[----:B------:R-:W-:Y:S01]  /*7da0*/  @!P2 IMAD.MOV.U32 R27, RZ, RZ, R25 ;  /* 0x000000ffff1ba224 */ /* 0x000fe200078e0019 */
[----:B------:R0:W-:Y:S04]  /*7db0*/  STL [R1+0x668], R25 ;  /* 0x0006681901007387 */ /* 0x0001e80000100800 */
[----:B------:R1:W2:Y:S01]  /*7dc0*/  @!P2 LDG.E.U8 R20, desc[UR18][R26.64] ;  /* 0x000000121a14a981 */ /* 0x0002a2000c1e1100 */
[----:B0-----:R-:W-:Y:S01]  /*7dd0*/  LEA.HI.X.SX32 R25, R28, R3, 0x1, P6 ;  /* 0x000000031c197211 */ /* 0x001fe200030f0eff */
[----:B-1----:R-:W-:-:S04]  /*7de0*/  @!P0 IMAD.MOV.U32 R26, RZ, RZ, R22 ;  /* 0x000000ffff1a8224 */ /* 0x002fc800078e0016 */
[----:B------:R-:W-:-:S05]  /*7df0*/  @!P0 IMAD.MOV.U32 R27, RZ, RZ, R25 ;  /* 0x000000ffff1b8224 */ /* 0x000fca00078e0019 */
[----:B------:R0:W3:Y:S01]  /*7e00*/  @!P0 LDG.E.U8 R21, desc[UR18][R26.64] ;  /* 0x000000121a158981 */ /* 0x0000e2000c1e1100 */
[C---:B------:R-:W-:Y:S02]  /*7e10*/  VIADD R30, R12.reuse, 0xffffff91 ;  /* 0xffffff910c1e7836 */ /* 0x040fe40000000000 */
[----:B------:R-:W-:-:S03]  /*7e20*/  VIADD R31, R12, 0xffffffa1 ;  /* 0xffffffa10c1f7836 */ /* 0x000fc60000000000 */
[----:B------:R-:W-:Y:S01]  /*7e30*/  ISETP.GE.U32.AND P3, PT, R30, 0x7fffff12, PT ;  /* 0x7fffff121e00780c */ /* 0x000fe20003f66070 */
[----:B------:R-:W-:Y:S01]  /*7e40*/  VIADD R30, R12, 0xffffff89 ;  /* 0xffffff890c1e7836 */ /* 0x000fe20000000000 */
[----:B------:R-:W-:-:S04]  /*7e50*/  ISETP.GE.U32.AND P4, PT, R31, 0x7fffff22, PT ;  /* 0x7fffff221f00780c */ /* 0x000fc80003f86070 */
[----:B------:R-:W-:Y:S01]  /*7e60*/  ISETP.GE.U32.AND P2, PT, R30, 0x7fffff0a, PT ;  /* 0x7fffff0a1e00780c */ /* 0x000fe20003f46070 */
[----:B------:R-:W-:Y:S01]  /*7e70*/  IMAD R30, R36, 0x5e, RZ ;  /* 0x0000005e241e7824 */ /* 0x000fe200078e02ff */
[----:B------:R-:W-:Y:S01]  /*7e80*/  STL [R1+0x6ac], R22 ;  /* 0x0006ac1601007387 */ /* 0x000fe20000100800 */
[----:B------:R-:W-:-:S05]  /*7e90*/  VIADD R28, R12, 0xffffff81 ;  /* 0xffffff810c1c7836 */ /* 0x000fca0000000000 */
[----:B------:R-:W-:Y:S01]  /*7ea0*/  ISETP.GE.U32.AND P0, PT, R28, 0x7fffff02, PT ;  /* 0x7fffff021c00780c */ /* 0x000fe20003f06070 */
[----:B------:R-:W-:Y:S01]  /*7eb0*/  IMAD R28, R36, 0x66, RZ ;  /* 0x00000066241c7824 */ /* 0x000fe200078e02ff */
[----:B------:R-:W-:Y:S02]  /*7ec0*/  PRMT R18, RZ, 0x7610, R18 ;  /* 0x00007610ff127816 */ /* 0x000fe40000000012 */
[----:B------:R-:W-:Y:S01]  /*7ed0*/  PRMT R19, RZ, 0x7610, R19 ;  /* 0x00007610ff137816 */ /* 0x000fe20000000013 */
[----:B--2---:R1:W-:Y:S04]  /*7ee0*/  STL [R1+0x15c], R20 ;  /* 0x00015c1401007387 */ /* 0x0043e80000100800 */
[----:B------:R-:W-:Y:S01]  /*7ef0*/  STL [R1+0x6a8], R25 ;  /* 0x0006a81901007387 */ /* 0x000fe20000100800 */
[----:B-1----:R-:W-:-:S05]  /*7f00*/  IADD3 R20, P6, PT, R30, R2, RZ ;  /* 0x000000021e147210 */ /* 0x002fca0007fde0ff */
[----:B------:R-:W-:Y:S01]  /*7f10*/  STL [R1+0x6e4], R20 ;  /* 0x0006e41401007387 */ /* 0x000fe20000100800 */
[----:B0-----:R-:W-:-:S03]  /*7f20*/  @!P4 IMAD.MOV.U32 R26, RZ, RZ, R20 ;  /* 0x000000ffff1ac224 */ /* 0x001fc600078e0014 */
[----:B---3--:R0:W-:Y:S02]  /*7f30*/  STL [R1+0x158], R21 ;  /* 0x0001581501007387 */ /* 0x0081e40000100800 */
[----:B0-----:R-:W-:Y:S02]  /*7f40*/  LEA.HI.X.SX32 R21, R30, R3, 0x1, P6 ;  /* 0x000000031e157211 */ /* 0x001fe400030f0eff */
[----:B------:R-:W-:-:S03]  /*7f50*/  IADD3 R20, P6, PT, R28, R2, RZ ;  /* 0x000000021c147210 */ /* 0x000fc60007fde0ff */
[----:B------:R-:W-:Y:S01]  /*7f60*/  @!P4 IMAD.MOV.U32 R27, RZ, RZ, R21 ;  /* 0x000000ffff1bc224 */ /* 0x000fe200078e0015 */
[----:B------:R0:W-:Y:S04]  /*7f70*/  STL [R1+0x6e0], R21 ;  /* 0x0006e01501007387 */ /* 0x0001e80000100800 */
[----:B------:R1:W2:Y:S01]  /*7f80*/  @!P4 LDG.E.U8 R18, desc[UR18][R26.64] ;  /* 0x000000121a12c981 */ /* 0x0002a2000c1e1100 */
[----:B0-----:R-:W-:Y:S01]  /*7f90*/  LEA.HI.X.SX32 R21, R28, R3, 0x1, P6 ;  /* 0x000000031c157211 */ /* 0x001fe200030f0eff */
[----:B-1----:R-:W-:-:S04]  /*7fa0*/  @!P5 IMAD.MOV.U32 R26, RZ, RZ, R20 ;  /* 0x000000ffff1ad224 */ /* 0x002fc800078e0014 */
[----:B------:R-:W-:-:S05]  /*7fb0*/  @!P5 IMAD.MOV.U32 R27, RZ, RZ, R21 ;  /* 0x000000ffff1bd224 */ /* 0x000fca00078e0015 */
[----:B------:R0:W3:Y:S01]  /*7fc0*/  @!P5 LDG.E.U8 R19, desc[UR18][R26.64] ;  /* 0x000000121a13d981 */ /* 0x0000e2000c1e1100 */
[----:B------:R-:W-:-:S05]  /*7fd0*/  VIADD R30, R12, 0xfffffff8 ;  /* 0xfffffff80c1e7836 */ /* 0x000fca0000000000 */
        /* <DEDUP_REMOVED lines=22> */
[----:B------:R-:W3:Y:S01]  /*8140*/  @!P2 LDG.E.U8 R17, desc[UR18][R26.64] ;  /* 0x000000121a11a981 */ /* 0x000ee2000c1e1100 */
[----:B------:R-:W-:-:S05]  /*8150*/  VIADD R30, R12, 0xffffffe8 ;  /* 0xffffffe80c1e7836 */ /* 0x000fca0000000000 */
[----:B------:R-:W-:Y:S01]  /*8160*/  ISETP.GE.U32.AND P3, PT, R30, 0x7fffff69, PT ;  /* 0x7fffff691e00780c */ /* 0x000fe20003f66070 */
[----:B------:R-:W-:Y:S01]  /*8170*/  IMAD R30, R36, 0x7e, RZ ;  /* 0x0000007e241e7824 */ /* 0x000fe200078e02ff */
[----:B------:R-:W-:Y:S01]  /*8180*/  STL [R1+0x78c], R18 ;  /* 0x00078c1201007387 */ /* 0x000fe20000100800 */
[----:B------:R-:W-:Y:S01]  /*8190*/  VIADD R28, R12, 0xffffffe0 ;  /* 0xffffffe00c1c7836 */ /* 0x000fe20000000000 */
[----:B------:R-:W-:-:S04]  /*81a0*/  PRMT R15, RZ, 0x7610, R15 ;  /* 0x00007610ff0f7816 */ /* 0x000fc8000000000f */
[----:B------:R-:W-:Y:S01]  /*81b0*/  ISETP.GE.U32.AND P2, PT, R28, 0x7fffff61, PT ;  /* 0x7fffff611c00780c */ /* 0x000fe20003f46070 */
[----:B------:R-:W-:Y:S01]  /*81c0*/  IMAD R28, R36, 0x7, RZ ;  /* 0x00000007241c7824 */ /* 0x000fe200078e02ff */
[----:B------:R-:W-:Y:S01]  /*81d0*/  PRMT R14, RZ, 0x7610, R14 ;  /* 0x00007610ff0e7816 */ /* 0x000fe2000000000e */
[----:B--2---:R0:W-:Y:S04]  /*81e0*/  STL [R1+0x14c], R16 ;  /* 0x00014c1001007387 */ /* 0x0041e80000100800 */
[----:B------:R-:W-:Y:S01]  /*81f0*/  STL [R1+0x788], R19 ;  /* 0x0007881301007387 */ /* 0x000fe20000100800 */
[----:B0-----:R-:W-:-:S05]  /*8200*/  IADD3 R16, P6, PT, R30, R2, RZ ;  /* 0x000000021e107210 */ /* 0x001fca0007fde0ff */
[----:B------:R-:W-:Y:S04]  /*8210*/  STL [R1+0x7c4], R16 ;  /* 0x0007c41001007387 */ /* 0x000fe80000100800 */
[----:B---3--:R0:W-:Y:S01]  /*8220*/  STL [R1+0x90], R17 ;  /* 0x0000901101007387 */ /* 0x0081e20000100800 */
[----:B------:R-:W-:Y:S01]  /*8230*/  @!P0 IMAD.MOV.U32 R26, RZ, RZ, R16 ;  /* 0x000000ffff1a8224 */ /* 0x000fe200078e0010 */
[----:B0-----:R-:W-:-:S05]  /*8240*/  LEA.HI.X.SX32 R17, R30, R3, 0x1, P6 ;  /* 0x000000031e117211 */ /* 0x001fca00030f0eff */
[----:B------:R-:W-:-:S05]  /*8250*/  @!P0 IMAD.MOV.U32 R27, RZ, RZ, R17 ;  /* 0x000000ffff1b8224 */ /* 0x000fca00078e0011 */
[----:B------:R0:W2:Y:S02]  /*8260*/  @!P0 LDG.E.U8 R15, desc[UR18][R26.64] ;  /* 0x000000121a0f8981 */ /* 0x0000a4000c1e1100 */
[----:B0-----:R-:W-:-:S04]  /*8270*/  IADD3 R26, P6, PT, R28, R2, RZ ;  /* 0x000000021c1a7210 */ /* 0x001fc80007fde0ff */
[----:B------:R-:W-:-:S05]  /*8280*/  LEA.HI.X.SX32 R27, R28, R3, 0x1, P6 ;  /* 0x000000031c1b7211 */ /* 0x000fca00030f0eff */
[----:B------:R-:W3:Y:S01]  /*8290*/  @!P4 LDG.E.U8 R14, desc[UR18][R26.64] ;  /* 0x000000121a0ec981 */ /* 0x000ee2000c1e1100 */
[----:B------:R-:W-:Y:S02]  /*82a0*/  IMAD.MOV.U32 R127, RZ, RZ, R140 ;  /* 0x000000ffff7f7224 */ /* 0x000fe400078e008c */
[----:B------:R-:W-:Y:S02]  /*82b0*/  IMAD.MOV.U32 R140, RZ, RZ, R147 ;  /* 0x000000ffff8c7224 */ /* 0x000fe400078e0093 */
[----:B------:R-:W-:Y:S02]  /*82c0*/  IMAD.MOV.U32 R147, RZ, RZ, R151 ;  /* 0x000000ffff937224 */ /* 0x000fe400078e0097 */
[----:B------:R-:W-:Y:S02]  /*82d0*/  IMAD.MOV.U32 R151, RZ, RZ, R154 ;  /* 0x000000ffff977224 */ /* 0x000fe400078e009a */
[----:B------:R-:W-:Y:S02]  /*82e0*/  IMAD.MOV.U32 R128, RZ, RZ, R133 ;  /* 0x000000ffff807224 */ /* 0x000fe400078e0085 */
[----:B------:R-:W-:-:S02]  /*82f0*/  IMAD.MOV.U32 R154, RZ, RZ, R162 ;  /* 0x000000ffff9a7224 */ /* 0x000fc400078e00a2 */
[----:B------:R-:W-:Y:S02]  /*8300*/  IMAD.MOV.U32 R133, RZ, RZ, R136 ;  /* 0x000000ffff857224 */ /* 0x000fe400078e0088 */
[----:B------:R-:W-:Y:S02]  /*8310*/  IMAD.MOV.U32 R162, RZ, RZ, R119 ;  /* 0x000000ffffa27224 */ /* 0x000fe400078e0077 */
[----:B------:R-:W-:Y:S02]  /*8320*/  IMAD.MOV.U32 R136, RZ, RZ, R141 ;  /* 0x000000ffff887224 */ /* 0x000fe400078e008d */
[----:B------:R-:W-:Y:S02]  /*8330*/  IMAD R119, R36, 0xf, RZ ;  /* 0x0000000f24777824 */ /* 0x000fe400078e02ff */
[----:B------:R-:W-:Y:S02]  /*8340*/  IMAD.MOV.U32 R141, RZ, RZ, R148 ;  /* 0x000000ffff8d7224 */ /* 0x000fe400078e0094 */
[----:B------:R-:W-:-:S02]  /*8350*/  IMAD.MOV.U32 R148, RZ, RZ, R153 ;  /* 0x000000ffff947224 */ /* 0x000fc400078e0099 */
[----:B------:R-:W-:Y:S02]  /*8360*/  IMAD.MOV.U32 R153, RZ, RZ, R159 ;  /* 0x000000ffff997224 */ /* 0x000fe400078e009f */
[----:B------:R-:W-:Y:S01]  /*8370*/  IMAD.MOV.U32 R159, RZ, RZ, R123 ;  /* 0x000000ffff9f7224 */ /* 0x000fe200078e007b */
[C---:B------:R-:W-:Y:S01]  /*8380*/  IADD3 R123, P6, PT, R119.reuse, R2, RZ ;  /* 0x00000002777b7210 */ /* 0x040fe20007fde0ff */
[----:B------:R-:W-:Y:S01]  /*8390*/  IMAD.MOV.U32 R124, RZ, RZ, R129 ;  /* 0x000000ffff7c7224 */ /* 0x000fe200078e0081 */
[----:B------:R-:W-:Y:S01]  /*83a0*/  STL [R1+0x7c0], R17 ;  /* 0x0007c01101007387 */ /* 0x000fe20000100800 */
[----:B------:R-:W-:Y:S02]  /*83b0*/  IMAD.MOV.U32 R129, RZ, RZ, R165 ;  /* 0x000000ffff817224 */ /* 0x000fe400078e00a5 */
[----:B------:R-:W-:Y:S01]  /*83c0*/  IMAD R165, R36, 0x17, RZ ;  /* 0x0000001724a57824 */ /* 0x000fe200078e02ff */
[----:B------:R-:W-:Y:S01]  /*83d0*/  LEA.HI.X.SX32 R119, R119, R3, 0x1, P6 ;  /* 0x0000000377777211 */ /* 0x000fe200030f0eff */
[----:B------:R-:W-:Y:S01]  /*83e0*/  VIADD R30, R12, 0xffffffd8 ;  /* 0xffffffd80c1e7836 */ /* 0x000fe20000000000 */
[----:B------:R-:W-:-:S03]  /*83f0*/  PRMT R11, RZ, 0x7610, R11 ;  /* 0x00007610ff0b7816 */ /* 0x000fc6000000000b */
[----:B------:R-:W-:Y:S01]  /*8400*/  @!P5 IMAD.MOV.U32 R31, RZ, RZ, R119 ;  /* 0x000000ffff1fd224 */ /* 0x000fe200078e0077 */
[----:B------:R-:W-:Y:S01]  /*8410*/  ISETP.GE.U32.AND P0, PT, R30, 0x7fffff59, PT ;  /* 0x7fffff591e00780c */ /* 0x000fe20003f06070 */
[----:B------:R-:W-:Y:S01]  /*8420*/  @!P5 IMAD.MOV.U32 R30, RZ, RZ, R123 ;  /* 0x000000ffff1ed224 */ /* 0x000fe200078e007b */
[----:B------:R-:W-:-:S04]  /*8430*/  PRMT R13, RZ, 0x7610, R13 ;  /* 0x00007610ff0d7816 */ /* 0x000fc8000000000d */
[----:B------:R0:W4:Y:S04]  /*8440*/  @!P5 LDG.E.U8 R11, desc[UR18][R30.64] ;  /* 0x000000121e0bd981 */ /* 0x000128000c1e1100 */
[----:B--2---:R-:W-:Y:S04]  /*8450*/  STL [R1+0x8c], R15 ;  /* 0x00008c0f01007387 */ /* 0x004fe80000100800 */
[----:B------:R-:W-:Y:S04]  /*8460*/  STL [R1+0xa7c], R26 ;  /* 0x000a7c1a01007387 */ /* 0x000fe80000100800 */
[----:B------:R-:W-:Y:S04]  /*8470*/  STL [R1+0xa78], R27 ;  /* 0x000a781b01007387 */ /* 0x000fe80000100800 */
[----:B---3--:R1:W-:Y:S02]  /*8480*/  STL [R1+0x88], R14 ;  /* 0x0000880e01007387 */ /* 0x0083e40000100800 */
[----:B-1----:R-:W-:-:S04]  /*8490*/  IADD3 R14, P6, PT, R165, R2, RZ ;  /* 0x00000002a50e7210 */ /* 0x002fc80007fde0ff */
[----:B------:R-:W-:Y:S01]  /*84a0*/  LEA.HI.X.SX32 R165, R165, R3, 0x1, P6 ;  /* 0x00000003a5a57211 */ /* 0x000fe200030f0eff */
[----:B0-----:R-:W-:-:S04]  /*84b0*/  @!P3 IMAD.MOV.U32 R30, RZ, RZ, R14 ;  /* 0x000000ffff1eb224 */ /* 0x001fc800078e000e */
[----:B------:R-:W-:-:S05]  /*84c0*/  @!P3 IMAD.MOV.U32 R31, RZ, RZ, R165 ;  /* 0x000000ffff1fb224 */ /* 0x000fca00078e00a5 */
[----:B------:R0:W2:Y:S01]  /*84d0*/  @!P3 LDG.E.U8 R13, desc[UR18][R30.64] ;  /* 0x000000121e0db981 */ /* 0x0000a2000c1e1100 */
[----:B------:R-:W-:-:S05]  /*84e0*/  VIADD R28, R12, 0xffffffd0 ;  /* 0xffffffd00c1c7836 */ /* 0x000fca0000000000 */
[----:B------:R-:W-:Y:S01]  /*84f0*/  ISETP.GE.U32.AND P4, PT, R28, 0x7fffff51, PT ;  /* 0x7fffff511c00780c */ /* 0x000fe20003f86070 */
[----:B------:R-:W-:Y:S01]  /*8500*/  VIADD R28, R12, 0xffffffc8 ;  /* 0xffffffc80c1c7836 */ /* 0x000fe20000000000 */
[----:B------:R-:W-:Y:S04]  /*8510*/  STL [R1+0xa84], R123 ;  /* 0x000a847b01007387 */ /* 0x000fe80000100800 */
[----:B------:R-:W-:Y:S01]  /*8520*/  ISETP.GE.U32.AND P5, PT, R28, 0x7fffff49, PT ;  /* 0x7fffff491c00780c */ /* 0x000fe20003fa6070 */
[----:B------:R-:W-:Y:S01]  /*8530*/  IMAD R28, R36, 0x1f, RZ ;  /* 0x0000001f241c7824 */ /* 0x000fe200078e02ff */
[----:B------:R-:W-:Y:S04]  /*8540*/  STL [R1+0xa80], R119 ;  /* 0x000a807701007387 */ /* 0x000fe80000100800 */
[----:B----4-:R1:W-:Y:S04]  /*8550*/  STL [R1+0x84], R11 ;  /* 0x0000840b01007387 */ /* 0x0103e80000100800 */
[----:B------:R-:W-:Y:S01]  /*8560*/  STL [R1+0x10], R14 ;  /* 0x0000100e01007387 */ /* 0x000fe20000100800 */
[----:B-1----:R-:W-:-:S03]  /*8570*/  IADD3 R11, P6, PT, R28, R2, RZ ;  /* 0x000000021c0b7210 */ /* 0x002fc60007fde0ff */
[----:B------:R-:W-:Y:S04]  /*8580*/  STL [R1+0xa88], R165 ;  /* 0x000a88a501007387 */ /* 0x000fe80000100800 */
[----:B------:R-:W-:Y:S01]  /*8590*/  STL [R1+0xc4], R11 ;  /* 0x0000c40b01007387 */ /* 0x000fe20000100800 */
[----:B------:R-:W-:Y:S01]  /*85a0*/  PRMT R10, RZ, 0x7610, R10 ;  /* 0x00007610ff0a7816 */ /* 0x000fe2000000000a */
[----:B0-----:R-:W-:Y:S02]  /*85b0*/  @!P2 IMAD.MOV.U32 R30, RZ, RZ, R11 ;  /* 0x000000ffff1ea224 */ /* 0x001fe400078e000b */
[----:B--2---:R0:W-:Y:S02]  /*85c0*/  STL [R1+0x80], R13 ;  /* 0x0000800d01007387 */ /* 0x0041e40000100800 */
[----:B0-----:R-:W-:-:S05]  /*85d0*/  LEA.HI.X.SX32 R13, R28, R3, 0x1, P6 ;  /* 0x000000031c0d7211 */ /* 0x001fca00030f0eff */
[----:B------:R-:W-:-:S05]  /*85e0*/  @!P2 IMAD.MOV.U32 R31, RZ, RZ, R13 ;  /* 0x000000ffff1fa224 */ /* 0x000fca00078e000d */
[----:B------:R-:W2:Y:S01]  /*85f0*/  @!P2 LDG.E.U8 R10, desc[UR18][R30.64] ;  /* 0x000000121e0aa981 */ /* 0x000ea2000c1e1100 */
[----:B------:R-:W-:Y:S02]  /*8600*/  IMAD.MOV.U32 R122, RZ, RZ, R127 ;  /* 0x000000ffff7a7224 */ /* 0x000fe400078e007f */
[----:B------:R-:W-:Y:S02]  /*8610*/  IMAD.MOV.U32 R127, RZ, RZ, R144 ;  /* 0x000000ffff7f7224 */ /* 0x000fe400078e0090 */
[----:B------:R-:W-:Y:S02]  /*8620*/  IMAD.MOV.U32 R144, RZ, RZ, R35 ;  /* 0x000000ffff907224 */ /* 0x000fe400078e0023 */
[----:B------:R-:W-:Y:S02]  /*8630*/  VIADD R35, R12, 0xffffffc0 ;  /* 0xffffffc00c237836 */ /* 0x000fe40000000000 */
[----:B------:R-:W-:Y:S01]  /*8640*/  IMAD R28, R36, 0x27, RZ ;  /* 0x00000027241c7824 */ /* 0x000fe200078e02ff */
[----:B------:R-:W-:Y:S02]  /*8650*/  STL [R1+0xc0], R13 ;  /* 0x0000c00d01007387 */ /* 0x000fe40000100800 */
[----:B------:R-:W-:Y:S01]  /*8660*/  ISETP.GE.U32.AND P3, PT, R35, 0x7fffff41, PT ;  /* 0x7fffff412300780c */ /* 0x000fe20003f66070 */
[----:B------:R-:W-:Y:S01]  /*8670*/  VIADD R35, R12, 0xffffffb8 ;  /* 0xffffffb80c237836 */ /* 0x000fe20000000000 */
[----:B------:R-:W-:-:S04]  /*8680*/  PRMT R9, RZ, 0x7610, R9 ;  /* 0x00007610ff097816 */ /* 0x000fc80000000009 */
[----:B------:R-:W-:Y:S01]  /*8690*/  ISETP.GE.U32.AND P2, PT, R35, 0x7fffff39, PT ;  /* 0x7fffff392300780c */ /* 0x000fe20003f46070 */
[----:B------:R-:W-:Y:S01]  /*86a0*/  IMAD R35, R36, 0x2f, RZ ;  /* 0x0000002f24237824 */ /* 0x000fe200078e02ff */
[----:B------:R-:W-:Y:S01]  /*86b0*/  PRMT R7, RZ, 0x7610, R7 ;  /* 0x00007610ff077816 */ /* 0x000fe20000000007 */
[----:B--2---:R0:W-:Y:S02]  /*86c0*/  STL [R1+0x7c], R10 ;  /* 0x00007c0a01007387 */ /* 0x0041e40000100800 */
[----:B0-----:R-:W-:-:S04]  /*86d0*/  IADD3 R10, P6, PT, R28, R2, RZ ;  /* 0x000000021c0a7210 */ /* 0x001fc80007fde0ff */
[----:B------:R-:W-:Y:S01]  /*86e0*/  LEA.HI.X.SX32 R13, R28, R3, 0x1, P6 ;  /* 0x000000031c0d7211 */ /* 0x000fe200030f0eff */
[----:B------:R-:W-:Y:S01]  /*86f0*/  @!P0 IMAD.MOV.U32 R30, RZ, RZ, R10 ;  /* 0x000000ffff1e8224 */ /* 0x000fe200078e000a */
[----:B------:R-:W-:-:S03]  /*8700*/  IADD3 R11, P6, PT, R35, R2, RZ ;  /* 0x00000002230b7210 */ /* 0x000fc60007fde0ff */
[----:B------:R-:W-:Y:S01]  /*8710*/  @!P0 IMAD.MOV.U32 R31, RZ, RZ, R13 ;  /* 0x000000ffff1f8224 */ /* 0x000fe200078e000d */
[----:B------:R-:W-:Y:S04]  /*8720*/  STL [R1+0x534], R10 ;  /* 0x0005340a01007387 */ /* 0x000fe80000100800 */
[----:B------:R0:W-:Y:S04]  /*8730*/  STL [R1+0x530], R13 ;  /* 0x0005300d01007387 */ /* 0x0001e80000100800 */
[----:B------:R1:W2:Y:S01]  /*8740*/  @!P0 LDG.E.U8 R9, desc[UR18][R30.64] ;  /* 0x000000121e098981 */ /* 0x0002a2000c1e1100 */
[----:B0-----:R-:W-:Y:S01]  /*8750*/  LEA.HI.X.SX32 R13, R35, R3, 0x1, P6 ;  /* 0x00000003230d7211 */ /* 0x001fe200030f0eff */
[----:B-1----:R-:W-:-:S04]  /*8760*/  @!P4 IMAD.MOV.U32 R30, RZ, RZ, R11 ;  /* 0x000000ffff1ec224 */ /* 0x002fc800078e000b */
[----:B------:R-:W-:-:S05]  /*8770*/  @!P4 IMAD.MOV.U32 R31, RZ, RZ, R13 ;  /* 0x000000ffff1fc224 */ /* 0x000fca00078e000d */
[----:B------:R0:W3:Y:S01]  /*8780*/  @!P4 LDG.E.U8 R7, desc[UR18][R30.64] ;  /* 0x000000121e07c981 */ /* 0x0000e2000c1e1100 */
[----:B------:R-:W-:-:S03]  /*8790*/  IMAD R28, R36, 0x37, RZ ;  /* 0x00000037241c7824 */ /* 0x000fc600078e02ff */
[----:B------:R-:W-:Y:S01]  /*87a0*/  STL [R1+0x574], R11 ;  /* 0x0005740b01007387 */ /* 0x000fe20000100800 */
[----:B------:R-:W-:Y:S01]  /*87b0*/  IMAD R35, R36, 0x3f, RZ ;  /* 0x0000003f24237824 */ /* 0x000fe200078e02ff */
[----:B------:R-:W-:Y:S02]  /*87c0*/  PRMT R8, RZ, 0x7610, R8 ;  /* 0x00007610ff087816 */ /* 0x000fe40000000008 */
[----:B------:R-:W-:Y:S01]  /*87d0*/  PRMT R6, RZ, 0x7610, R6 ;  /* 0x00007610ff067816 */ /* 0x000fe20000000006 */
[----:B--2---:R1:W-:Y:S02]  /*87e0*/  STL [R1+0x78], R9 ;  /* 0x0000780901007387 */ /* 0x0043e40000100800 */
[C---:B-1----:R-:W-:Y:S02]  /*87f0*/  IADD3 R9, P6, PT, R28.reuse, R2, RZ ;  /* 0x000000021c097210 */ /* 0x042fe40007fde0ff */
[----:B------:R-:W-:Y:S02]  /*8800*/  STL [R1+0x570], R13 ;  /* 0x0005700d01007387 */ /* 0x000fe40000100800 */
[----:B------:R-:W-:-:S02]  /*8810*/  LEA.HI.X.SX32 R10, R28, R3, 0x1, P6 ;  /* 0x000000031c0a7211 */ /* 0x000fc400030f0eff */
[----:B------:R-:W-:Y:S04]  /*8820*/  STL [R1+0x5b4], R9 ;  /* 0x0005b40901007387 */ /* 0x000fe80000100800 */
[----:B------:R-:W-:Y:S01]  /*8830*/  STL [R1+0x5b0], R10 ;  /* 0x0005b00a01007387 */ /* 0x000fe20000100800 */
[----:B0-----:R-:W-:-:S03]  /*8840*/  @!P5 IMAD.MOV.U32 R30, RZ, RZ, R9 ;  /* 0x000000ffff1ed224 */ /* 0x001fc600078e0009 */
[----:B---3--:R0:W-:Y:S01]  /*8850*/  STL [R1+0x74], R7 ;  /* 0x0000740701007387 */ /* 0x0081e20000100800 */
[----:B------:R-:W-:-:S05]  /*8860*/  @!P5 IMAD.MOV.U32 R31, RZ, RZ, R10 ;  /* 0x000000ffff1fd224 */ /* 0x000fca00078e000a */
[----:B------:R1:W2:Y:S01]  /*8870*/  @!P5 LDG.E.U8 R8, desc[UR18][R30.64] ;  /* 0x000000121e08d981 */ /* 0x0002a2000c1e1100 */
[----:B0-----:R-:W-:-:S04]  /*8880*/  IADD3 R7, P4, PT, R35, R2, RZ ;  /* 0x0000000223077210 */ /* 0x001fc80007f9e0ff */
[----:B------:R-:W-:Y:S01]  /*8890*/  LEA.HI.X.SX32 R9, R35, R3, 0x1, P4 ;  /* 0x0000000323097211 */ /* 0x000fe200020f0eff */
[----:B-1----:R-:W-:-:S04]  /*88a0*/  @!P3 IMAD.MOV.U32 R30, RZ, RZ, R7 ;  /* 0x000000ffff1eb224 */ /* 0x002fc800078e0007 */
[----:B------:R-:W-:-:S05]  /*88b0*/  @!P3 IMAD.MOV.U32 R31, RZ, RZ, R9 ;  /* 0x000000ffff1fb224 */ /* 0x000fca00078e0009 */
[----:B------:R-:W3:Y:S01]  /*88c0*/  @!P3 LDG.E.U8 R6, desc[UR18][R30.64] ;  /* 0x000000121e06b981 */ /* 0x000ee2000c1e1100 */
[----:B------:R-:W-:Y:S02]  /*88d0*/  IMAD.MOV.U32 R121, RZ, RZ, R122 ;  /* 0x000000ffff797224 */ /* 0x000fe400078e007a */
[----:B------:R-:W-:Y:S02]  /*88e0*/  IMAD.MOV.U32 R122, RZ, RZ, R152 ;  /* 0x000000ffff7a7224 */ /* 0x000fe400078e0098 */
[----:B------:R-:W-:Y:S02]  /*88f0*/  IMAD.MOV.U32 R152, RZ, RZ, R38 ;  /* 0x000000ffff987224 */ /* 0x000fe400078e0026 */
[----:B------:R-:W-:Y:S01]  /*8900*/  VIADD R38, R12, 0xffffffb0 ;  /* 0xffffffb00c267836 */ /* 0x000fe20000000000 */
[----:B------:R-:W-:Y:S04]  /*8910*/  STL [R1+0x5f4], R7 ;  /* 0x0005f40701007387 */ /* 0x000fe80000100800 */
[----:B------:R-:W-:Y:S01]  /*8920*/  ISETP.GE.U32.AND P0, PT, R38, 0x7fffff31, PT ;  /* 0x7fffff312600780c */ /* 0x000fe20003f06070 */
[----:B------:R-:W-:-:S02]  /*8930*/  IMAD R38, R36, 0x47, RZ ;  /* 0x0000004724267824 */ /* 0x000fc400078e02ff */
[----:B------:R-:W-:Y:S01]  /*8940*/  IMAD R28, R36, 0x4f, RZ ;  /* 0x0000004f241c7824 */ /* 0x000fe200078e02ff */
[----:B------:R-:W-:Y:S02]  /*8950*/  PRMT R4, RZ, 0x7610, R4 ;  /* 0x00007610ff047816 */ /* 0x000fe40000000004 */
[----:B------:R-:W-:Y:S01]  /*8960*/  PRMT R5, RZ, 0x7610, R5 ;  /* 0x00007610ff057816 */ /* 0x000fe20000000005 */
[----:B------:R-:W-:Y:S01]  /*8970*/  IMAD.MOV.U32 R120, RZ, RZ, R121 ;  /* 0x000000ffff787224 */ /* 0x000fe200078e0079 */
[----:B--2---:R0:W-:Y:S04]  /*8980*/  STL [R1+0x70], R8 ;  /* 0x0000700801007387 */ /* 0x0041e80000100800 */
[----:B------:R1:W-:Y:S01]  /*8990*/  STL [R1+0x5f0], R9 ;  /* 0x0005f00901007387 */ /* 0x0003e20000100800 */
[----:B0-----:R-:W-:-:S03]  /*89a0*/  IADD3 R8, P4, PT, R38, R2, RZ ;  /* 0x0000000226087210 */ /* 0x001fc60007f9e0ff */
[----:B------:R-:W-:Y:S01]  /*89b0*/  STL [R1+0xb90], R36 ;  /* 0x000b902401007387 */ /* 0x000fe20000100800 */
[----:B-1----:R-:W-:-:S03]  /*89c0*/  LEA.HI.X.SX32 R9, R38, R3, 0x1, P4 ;  /* 0x0000000326097211 */ /* 0x002fc600020f0eff */
[----:B------:R-:W-:Y:S04]  /*89d0*/  STL [R1+0x634], R8 ;  /* 0x0006340801007387 */ /* 0x000fe80000100800 */
[----:B---3--:R0:W-:Y:S01]  /*89e0*/  STL [R1+0x6c], R6 ;  /* 0x00006c0601007387 */ /* 0x0081e20000100800 */
[----:B------:R-:W-:Y:S02]  /*89f0*/  @!P2 IMAD.MOV.U32 R30, RZ, RZ, R8 ;  /* 0x000000ffff1ea224 */ /* 0x000fe400078e0008 */
[----:B------:R-:W-:-:S05]  /*8a00*/  @!P2 IMAD.MOV.U32 R31, RZ, RZ, R9 ;  /* 0x000000ffff1fa224 */ /* 0x000fca00078e0009 */
[----:B------:R1:W2:Y:S01]  /*8a10*/  @!P2 LDG.E.U8 R4, desc[UR18][R30.64] ;  /* 0x000000121e04a981 */ /* 0x0002a2000c1e1100 */
[----:B0-----:R-:W-:-:S04]  /*8a20*/  IADD3 R6, P3, PT, R28, R2, RZ ;  /* 0x000000021c067210 */ /* 0x001fc80007f7e0ff */
[----:B------:R-:W-:Y:S01]  /*8a30*/  LEA.HI.X.SX32 R7, R28, R3, 0x1, P3 ;  /* 0x000000031c077211 */ /* 0x000fe200018f0eff */
[----:B-1----:R-:W-:-:S04]  /*8a40*/  @!P0 IMAD.MOV.U32 R30, RZ, RZ, R6 ;  /* 0x000000ffff1e8224 */ /* 0x002fc800078e0006 */
[----:B------:R-:W-:Y:S01]  /*8a50*/  @!P0 IMAD.MOV.U32 R31, RZ, RZ, R7 ;  /* 0x000000ffff1f8224 */ /* 0x000fe200078e0007 */
[----:B------:R-:W-:Y:S04]  /*8a60*/  STL [R1+0xb94], R2 ;  /* 0x000b940201007387 */ /* 0x000fe80000100800 */
[----:B------:R0:W3:Y:S04]  /*8a70*/  @!P0 LDG.E.U8 R5, desc[UR18][R30.64] ;  /* 0x000000121e058981 */ /* 0x0000e8000c1e1100 */
[----:B------:R-:W-:Y:S04]  /*8a80*/  STL [R1+0x674], R6 ;  /* 0x0006740601007387 */ /* 0x000fe80000100800 */
[----:B------:R-:W-:Y:S04]  /*8a90*/  STL [R1+0x630], R9 ;  /* 0x0006300901007387 */ /* 0x000fe80000100800 */
[----:B------:R1:W-:Y:S04]  /*8aa0*/  STL [R1+0xb98], R3 ;  /* 0x000b980301007387 */ /* 0x0003e80000100800 */
[----:B------:R-:W-:Y:S04]  /*8ab0*/  STL [R1+0x670], R7 ;  /* 0x0006700701007387 */ /* 0x000fe80000100800 */
[----:B------:R-:W4:Y:S01]  /*8ac0*/  LDL R121, [R1+0x8e0] ;  /* 0x0008e00001797983 */ /* 0x000f220000100800 */
[----:B------:R-:W-:-:S05]  /*8ad0*/  IMAD R35, R107, R37, RZ ;  /* 0x000000256b237224 */ /* 0x000fca00078e02ff */
[----:B------:R-:W-:Y:S01]  /*8ae0*/  IADD3 R38, P3, PT, R35, UR14, RZ ;  /* 0x0000000e23267c10 */ /* 0x000fe2000ff7e0ff */
[C---:B-1----:R-:W-:Y:S01]  /*8af0*/  VIADD R3, R0.reuse, 0x73 ;  /* 0x0000007300037836 */ /* 0x042fe20000000000 */
[C---:B------:R-:W-:Y:S02]  /*8b00*/  ISETP.GT.U32.AND P6, PT, R39.reuse, R46, PT ;  /* 0x0000002e2700720c */ /* 0x040fe40003fc4070 */
[C---:B------:R-:W-:Y:S02]  /*8b10*/  ISETP.GT.U32.AND P2, PT, R39.reuse, R45, PT ;  /* 0x0000002d2700720c */ /* 0x040fe40003f44070 */
[C---:B------:R-:W-:Y:S02]  /*8b20*/  ISETP.GT.U32.AND P4, PT, R39.reuse, R47, PT ;  /* 0x0000002f2700720c */ /* 0x040fe40003f84070 */
[----:B------:R-:W-:Y:S01]  /*8b30*/  ISETP.GT.U32.AND P5, PT, R39, R44, PT ;  /* 0x0000002c2700720c */ /* 0x000fe20003fa4070 */
[C---:B------:R-:W-:Y:S01]  /*8b40*/  VIADD R2, R0.reuse, 0x7b ;  /* 0x0000007b00027836 */ /* 0x040fe20000000000 */
[----:B------:R-:W-:Y:S01]  /*8b50*/  LEA.HI.X.SX32 R35, R35, UR15, 0x1, P3 ;  /* 0x0000000f23237c11 */ /* 0x000fe200098f0eff */
[C---:B------:R-:W-:Y:S01]  /*8b60*/  VIADD R13, R0.reuse, 0x2c ;  /* 0x0000002c000d7836 */ /* 0x040fe20000000000 */
[C---:B------:R-:W-:Y:S01]  /*8b70*/  ISETP.GT.U32.AND P3, PT, R39.reuse, R42, PT ;  /* 0x0000002a2700720c */ /* 0x040fe20003f64070 */
[----:B------:R-:W-:Y:S01]  /*8b80*/  VIADD R22, R0, 0x34 ;  /* 0x0000003400167836 */ /* 0x000fe20000000000 */
[----:B--2---:R1:W-:Y:S11]  /*8b90*/  STL [R1+0x68], R4 ;  /* 0x0000680401007387 */ /* 0x0043f60000100800 */
[--C-:B------:R-:W-:Y:S01]  /*8ba0*/  @!P3 IMAD.IADD R42, R42, 0x1, -R39.reuse ;  /* 0x000000012a2ab824 */ /* 0x100fe200078e0a27 */
[----:B------:R-:W-:Y:S01]  /*8bb0*/  ISETP.GT.U32.AND P0, PT, R39, R43, PT ;  /* 0x0000002b2700720c */ /* 0x000fe20003f04070 */
[--C-:B------:R-:W-:Y:S01]  /*8bc0*/  @!P6 IMAD.IADD R46, R46, 0x1, -R39.reuse ;  /* 0x000000012e2ee824 */ /* 0x100fe200078e0a27 */
[----:B0-----:R-:W-:Y:S01]  /*8bd0*/  IABS R30, R3 ;  /* 0x00000003001e7213 */ /* 0x001fe20000000000 */
[----:B------:R-:W-:Y:S01]  /*8be0*/  @!P2 IMAD.IADD R45, R45, 0x1, -R39 ;  /* 0x000000012d2da824 */ /* 0x000fe200078e0a27 */
[----:B------:R-:W0:Y:S01]  /*8bf0*/  LDCU UR14, c[0x0][0x3b0] ;  /* 0x00007600ff0e77ac */ /* 0x000e220008000800 */
[----:B-1----:R-:W-:Y:S01]  /*8c00*/  VIADD R4, R0, 0x6b ;  /* 0x0000006b00047836 */ /* 0x002fe20000000000 */
[----:B------:R-:W1:Y:S01]  /*8c10*/  LDCU UR15, c[0x0][0x3b0] ;  /* 0x00007600ff0f77ac */ /* 0x000e620008000800 */
[----:B---3--:R2:W-:Y:S02]  /*8c20*/  STL [R1+0x64], R5 ;  /* 0x0000640501007387 */ /* 0x0085e40000100800 */
[----:B--2---:R-:W-:-:S02]  /*8c30*/  IMAD.MOV.U32 R5, RZ, RZ, R101 ;  /* 0x000000ffff057224 */ /* 0x004fc400078e0065 */
[----:B------:R-:W-:Y:S03]  /*8c40*/  STL [R1+0x8dc], R4 ;  /* 0x0008dc0401007387 */ /* 0x000fe60000100800 */
[----:B------:R-:W-:Y:S01]  /*8c50*/  ISETP.GE.AND P3, PT, R5, RZ, PT ;  /* 0x000000ff0500720c */ /* 0x000fe20003f66270 */
[----:B------:R-:W-:Y:S01]  /*8c60*/  IMAD.MOV.U32 R5, RZ, RZ, R120 ;  /* 0x000000ffff057224 */ /* 0x000fe200078e0078 */
[----:B------:R-:W-:Y:S01]  /*8c70*/  STL [R1+0x8d8], R3 ;  /* 0x0008d80301007387 */ /* 0x000fe20000100800 */
[----:B----4-:R-:W-:Y:S02]  /*8c80*/  IMAD.MOV.U32 R120, RZ, RZ, R121 ;  /* 0x000000ffff787224 */ /* 0x010fe400078e0079 */
[----:B------:R-:W-:Y:S01]  /*8c90*/  IMAD.MOV.U32 R121, RZ, RZ, R122 ;  /* 0x000000ffff797224 */ /* 0x000fe200078e007a */
[----:B------:R-:W-:Y:S01]  /*8ca0*/  STL [R1+0xa8c], R37 ;  /* 0x000a8c2501007387 */ /* 0x000fe20000100800 */
[----:B------:R-:W-:-:S02]  /*8cb0*/  IMAD.MOV.U32 R122, RZ, RZ, R124 ;  /* 0x000000ffff7a7224 */ /* 0x000fc400078e007c */
[----:B------:R-:W-:Y:S02]  /*8cc0*/  IMAD.MOV.U32 R124, RZ, RZ, R129 ;  /* 0x000000ffff7c7224 */ /* 0x000fe400078e0081 */
[----:B------:R-:W2:Y:S01]  /*8cd0*/  LDL R129, [R1+0x8f4] ;  /* 0x0008f40001817983 */ /* 0x000ea20000100800 */
[----:B------:R-:W-:Y:S01]  /*8ce0*/  ISETP.GT.U32.AND P2, PT, R39, R46, PT ;  /* 0x0000002e2700720c */ /* 0x000fe20003f44070 */
[--C-:B------:R-:W-:Y:S01]  /*8cf0*/  @!P0 IMAD.IADD R43, R43, 0x1, -R39.reuse ;  /* 0x000000012b2b8824 */ /* 0x100fe200078e0a27 */
[----:B------:R-:W-:Y:S01]  /*8d00*/  ISETP.GT.U32.AND P0, PT, R39, R45, PT ;  /* 0x0000002d2700720c */ /* 0x000fe20003f04070 */
[--C-:B------:R-:W-:Y:S02]  /*8d10*/  @!P4 IMAD.IADD R47, R47, 0x1, -R39.reuse ;  /* 0x000000012f2fc824 */ /* 0x100fe400078e0a27 */
[----:B------:R-:W-:-:S03]  /*8d20*/  @!P5 IMAD.IADD R44, R44, 0x1, -R39 ;  /* 0x000000012c2cd824 */ /* 0x000fc600078e0a27 */
[C---:B------:R-:W-:Y:S02]  /*8d30*/  ISETP.GT.U32.AND P4, PT, R39.reuse, R47, PT ;  /* 0x0000002f2700720c */ /* 0x040fe40003f84070 */
[----:B------:R-:W-:-:S03]  /*8d40*/  ISETP.GT.U32.AND P5, PT, R39, R44, PT ;  /* 0x0000002c2700720c */ /* 0x000fc60003fa4070 */
[--C-:B------:R-:W-:Y:S01]  /*8d50*/  @!P2 IMAD.IADD R46, R46, 0x1, -R39.reuse ;  /* 0x000000012e2ea824 */ /* 0x100fe200078e0a27 */
[----:B------:R-:W-:Y:S01]  /*8d60*/  ISETP.GT.U32.AND P2, PT, R39, R34, PT ;  /* 0x000000222700720c */ /* 0x000fe20003f44070 */
[----:B------:R-:W-:Y:S01]  /*8d70*/  @!P0 IMAD.IADD R45, R45, 0x1, -R39 ;  /* 0x000000012d2d8824 */ /* 0x000fe200078e0a27 */
[C---:B------:R-:W-:Y:S02]  /*8d80*/  ISETP.GT.U32.AND P0, PT, R39.reuse, R33, PT ;  /* 0x000000212700720c */ /* 0x040fe40003f04070 */
[----:B------:R-:W-:-:S03]  /*8d90*/  ISETP.GT.U32.AND P6, PT, R39, R43, PT ;  /* 0x0000002b2700720c */ /* 0x000fc60003fc4070 */
[--C-:B------:R-:W-:Y:S01]  /*8da0*/  @!P4 IMAD.IADD R47, R47, 0x1, -R39.reuse ;  /* 0x000000012f2fc824 */ /* 0x100fe200078e0a27 */
[C---:B------:R-:W-:Y:S01]  /*8db0*/  ISETP.GT.U32.AND P4, PT, R39.reuse, R41, PT ;  /* 0x000000292700720c */ /* 0x040fe20003f84070 */
[----:B------:R-:W-:Y:S01]  /*8dc0*/  @!P5 IMAD.IADD R44, R44, 0x1, -R39 ;  /* 0x000000012c2cd824 */ /* 0x000fe200078e0a27 */
[----:B------:R-:W-:-:S03]  /*8dd0*/  ISETP.GT.U32.AND P5, PT, R39, R32, PT ;  /* 0x000000202700720c */ /* 0x000fc60003fa4070 */
[----:B------:R-:W-:Y:S01]  /*8de0*/  @!P2 IMAD.IADD R34, R34, 0x1, -R39 ;  /* 0x000000012222a824 */ /* 0x000fe200078e0a27 */
[----:B------:R-:W-:Y:S01]  /*8df0*/  ISETP.GE.AND P2, PT, R120, RZ, PT ;  /* 0x000000ff7800720c */ /* 0x000fe20003f46270 */
[----:B------:R-:W-:Y:S02]  /*8e00*/  IMAD.MOV.U32 R120, RZ, RZ, R121 ;  /* 0x000000ffff787224 */ /* 0x000fe400078e0079 */
[----:B------:R-:W-:Y:S02]  /*8e10*/  IMAD.MOV.U32 R121, RZ, RZ, R124 ;  /* 0x000000ffff797224 */ /* 0x000fe400078e007c */
[--C-:B------:R-:W-:Y:S01]  /*8e20*/  @!P0 IMAD.IADD R33, R33, 0x1, -R39.reuse ;  /* 0x0000000121218824 */ /* 0x100fe200078e0a27 */
[----:B------:R-:W-:Y:S01]  /*8e30*/  ISETP.GE.AND P0, PT, R120, RZ, PT ;  /* 0x000000ff7800720c */ /* 0x000fe20003f06270 */
[--C-:B------:R-:W-:Y:S02]  /*8e40*/  @!P6 IMAD.IADD R43, R43, 0x1, -R39.reuse ;  /* 0x000000012b2be824 */ /* 0x100fe400078e0a27 */
[--C-:B------:R-:W-:Y:S01]  /*8e50*/  @!P4 IMAD.IADD R41, R41, 0x1, -R39.reuse ;  /* 0x000000012929c824 */ /* 0x100fe200078e0a27 */
[----:B------:R-:W-:Y:S01]  /*8e60*/  ISETP.GE.AND P4, PT, R5, RZ, PT ;  /* 0x000000ff0500720c */ /* 0x000fe20003f86270 */
[----:B------:R-:W-:Y:S01]  /*8e70*/  @!P5 IMAD.IADD R32, R32, 0x1, -R39 ;  /* 0x000000012020d824 */ /* 0x000fe200078e0a27 */
[----:B------:R-:W-:Y:S01]  /*8e80*/  ISETP.GT.U32.AND P5, PT, R39, R42, PT ;  /* 0x0000002a2700720c */ /* 0x000fe20003fa4070 */
[----:B------:R-:W-:-:S02]  /*8e90*/  IMAD.MOV.U32 R5, RZ, RZ, R131 ;  /* 0x000000ffff057224 */ /* 0x000fc400078e0083 */
[----:B------:R-:W-:Y:S02]  /*8ea0*/  IMAD.MOV.U32 R131, RZ, RZ, R105 ;  /* 0x000000ffff837224 */ /* 0x000fe400078e0069 */
[----:B------:R-:W-:-:S04]  /*8eb0*/  IMAD.MOV.U32 R105, RZ, RZ, R43 ;  /* 0x000000ffff697224 */ /* 0x000fc800078e002b */
[----:B------:R-:W-:Y:S01]  /*8ec0*/  @!P0 IMAD.MOV R105, RZ, RZ, -R105 ;  /* 0x000000ffff698224 */ /* 0x000fe200078e0a69 */
[----:B------:R-:W-:-:S03]  /*8ed0*/  ISETP.GT.U32.AND P0, PT, R39, R100, PT ;  /* 0x000000642700720c */ /* 0x000fc60003f04070 */
[--C-:B------:R-:W-:Y:S01]  /*8ee0*/  @!P5 IMAD.IADD R42, R42, 0x1, -R39.reuse ;  /* 0x000000012a2ad824 */ /* 0x100fe200078e0a27 */
[----:B------:R-:W-:Y:S01]  /*8ef0*/  ISETP.GT.U32.AND P5, PT, R39, R96, PT ;  /* 0x000000602700720c */ /* 0x000fe20003fa4070 */
[----:B------:R-:W-:Y:S08]  /*8f00*/  STL [R1+0xb9c], R105 ;  /* 0x000b9c6901007387 */ /* 0x000ff00000100800 */
[--C-:B------:R-:W-:Y:S01]  /*8f10*/  @!P0 IMAD.IADD R100, R100, 0x1, -R39.reuse ;  /* 0x0000000164648824 */ /* 0x100fe200078e0a27 */
[----:B------:R-:W-:Y:S03]  /*8f20*/  STL [R1+0x8d4], R2 ;  /* 0x0008d40201007387 */ /* 0x000fe60000100800 */
[----:B------:R-:W-:-:S02]  /*8f30*/  @!P5 IMAD.IADD R96, R96, 0x1, -R39 ;  /* 0x000000016060d824 */ /* 0x000fc400078e0a27 */
[----:B--2---:R-:W-:Y:S02]  /*8f40*/  IMAD.MOV.U32 R124, RZ, RZ, R129 ;  /* 0x000000ffff7c7224 */ /* 0x004fe400078e0081 */
[----:B------:R-:W-:Y:S02]  /*8f50*/  IMAD.MOV.U32 R129, RZ, RZ, R103 ;  /* 0x000000ffff817224 */ /* 0x000fe400078e0067 */
[----:B------:R-:W-:Y:S02]  /*8f60*/  IMAD.MOV.U32 R103, RZ, RZ, R47 ;  /* 0x000000ffff677224 */ /* 0x000fe400078e002f */
[----:B------:R-:W-:-:S04]  /*8f70*/  IMAD.MOV.U32 R47, RZ, RZ, R44 ;  /* 0x000000ffff2f7224 */ /* 0x000fc800078e002c */
[----:B------:R-:W-:Y:S01]  /*8f80*/  @!P2 IMAD.MOV R47, RZ, RZ, -R47 ;  /* 0x000000ffff2fa224 */ /* 0x000fe200078e0a2f */
[----:B------:R-:W-:Y:S01]  /*8f90*/  ISETP.GT.U32.AND P2, PT, R39, R33, PT ;  /* 0x000000212700720c */ /* 0x000fe20003f44070 */
[----:B------:R-:W-:-:S12]  /*8fa0*/  IMAD.MOV.U32 R120, RZ, RZ, R124 ;  /* 0x000000ffff787224 */ /* 0x000fd800078e007c */
[----:B------:R-:W-:Y:S01]  /*8fb0*/  @!P2 IMAD.IADD R33, R33, 0x1, -R39 ;  /* 0x000000012121a824 */ /* 0x000fe200078e0a27 */
[----:B------:R-:W-:Y:S01]  /*8fc0*/  ISETP.GE.AND P2, PT, R5, RZ, PT ;  /* 0x000000ff0500720c */ /* 0x000fe20003f46270 */
[----:B------:R-:W-:Y:S02]  /*8fd0*/  IMAD.MOV.U32 R5, RZ, RZ, R120 ;  /* 0x000000ffff057224 */ /* 0x000fe400078e0078 */
[----:B------:R-:W-:Y:S02]  /*8fe0*/  IMAD.MOV.U32 R120, RZ, RZ, R121 ;  /* 0x000000ffff787224 */ /* 0x000fe400078e0079 */
[----:B------:R-:W-:Y:S01]  /*8ff0*/  IMAD.MOV.U32 R121, RZ, RZ, R122 ;  /* 0x000000ffff797224 */ /* 0x000fe200078e007a */
[----:B------:R-:W-:Y:S01]  /*9000*/  ISETP.GE.AND P0, PT, R5, RZ, PT ;  /* 0x000000ff0500720c */ /* 0x000fe20003f06270 */
[----:B------:R-:W-:Y:S02]  /*9010*/  IMAD.MOV.U32 R122, RZ, RZ, R127 ;  /* 0x000000ffff7a7224 */ /* 0x000fe400078e007f */
[----:B------:R-:W-:-:S02]  /*9020*/  IMAD.MOV.U32 R5, RZ, RZ, R120 ;  /* 0x000000ffff057224 */ /* 0x000fc400078e0078 */
[----:B------:R-:W-:Y:S02]  /*9030*/  IMAD.MOV.U32 R120, RZ, RZ, R121 ;  /* 0x000000ffff787224 */ /* 0x000fe400078e0079 */
[----:B------:R-:W-:Y:S01]  /*9040*/  IMAD.MOV.U32 R121, RZ, RZ, R122 ;  /* 0x000000ffff797224 */ /* 0x000fe200078e007a */
[----:B------:R-:W-:Y:S01]  /*9050*/  ISETP.GE.AND P5, PT, R5, RZ, PT ;  /* 0x000000ff0500720c */ /* 0x000fe20003fa6270 */
[----:B------:R-:W-:Y:S01]  /*9060*/  IMAD.MOV.U32 R5, RZ, RZ, R120 ;  /* 0x000000ffff057224 */ /* 0x000fe200078e0078 */
[----:B------:R-:W2:Y:S01]  /*9070*/  LDL R122, [R1+0x934] ;  /* 0x00093400017a7983 */ /* 0x000ea20000100800 */
[----:B------:R-:W-:-:S03]  /*9080*/  IMAD.MOV.U32 R120, RZ, RZ, R121 ;  /* 0x000000ffff787224 */ /* 0x000fc600078e0079 */
[----:B------:R-:W3:Y:S01]  /*9090*/  LDL R121, [R1+0x930] ;  /* 0x0009300001797983 */ /* 0x000ee20000100800 */
[----:B------:R-:W-:Y:S01]  /*90a0*/  IABS R31, R4 ;  /* 0x00000004001f7213 */ /* 0x000fe20000000000 */
[----:B------:R-:W-:-:S04]  /*90b0*/  IMAD.MOV.U32 R124, RZ, RZ, R129 ;  /* 0x000000ffff7c7224 */ /* 0x000fc800078e0081 */
[----:B------:R-:W-:Y:S01]  /*90c0*/  IMAD.HI.U32 R28, R40, R31, RZ ;  /* 0x0000001f281c7227 */ /* 0x000fe200078e00ff */
[----:B------:R-:W-:-:S03]  /*90d0*/  ISETP.GE.AND P6, PT, R0, RZ, PT ;  /* 0x000000ff0000720c */ /* 0x000fc60003fc6270 */
[----:B------:R-:W-:Y:S02]  /*90e0*/  IMAD.MOV.U32 R129, RZ, RZ, R102 ;  /* 0x000000ffff817224 */ /* 0x000fe400078e0066 */
[----:B------:R-:W-:Y:S02]  /*90f0*/  IMAD.MOV R28, RZ, RZ, -R28 ;  /* 0x000000ffff1c7224 */ /* 0x000fe400078e0a1c */
[----:B------:R-:W-:Y:S02]  /*9100*/  IMAD.MOV.U32 R102, RZ, RZ, R46 ;  /* 0x000000ffff667224 */ /* 0x000fe400078e002e */
[----:B------:R-:W-:-:S04]  /*9110*/  IMAD.HI.U32 R101, R40, R30, RZ ;  /* 0x0000001e28657227 */ /* 0x000fc800078e00ff */
[C---:B------:R-:W-:Y:S02]  /*9120*/  IMAD R31, R39.reuse, R28, R31 ;  /* 0x0000001c271f7224 */ /* 0x040fe400078e021f */
[----:B------:R-:W-:Y:S01]  /*9130*/  @!P3 IMAD.MOV R102, RZ, RZ, -R102 ;  /* 0x000000ffff66b224 */ /* 0x000fe200078e0a66 */
[----:B------:R-:W-:Y:S01]  /*9140*/  ISETP.GT.U32.AND P3, PT, R39, R41, PT ;  /* 0x000000292700720c */ /* 0x000fe20003f64070 */
[----:B------:R-:W-:Y:S02]  /*9150*/  IMAD.MOV R28, RZ, RZ, -R101 ;  /* 0x000000ffff1c7224 */ /* 0x000fe400078e0a65 */
[----:B------:R-:W-:-:S04]  /*9160*/  IMAD.MOV.U32 R101, RZ, RZ, R45 ;  /* 0x000000ffff657224 */ /* 0x000fc800078e002d */
[----:B------:R-:W-:Y:S01]  /*9170*/  @!P4 IMAD.MOV R101, RZ, RZ, -R101 ;  /* 0x000000ffff65c224 */ /* 0x000fe200078e0a65 */
[C---:B------:R-:W-:Y:S01]  /*9180*/  ISETP.GT.U32.AND P4, PT, R39.reuse, R34, PT ;  /* 0x000000222700720c */ /* 0x040fe20003f84070 */
[----:B------:R-:W-:Y:S01]  /*9190*/  @!P6 IMAD.MOV R103, RZ, RZ, -R103 ;  /* 0x000000ffff67e224 */ /* 0x000fe200078e0a67 */
[----:B------:R-:W-:-:S03]  /*91a0*/  ISETP.GT.U32.AND P6, PT, R39, R32, PT ;  /* 0x000000202700720c */ /* 0x000fc60003fc4070 */
[----:B------:R-:W-:Y:S01]  /*91b0*/  @!P3 IMAD.IADD R41, R41, 0x1, -R39 ;  /* 0x000000012929b824 */ /* 0x000fe200078e0a27 */
[----:B------:R-:W-:-:S07]  /*91c0*/  ISETP.GT.U32.AND P3, PT, R39, R92, PT ;  /* 0x0000005c2700720c */ /* 0x000fce0003f64070 */
[--C-:B------:R-:W-:Y:S01]  /*91d0*/  @!P4 IMAD.IADD R34, R34, 0x1, -R39.reuse ;  /* 0x000000012222c824 */ /* 0x100fe200078e0a27 */
[C---:B------:R-:W-:Y:S01]  /*91e0*/  ISETP.GT.U32.AND P4, PT, R39.reuse, R88, PT ;  /* 0x000000582700720c */ /* 0x040fe20003f84070 */
[----:B------:R-:W-:Y:S01]  /*91f0*/  @!P6 IMAD.IADD R32, R32, 0x1, -R39 ;  /* 0x000000012020e824 */ /* 0x000fe200078e0a27 */
[----:B------:R-:W-:-:S03]  /*9200*/  ISETP.GT.U32.AND P6, PT, R39, R84, PT ;  /* 0x000000542700720c */ /* 0x000fc60003fc4070 */
[----:B------:R-:W-:Y:S01]  /*9210*/  @!P3 IMAD.IADD R92, R92, 0x1, -R39 ;  /* 0x000000015c5cb824 */ /* 0x000fe200078e0a27 */
[----:B------:R-:W-:Y:S01]  /*9220*/  ISETP.GE.AND P3, PT, R5, RZ, PT ;  /* 0x000000ff0500720c */ /* 0x000fe20003f66270 */
[----:B------:R-:W-:Y:S02]  /*9230*/  IMAD.MOV.U32 R5, RZ, RZ, R120 ;  /* 0x000000ffff057224 */ /* 0x000fe400078e0078 */
[----:B------:R-:W-:-:S04]  /*9240*/  IMAD.MOV.U32 R46, RZ, RZ, R42 ;  /* 0x000000ffff2e7224 */ /* 0x000fc800078e002a */
[--C-:B------:R-:W-:Y:S01]  /*9250*/  @!P4 IMAD.IADD R88, R88, 0x1, -R39.reuse ;  /* 0x000000015858c824 */ /* 0x100fe200078e0a27 */
[----:B------:R-:W-:Y:S01]  /*9260*/  ISETP.GE.AND P4, PT, R5, RZ, PT ;  /* 0x000000ff0500720c */ /* 0x000fe20003f86270 */
[----:B------:R-:W-:Y:S02]  /*9270*/  @!P6 IMAD.IADD R84, R84, 0x1, -R39 ;  /* 0x000000015454e824 */ /* 0x000fe400078e0a27 */
[----:B------:R-:W-:Y:S01]  /*9280*/  @!P2 IMAD.MOV R46, RZ, RZ, -R46 ;  /* 0x000000ffff2ea224 */ /* 0x000fe200078e0a2e */
[C---:B------:R-:W-:Y:S01]  /*9290*/  ISETP.GT.U32.AND P2, PT, R39.reuse, R100, PT ;  /* 0x000000642700720c */ /* 0x040fe20003f44070 */
[----:B------:R-:W-:Y:S01]  /*92a0*/  IMAD.MOV.U32 R5, RZ, RZ, R104 ;  /* 0x000000ffff057224 */ /* 0x000fe200078e0068 */
[----:B------:R-:W-:Y:S01]  /*92b0*/  ISETP.GT.U32.AND P6, PT, R39, R84, PT ;  /* 0x000000542700720c */ /* 0x000fe20003fc4070 */
[----:B------:R-:W-:-:S06]  /*92c0*/  IMAD.MOV.U32 R104, RZ, RZ, R32 ;  /* 0x000000ffff687224 */ /* 0x000fcc00078e0020 */
[----:B------:R-:W-:Y:S01]  /*92d0*/  @!P4 IMAD.MOV R104, RZ, RZ, -R104 ;  /* 0x000000ffff68c224 */ /* 0x000fe200078e0a68 */
[C---:B------:R-:W-:Y:S01]  /*92e0*/  ISETP.GT.U32.AND P4, PT, R39.reuse, R80, PT ;  /* 0x000000502700720c */ /* 0x040fe20003f84070 */
[----:B------:R-:W-:Y:S02]  /*92f0*/  IMAD.MOV.U32 R120, RZ, RZ, R143 ;  /* 0x000000ffff787224 */ /* 0x000fe400078e008f */
[--C-:B------:R-:W-:Y:S01]  /*9300*/  @!P2 IMAD.IADD R100, R100, 0x1, -R39.reuse ;  /* 0x000000016464a824 */ /* 0x100fe200078e0a27 */
[----:B------:R-:W-:Y:S01]  /*9310*/  ISETP.GT.U32.AND P2, PT, R39, R76, PT ;  /* 0x0000004c2700720c */ /* 0x000fe20003f44070 */
[----:B------:R-:W-:Y:S01]  /*9320*/  @!P6 IMAD.IADD R84, R84, 0x1, -R39 ;  /* 0x000000015454e824 */ /* 0x000fe200078e0a27 */
[----:B------:R-:W-:Y:S01]  /*9330*/  ISETP.GE.AND P6, PT, R5, RZ, PT ;  /* 0x000000ff0500720c */ /* 0x000fe20003fc6270 */
[----:B------:R-:W-:Y:S01]  /*9340*/  IMAD.MOV.U32 R5, RZ, RZ, R120 ;  /* 0x000000ffff057224 */ /* 0x000fe200078e0078 */
[----:B------:R-:W4:Y:S01]  /*9350*/  LDL R143, [R1+0x928] ;  /* 0x00092800018f7983 */ /* 0x000f220000100800 */
[----:B------:R-:W-:-:S02]  /*9360*/  IMAD.MOV.U32 R127, RZ, RZ, R133 ;  /* 0x000000ffff7f7224 */ /* 0x000fc400078e0085 */
[----:B------:R-:W-:Y:S02]  /*9370*/  IMAD.MOV.U32 R133, RZ, RZ, R136 ;  /* 0x000000ffff857224 */ /* 0x000fe400078e0088 */
[----:B------:R-:W-:Y:S01]  /*9380*/  @!P4 IMAD.IADD R80, R80, 0x1, -R39 ;  /* 0x000000015050c824 */ /* 0x000fe200078e0a27 */
[----:B------:R-:W-:Y:S01]  /*9390*/  ISETP.GE.AND P4, PT, R5, RZ, PT ;  /* 0x000000ff0500720c */ /* 0x000fe20003f86270 */
[----:B------:R-:W-:Y:S02]  /*93a0*/  IMAD.MOV.U32 R136, RZ, RZ, R140 ;  /* 0x000000ffff887224 */ /* 0x000fe400078e008c */
[----:B------:R-:W-:Y:S02]  /*93b0*/  IMAD.MOV.U32 R140, RZ, RZ, R141 ;  /* 0x000000ffff8c7224 */ /* 0x000fe400078e008d */
[----:B------:R-:W-:Y:S02]  /*93c0*/  IMAD.MOV.U32 R141, RZ, RZ, R147 ;  /* 0x000000ffff8d7224 */ /* 0x000fe400078e0093 */
[----:B------:R-:W-:-:S02]  /*93d0*/  IMAD.MOV.U32 R147, RZ, RZ, R148 ;  /* 0x000000ffff937224 */ /* 0x000fc400078e0094 */
[----:B------:R-:W-:Y:S02]  /*93e0*/  IMAD.MOV.U32 R148, RZ, RZ, R153 ;  /* 0x000000ffff947224 */ /* 0x000fe400078e0099 */
[----:B------:R-:W-:Y:S02]  /*93f0*/  IMAD.MOV.U32 R153, RZ, RZ, R154 ;  /* 0x000000ffff997224 */ /* 0x000fe400078e009a */
[----:B------:R-:W-:Y:S02]  /*9400*/  @!P2 IMAD.IADD R76, R76, 0x1, -R39 ;  /* 0x000000014c4ca824 */ /* 0x000fe400078e0a27 */
[----:B------:R-:W-:Y:S02]  /*9410*/  IMAD.MOV.U32 R154, RZ, RZ, R159 ;  /* 0x000000ffff9a7224 */ /* 0x000fe400078e009f */
[----:B------:R-:W4:Y:S04]  /*9420*/  LDL R159, [R1+0x954] ;  /* 0x00095400019f7983 */ /* 0x000f280000100800 */
[----:B------:R-:W-:Y:S01]  /*9430*/  STL [R1+0xba0], R104 ;  /* 0x000ba06801007387 */ /* 0x000fe20000100800 */
[----:B---3--:R-:W-:-:S02]  /*9440*/  IMAD.MOV.U32 R120, RZ, RZ, R121 ;  /* 0x000000ffff787224 */ /* 0x008fc400078e0079 */
[----:B--2---:R-:W-:Y:S02]  /*9450*/  IMAD.MOV.U32 R121, RZ, RZ, R122 ;  /* 0x000000ffff797224 */ /* 0x004fe400078e007a */
[----:B------:R-:W-:Y:S02]  /*9460*/  IMAD.MOV.U32 R122, RZ, RZ, R124 ;  /* 0x000000ffff7a7224 */ /* 0x000fe400078e007c */
[----:B------:R-:W-:Y:S02]  /*9470*/  IMAD.MOV.U32 R124, RZ, RZ, R128 ;  /* 0x000000ffff7c7224 */ /* 0x000fe400078e0080 */
[----:B------:R-:W-:Y:S02]  /*9480*/  IMAD.MOV.U32 R128, RZ, RZ, R134 ;  /* 0x000000ffff807224 */ /* 0x000fe400078e0086 */
[----:B------:R-:W-:Y:S02]  /*9490*/  IMAD.MOV.U32 R134, RZ, RZ, R142 ;  /* 0x000000ffff867224 */ /* 0x000fe400078e008e */
[----:B------:R-:W-:Y:S01]  /*94a0*/  IMAD.MOV.U32 R5, RZ, RZ, R120 ;  /* 0x000000ffff057224 */ /* 0x000fe200078e0078 */
[----:B------:R-:W2:Y:S01]  /*94b0*/  LDL R142, [R1+0x990] ;  /* 0x00099000018e7983 */ /* 0x000ea20000100800 */
[----:B------:R-:W-:-:S02]  /*94c0*/  IMAD.MOV.U32 R120, RZ, RZ, R121 ;  /* 0x000000ffff787224 */ /* 0x000fc400078e0079 */
[----:B------:R-:W-:Y:S02]  /*94d0*/  IMAD.MOV.U32 R121, RZ, RZ, R122 ;  /* 0x000000ffff797224 */ /* 0x000fe400078e007a */
[----:B------:R-:W-:Y:S02]  /*94e0*/  IMAD.MOV.U32 R122, RZ, RZ, R128 ;  /* 0x000000ffff7a7224 */ /* 0x000fe400078e0080 */
[----:B------:R-:W-:Y:S01]  /*94f0*/  IMAD.MOV.U32 R128, RZ, RZ, R134 ;  /* 0x000000ffff807224 */ /* 0x000fe200078e0086 */
[----:B------:R-:W-:Y:S01]  /*9500*/  ISETP.GE.AND P2, PT, R5, RZ, PT ;  /* 0x000000ff0500720c */ /* 0x000fe20003f46270 */
[----:B------:R-:W-:Y:S02]  /*9510*/  IMAD.MOV.U32 R5, RZ, RZ, R120 ;  /* 0x000000ffff057224 */ /* 0x000fe400078e0078 */
[----:B------:R-:W-:Y:S02]  /*9520*/  IMAD.MOV.U32 R120, RZ, RZ, R121 ;  /* 0x000000ffff787224 */ /* 0x000fe400078e0079 */
[----:B------:R-:W-:-:S02]  /*9530*/  IMAD.MOV.U32 R121, RZ, RZ, R128 ;  /* 0x000000ffff797224 */ /* 0x000fc400078e0080 */
[----:B------:R-:W3:Y:S01]  /*9540*/  LDL R128, [R1+0x964] ;  /* 0x0009640001807983 */ /* 0x000ee20000100800 */
[----:B------:R-:W-:Y:S02]  /*9550*/  IMAD.MOV.U32 R45, RZ, RZ, R41 ;  /* 0x000000ffff2d7224 */ /* 0x000fe400078e0029 */
[C---:B------:R-:W-:Y:S01]  /*9560*/  IMAD R30, R39.reuse, R28, R30 ;  /* 0x0000001c271e7224 */ /* 0x040fe200078e021e */
[----:B------:R-:W-:Y:S01]  /*9570*/  IABS R28, R2 ;  /* 0x00000002001c7213 */ /* 0x000fe20000000000 */
[----:B------:R-:W-:Y:S01]  /*9580*/  @!P0 IMAD.MOV R45, RZ, RZ, -R45 ;  /* 0x000000ffff2d8224 */ /* 0x000fe200078e0a2d */
[----:B------:R-:W-:Y:S01]  /*9590*/  ISETP.GT.U32.AND P0, PT, R39, R96, PT ;  /* 0x000000602700720c */ /* 0x000fe20003f04070 */
[----:B------:R-:W-:Y:S02]  /*95a0*/  IMAD.MOV.U32 R44, RZ, RZ, R34 ;  /* 0x000000ffff2c7224 */ /* 0x000fe400078e0022 */
[----:B------:R-:W-:-:S04]  /*95b0*/  IMAD.HI.U32 R43, R40, R28, RZ ;  /* 0x0000001c282b7227 */ /* 0x000fc800078e00ff */
[----:B------:R-:W-:Y:S01]  /*95c0*/  @!P5 IMAD.MOV R44, RZ, RZ, -R44 ;  /* 0x000000ffff2cd224 */ /* 0x000fe200078e0a2c */
[C---:B------:R-:W-:Y:S01]  /*95d0*/  ISETP.GT.U32.AND P5, PT, R39.reuse, R92, PT ;  /* 0x0000005c2700720c */ /* 0x040fe20003fa4070 */
[----:B------:R-:W-:Y:S02]  /*95e0*/  IMAD.MOV R42, RZ, RZ, -R43 ;  /* 0x000000ffff2a7224 */ /* 0x000fe400078e0a2b */
[----:B------:R-:W-:Y:S02]  /*95f0*/  IMAD.MOV.U32 R43, RZ, RZ, R33 ;  /* 0x000000ffff2b7224 */ /* 0x000fe400078e0021 */
[----:B------:R-:W-:Y:S02]  /*9600*/  @!P0 IMAD.IADD R96, R96, 0x1, -R39 ;  /* 0x0000000160608824 */ /* 0x000fe400078e0a27 */
[----:B------:R-:W-:Y:S01]  /*9610*/  @!P3 IMAD.MOV R43, RZ, RZ, -R43 ;  /* 0x000000ffff2bb224 */ /* 0x000fe200078e0a2b */
[C---:B------:R-:W-:Y:S02]  /*9620*/  ISETP.GT.U32.AND P3, PT, R39.reuse, R88, PT ;  /* 0x000000582700720c */ /* 0x040fe40003f64070 */
[----:B------:R-:W-:-:S03]  /*9630*/  ISETP.GT.U32.AND P0, PT, R39, R72, PT ;  /* 0x000000482700720c */ /* 0x000fc60003f04070 */
[----:B------:R-:W-:Y:S01]  /*9640*/  @!P5 IMAD.IADD R92, R92, 0x1, -R39 ;  /* 0x000000015c5cd824 */ /* 0x000fe200078e0a27 */
[----:B------:R-:W-:-:S07]  /*9650*/  ISETP.GT.U32.AND P5, PT, R39, R68, PT ;  /* 0x000000442700720c */ /* 0x000fce0003fa4070 */
[--C-:B------:R-:W-:Y:S01]  /*9660*/  @!P3 IMAD.IADD R88, R88, 0x1, -R39.reuse ;  /* 0x000000015858b824 */ /* 0x100fe200078e0a27 */
[----:B------:R-:W-:Y:S01]  /*9670*/  ISETP.GT.U32.AND P3, PT, R39, R64, PT ;  /* 0x000000402700720c */ /* 0x000fe20003f64070 */
[--C-:B------:R-:W-:Y:S01]  /*9680*/  @!P0 IMAD.IADD R72, R72, 0x1, -R39.reuse ;  /* 0x0000000148488824 */ /* 0x100fe200078e0a27 */
[----:B------:R-:W-:Y:S01]  /*9690*/  ISETP.GE.AND P0, PT, R5, RZ, PT ;  /* 0x000000ff0500720c */ /* 0x000fe20003f06270 */
[----:B------:R-:W-:Y:S02]  /*96a0*/  IMAD.MOV.U32 R5, RZ, RZ, R120 ;  /* 0x000000ffff057224 */ /* 0x000fe400078e0078 */
[----:B------:R-:W-:-:S03]  /*96b0*/  @!P5 IMAD.IADD R68, R68, 0x1, -R39 ;  /* 0x000000014444d824 */ /* 0x000fc600078e0a27 */
[----:B------:R-:W-:-:S05]  /*96c0*/  ISETP.GE.AND P5, PT, R5, RZ, PT ;  /* 0x000000ff0500720c */ /* 0x000fca0003fa6270 */
[--C-:B------:R-:W-:Y:S01]  /*96d0*/  @!P3 IMAD.IADD R64, R64, 0x1, -R39.reuse ;  /* 0x000000014040b824 */ /* 0x100fe200078e0a27 */
[C---:B------:R-:W-:Y:S01]  /*96e0*/  ISETP.GT.U32.AND P3, PT, R39.reuse, R80, PT ;  /* 0x000000502700720c */ /* 0x040fe20003f64070 */
[----:B------:R-:W-:Y:S01]  /*96f0*/  @!P0 IMAD.MOV R88, RZ, RZ, -R88 ;  /* 0x000000ffff588224 */ /* 0x000fe200078e0a58 */
[C---:B------:R-:W-:Y:S01]  /*9700*/  ISETP.GT.U32.AND P0, PT, R39.reuse, R68, PT ;  /* 0x000000442700720c */ /* 0x040fe20003f04070 */
[----:B------:R-:W-:Y:S01]  /*9710*/  @!P4 IMAD.MOV R96, RZ, RZ, -R96 ;  /* 0x000000ffff60c224 */ /* 0x000fe200078e0a60 */
[C---:B------:R-:W-:Y:S01]  /*9720*/  ISETP.GT.U32.AND P4, PT, R39.reuse, R76, PT ;  /* 0x0000004c2700720c */ /* 0x040fe20003f84070 */
[----:B------:R-:W-:Y:S02]  /*9730*/  VIADD R5, R0, 0x14 ;  /* 0x0000001400057836 */ /* 0x000fe40000000000 */
[----:B------:R-:W-:Y:S01]  /*9740*/  @!P5 IMAD.MOV R84, RZ, RZ, -R84 ;  /* 0x000000ffff54d224 */ /* 0x000fe200078e0a54 */
[C---:B------:R-:W-:Y:S01]  /*9750*/  ISETP.GT.U32.AND P5, PT, R39.reuse, R60, PT ;  /* 0x0000003c2700720c */ /* 0x040fe20003fa4070 */
[C---:B------:R-:W-:Y:S01]  /*9760*/  IMAD R28, R39.reuse, R42, R28 ;  /* 0x0000002a271c7224 */ /* 0x040fe200078e021c */
[----:B------:R-:W-:Y:S01]  /*9770*/  IABS R42, R5 ;  /* 0x00000005002a7213 */ /* 0x000fe20000000000 */
[----:B------:R-:W-:Y:S01]  /*9780*/  @!P2 IMAD.MOV R92, RZ, RZ, -R92 ;  /* 0x000000ffff5ca224 */ /* 0x000fe200078e0a5c */
[C---:B------:R-:W-:Y:S01]  /*9790*/  ISETP.GT.U32.AND P2, PT, R39.reuse, R72, PT ;  /* 0x000000482700720c */ /* 0x040fe20003f44070 */
[--C-:B------:R-:W-:Y:S01]  /*97a0*/  @!P3 IMAD.IADD R80, R80, 0x1, -R39.reuse ;  /* 0x000000015050b824 */ /* 0x100fe200078e0a27 */
[----:B------:R-:W-:Y:S01]  /*97b0*/  ISETP.GT.U32.AND P3, PT, R39, R56, PT ;  /* 0x000000382700720c */ /* 0x000fe20003f64070 */
[----:B------:R-:W-:-:S02]  /*97c0*/  @!P0 IMAD.IADD R68, R68, 0x1, -R39 ;  /* 0x0000000144448824 */ /* 0x000fc400078e0a27 */
[----:B------:R-:W-:Y:S01]  /*97d0*/  @!P4 IMAD.IADD R76, R76, 0x1, -R39 ;  /* 0x000000014c4cc824 */ /* 0x000fe200078e0a27 */
[----:B------:R-:W-:-:S03]  /*97e0*/  ISETP.GT.U32.AND P4, PT, R39, R53, PT ;  /* 0x000000352700720c */ /* 0x000fc60003f84070 */
[----:B------:R-:W-:-:S04]  /*97f0*/  @!P5 IMAD.IADD R60, R60, 0x1, -R39 ;  /* 0x000000013c3cd824 */ /* 0x000fc800078e0a27 */
[--C-:B------:R-:W-:Y:S01]  /*9800*/  @!P2 IMAD.IADD R72, R72, 0x1, -R39.reuse ;  /* 0x000000014848a824 */ /* 0x100fe200078e0a27 */
[----:B------:R-:W-:Y:S01]  /*9810*/  ISETP.GT.U32.AND P2, PT, R39, R50, PT ;  /* 0x000000322700720c */ /* 0x000fe20003f44070 */
[----:B------:R-:W-:-:S04]  /*9820*/  @!P3 IMAD.IADD R56, R56, 0x1, -R39 ;  /* 0x000000013838b824 */ /* 0x000fc800078e0a27 */
[----:B------:R-:W-:-:S08]  /*9830*/  @!P4 IMAD.IADD R53, R53, 0x1, -R39 ;  /* 0x000000013535c824 */ /* 0x000fd000078e0a27 */
[----:B------:R-:W-:Y:S02]  /*9840*/  @!P2 IMAD.IADD R50, R50, 0x1, -R39 ;  /* 0x000000013232a824 */ /* 0x000fe400078e0a27 */
[----:B--2---:R-:W-:Y:S02]  /*9850*/  IMAD.MOV.U32 R134, RZ, RZ, R142 ;  /* 0x000000ffff867224 */ /* 0x004fe400078e008e */
[----:B----4-:R-:W-:Y:S02]  /*9860*/  IMAD.MOV.U32 R142, RZ, RZ, R143 ;  /* 0x000000ffff8e7224 */ /* 0x010fe400078e008f */
[----:B------:R-:W-:Y:S02]  /*9870*/  IMAD.MOV.U32 R143, RZ, RZ, R144 ;  /* 0x000000ffff8f7224 */ /* 0x000fe400078e0090 */
[----:B------:R-:W2:Y:S01]  /*9880*/  LDL R144, [R1+0x950] ;  /* 0x0009500001907983 */ /* 0x000ea20000100800 */
[----:B---3--:R-:W-:-:S03]  /*9890*/  IMAD.MOV.U32 R120, RZ, RZ, R128 ;  /* 0x000000ffff787224 */ /* 0x008fc600078e0080 */
[----:B------:R-:W3:Y:S04]  /*98a0*/  LDL R128, [R1+0x938] ;  /* 0x0009380001807983 */ /* 0x000ee80000100800 */
[----:B------:R4:W-:Y:S02]  /*98b0*/  STL [R1+0x8c4], R5 ;  /* 0x0008c40501007387 */ /* 0x0009e40000100800 */
[----:B----4-:R-:W-:Y:S02]  /*98c0*/  IMAD.MOV.U32 R5, RZ, RZ, R120 ;  /* 0x000000ffff057224 */ /* 0x010fe400078e0078 */
[----:B------:R-:W-:Y:S02]  /*98d0*/  IMAD.MOV.U32 R120, RZ, RZ, R121 ;  /* 0x000000ffff787224 */ /* 0x000fe400078e0079 */
[----:B------:R-:W-:Y:S01]  /*98e0*/  IMAD.MOV.U32 R121, RZ, RZ, R124 ;  /* 0x000000ffff797224 */ /* 0x000fe200078e007c */
[----:B------:R-:W-:Y:S01]  /*98f0*/  ISETP.GE.AND P0, PT, R5, RZ, PT ;  /* 0x000000ff0500720c */ /* 0x000fe20003f06270 */
[----:B------:R-:W-:-:S02]  /*9900*/  IMAD.MOV.U32 R124, RZ, RZ, R133 ;  /* 0x000000ffff7c7224 */ /* 0x000fc400078e0085 */
[----:B------:R-:W-:Y:S02]  /*9910*/  IMAD.MOV.U32 R5, RZ, RZ, R120 ;  /* 0x000000ffff057224 */ /* 0x000fe400078e0078 */
[----:B------:R-:W-:Y:S02]  /*9920*/  IMAD.MOV.U32 R133, RZ, RZ, R140 ;  /* 0x000000ffff857224 */ /* 0x000fe400078e008c */
[----:B------:R-:W-:Y:S01]  /*9930*/  IMAD.MOV.U32 R120, RZ, RZ, R121 ;  /* 0x000000ffff787224 */ /* 0x000fe200078e0079 */
[----:B------:R-:W-:Y:S01]  /*9940*/  ISETP.GE.AND P5, PT, R5, RZ, PT ;  /* 0x000000ff0500720c */ /* 0x000fe20003fa6270 */
[----:B------:R-:W-:Y:S02]  /*9950*/  IMAD.MOV.U32 R121, RZ, RZ, R124 ;  /* 0x000000ffff797224 */ /* 0x000fe400078e007c */
[----:B------:R-:W-:Y:S02]  /*9960*/  IMAD.MOV.U32 R124, RZ, RZ, R133 ;  /* 0x000000ffff7c7224 */ /* 0x000fe400078e0085 */
[----:B------:R-:W-:Y:S01]  /*9970*/  IMAD.MOV.U32 R5, RZ, RZ, R120 ;  /* 0x000000ffff057224 */ /* 0x000fe200078e0078 */
[----:B------:R-:W4:Y:S01]  /*9980*/  LDL R133, [R1+0x9b0] ;  /* 0x0009b00001857983 */ /* 0x000f220000100800 */
[----:B------:R-:W-:-:S02]  /*9990*/  IMAD.MOV.U32 R120, RZ, RZ, R121 ;  /* 0x000000ffff787224 */ /* 0x000fc400078e0079 */
[----:B------:R-:W-:Y:S01]  /*99a0*/  IMAD.MOV.U32 R121, RZ, RZ, R124 ;  /* 0x000000ffff797224 */ /* 0x000fe200078e007c */
[----:B------:R-:W-:Y:S01]  /*99b0*/  ISETP.GE.AND P3, PT, R5, RZ, PT ;  /* 0x000000ff0500720c */ /* 0x000fe20003f66270 */
[----:B------:R-:W-:Y:S01]  /*99c0*/  IMAD.MOV.U32 R5, RZ, RZ, R120 ;  /* 0x000000ffff057224 */ /* 0x000fe200078e0078 */
[----:B------:R-:W2:Y:S01]  /*99d0*/  LDL R124, [R1+0x95c] ;  /* 0x00095c00017c7983 */ /* 0x000ea20000100800 */
[----:B------:R-:W-:-:S03]  /*99e0*/  IMAD.MOV.U32 R120, RZ, RZ, R121 ;  /* 0x000000ffff787224 */ /* 0x000fc600078e0079 */
[----:B------:R-:W-:Y:S01]  /*99f0*/  ISETP.GE.AND P4, PT, R5, RZ, PT ;  /* 0x000000ff0500720c */ /* 0x000fe20003f86270 */
[----:B------:R-:W-:Y:S01]  /*9a00*/  IMAD.MOV.U32 R5, RZ, RZ, R120 ;  /* 0x000000ffff057224 */ /* 0x000fe200078e0078 */
[----:B------:R-:W2:Y:S04]  /*9a10*/  LDL R121, [R1+0x978] ;  /* 0x0009780001797983 */ /* 0x000ea80000100800 */
[----:B------:R-:W-:Y:S02]  /*9a20*/  ISETP.GE.AND P2, PT, R5, RZ, PT ;  /* 0x000000ff0500720c */ /* 0x000fe40003f46270 */
[----:B------:R-:W2:Y:S01]  /*9a30*/  LDL R5, [R1+0x99c] ;  /* 0x00099c0001057983 */ /* 0x000ea20000100800 */
[----:B------:R-:W-:Y:S01]  /*9a40*/  @!P6 IMAD.MOV R100, RZ, RZ, -R100 ;  /* 0x000000ffff64e224 */ /* 0x000fe200078e0a64 */
[----:B------:R-:W-:-:S13]  /*9a50*/  ISETP.GT.U32.AND P6, PT, R39, R64, PT ;  /* 0x000000402700720c */ /* 0x000fda0003fc4070 */
[----:B------:R-:W-:Y:S01]  /*9a60*/  @!P6 IMAD.IADD R64, R64, 0x1, -R39 ;  /* 0x000000014040e824 */ /* 0x000fe200078e0a27 */
[C---:B------:R-:W-:Y:S01]  /*9a70*/  ISETP.GT.U32.AND P6, PT, R39.reuse, R99, PT ;  /* 0x000000632700720c */ /* 0x040fe20003fc4070 */
[----:B------:R-:W-:Y:S01]  /*9a80*/  @!P0 IMAD.MOV R80, RZ, RZ, -R80 ;  /* 0x000000ffff508224 */ /* 0x000fe200078e0a50 */
[C---:B------:R-:W-:Y:S01]  /*9a90*/  ISETP.GT.U32.AND P0, PT, R39.reuse, R60, PT ;  /* 0x0000003c2700720c */ /* 0x040fe20003f04070 */
[----:B------:R-:W-:Y:S01]  /*9aa0*/  @!P5 IMAD.MOV R76, RZ, RZ, -R76 ;  /* 0x000000ffff4cd224 */ /* 0x000fe200078e0a4c */
[----:B------:R-:W-:-:S09]  /*9ab0*/  ISETP.GT.U32.AND P5, PT, R39, R56, PT ;  /* 0x000000382700720c */ /* 0x000fd20003fa4070 */
[----:B------:R-:W-:-:S05]  /*9ac0*/  @!P6 IMAD.IADD R99, R99, 0x1, -R39 ;  /* 0x000000016363e824 */ /* 0x000fca00078e0a27 */
[C---:B------:R-:W-:Y:S01]  /*9ad0*/  ISETP.GT.U32.AND P6, PT, R39.reuse, R99, PT ;  /* 0x000000632700720c */ /* 0x040fe20003fc4070 */
[----:B------:R-:W-:Y:S01]  /*9ae0*/  @!P2 IMAD.MOV R64, RZ, RZ, -R64 ;  /* 0x000000ffff40a224 */ /* 0x000fe200078e0a40 */
[C---:B------:R-:W-:Y:S01]  /*9af0*/  ISETP.GT.U32.AND P2, PT, R39.reuse, R95, PT ;  /* 0x0000005f2700720c */ /* 0x040fe20003f44070 */
[----:B------:R-:W-:Y:S02]  /*9b00*/  IMAD.MOV.U32 R120, RZ, RZ, R137 ;  /* 0x000000ffff787224 */ /* 0x000fe400078e0089 */
[--C-:B------:R-:W-:Y:S01]  /*9b10*/  @!P0 IMAD.IADD R60, R60, 0x1, -R39.reuse ;  /* 0x000000013c3c8824 */ /* 0x100fe200078e0a27 */
[C---:B------:R-:W-:Y:S01]  /*9b20*/  ISETP.GT.U32.AND P0, PT, R39.reuse, R91, PT ;  /* 0x0000005b2700720c */ /* 0x040fe20003f04070 */
[--C-:B------:R-:W-:Y:S01]  /*9b30*/  @!P5 IMAD.IADD R56, R56, 0x1, -R39.reuse ;  /* 0x000000013838d824 */ /* 0x100fe200078e0a27 */
[----:B------:R-:W-:Y:S01]  /*9b40*/  ISETP.GT.U32.AND P5, PT, R39, R87, PT ;  /* 0x000000572700720c */ /* 0x000fe20003fa4070 */
[----:B------:R-:W-:Y:S01]  /*9b50*/  IMAD.HI.U32 R32, R40, R42, RZ ;  /* 0x0000002a28207227 */ /* 0x000fe200078e00ff */
[----:B------:R-:W3:Y:S03]  /*9b60*/  LDL R137, [R1+0x958] ;  /* 0x0009580001897983 */ /* 0x000ee60000100800 */
[----:B------:R-:W-:-:S02]  /*9b70*/  @!P6 IMAD.IADD R99, R99, 0x1, -R39 ;  /* 0x000000016363e824 */ /* 0x000fc400078e0a27 */
[--C-:B------:R-:W-:Y:S02]  /*9b80*/  @!P2 IMAD.IADD R95, R95, 0x1, -R39.reuse ;  /* 0x000000015f5fa824 */ /* 0x100fe400078e0a27 */
[----:B------:R-:W-:Y:S02]  /*9b90*/  IMAD.MOV R32, RZ, RZ, -R32 ;  /* 0x000000ffff207224 */ /* 0x000fe400078e0a20 */
[----:B------:R-:W-:Y:S02]  /*9ba0*/  @!P0 IMAD.IADD R91, R91, 0x1, -R39 ;  /* 0x000000015b5b8824 */ /* 0x000fe400078e0a27 */
[----:B------:R-:W-:Y:S02]  /*9bb0*/  IMAD R42, R39, R32, R42 ;  /* 0x00000020272a7224 */ /* 0x000fe400078e022a */
[----:B------:R-:W-:Y:S02]  /*9bc0*/  IMAD.MOV.U32 R140, RZ, RZ, R141 ;  /* 0x000000ffff8c7224 */ /* 0x000fe400078e008d */
[----:B------:R-:W-:-:S02]  /*9bd0*/  @!P5 IMAD.IADD R87, R87, 0x1, -R39 ;  /* 0x000000015757d824 */ /* 0x000fc400078e0a27 */
[----:B------:R-:W-:Y:S02]  /*9be0*/  IMAD.MOV.U32 R141, RZ, RZ, R147 ;  /* 0x000000ffff8d7224 */ /* 0x000fe400078e0093 */
[----:B------:R-:W3:Y:S04]  /*9bf0*/  LDL R147, [R1+0x9a4] ;  /* 0x0009a40001937983 */ /* 0x000ee80000100800 */
[----:B------:R-:W-:Y:S01]  /*9c00*/  STL [R1+0xbf0], R42 ;  /* 0x000bf02a01007387 */ /* 0x000fe20000100800 */
[----:B--2---:R-:W-:Y:S01]  /*9c10*/  ISETP.GE.AND P6, PT, R5, RZ, PT ;  /* 0x000000ff0500720c */ /* 0x004fe20003fc6270 */
[----:B------:R-:W-:Y:S02]  /*9c20*/  IMAD.MOV.U32 R5, RZ, RZ, R120 ;  /* 0x000000ffff057224 */ /* 0x000fe400078e0078 */
[----:B------:R-:W-:-:S02]  /*9c30*/  IMAD.MOV.U32 R120, RZ, RZ, R121 ;  /* 0x000000ffff787224 */ /* 0x000fc400078e0079 */
[----:B------:R-:W-:Y:S01]  /*9c40*/  IMAD.MOV.U32 R121, RZ, RZ, R122 ;  /* 0x000000ffff797224 */ /* 0x000fe200078e007a */
[----:B------:R-:W-:Y:S01]  /*9c50*/  ISETP.GE.AND P2, PT, R5, RZ, PT ;  /* 0x000000ff0500720c */ /* 0x000fe20003f46270 */
[----:B------:R-:W-:Y:S02]  /*9c60*/  IMAD.MOV.U32 R122, RZ, RZ, R124 ;  /* 0x000000ffff7a7224 */ /* 0x000fe400078e007c */
[----:B------:R-:W-:Y:S02]  /*9c70*/  IMAD.MOV.U32 R124, RZ, RZ, R129 ;  /* 0x000000ffff7c7224 */ /* 0x000fe400078e0081 */
[----:B------:R-:W-:Y:S02]  /*9c80*/  IMAD.MOV.U32 R5, RZ, RZ, R120 ;  /* 0x000000ffff057224 */ /* 0x000fe400078e0078 */
[----:B------:R-:W-:Y:S02]  /*9c90*/  IMAD.MOV.U32 R120, RZ, RZ, R122 ;  /* 0x000000ffff787224 */ /* 0x000fe400078e007a */
[----:B------:R-:W-:Y:S01]  /*9ca0*/  IMAD.MOV.U32 R122, RZ, RZ, R124 ;  /* 0x000000ffff7a7224 */ /* 0x000fe200078e007c */
[----:B------:R-:W-:Y:S01]  /*9cb0*/  ISETP.GE.AND P0, PT, R5, RZ, PT ;  /* 0x000000ff0500720c */ /* 0x000fe20003f06270 */
[----:B------:R-:W-:Y:S01]  /*9cc0*/  IMAD.MOV.U32 R5, RZ, RZ, R120 ;  /* 0x000000ffff057224 */ /* 0x000fe200078e0078 */
[----:B------:R-:W2:Y:S01]  /*9cd0*/  LDL R124, [R1+0x968] ;  /* 0x00096800017c7983 */ /* 0x000ea20000100800 */
[----:B------:R-:W-:-:S03]  /*9ce0*/  IMAD.MOV.U32 R120, RZ, RZ, R122 ;  /* 0x000000ffff787224 */ /* 0x000fc600078e007a */
[----:B------:R-:W-:Y:S01]  /*9cf0*/  ISETP.GE.AND P5, PT, R5, RZ, PT ;  /* 0x000000ff0500720c */ /* 0x000fe20003fa6270 */
[----:B------:R-:W-:Y:S01]  /*9d00*/  IMAD.MOV.U32 R5, RZ, RZ, R120 ;  /* 0x000000ffff057224 */ /* 0x000fe200078e0078 */
[----:B------:R-:W3:Y:S01]  /*9d10*/  LDL R122, [R1+0x948] ;  /* 0x00094800017a7983 */ /* 0x000ee20000100800 */
[----:B------:R-:W-:-:S03]  /*9d20*/  IMAD.MOV.U32 R120, RZ, RZ, R121 ;  /* 0x000000ffff787224 */ /* 0x000fc600078e0079 */
[----:B------:R-:W3:Y:S01]  /*9d30*/  LDL R121, [R1+0x918] ;  /* 0x0009180001797983 */ /* 0x000ee20000100800 */
[----:B------:R-:W-:Y:S02]  /*9d40*/  IMAD.MOV.U32 R129, RZ, RZ, R131 ;  /* 0x000000ffff817224 */ /* 0x000fe400078e0083 */
[----:B----4-:R-:W-:Y:S02]  /*9d50*/  IMAD.MOV.U32 R131, RZ, RZ, R133 ;  /* 0x000000ffff837224 */ /* 0x010fe400078e0085 */
[----:B------:R-:W-:Y:S02]  /*9d60*/  IMAD.MOV.U32 R133, RZ, RZ, R134 ;  /* 0x000000ffff857224 */ /* 0x000fe400078e0086 */
[----:B------:R-:W4:Y:S01]  /*9d70*/  LDL R134, [R1+0x980] ;  /* 0x0009800001867983 */ /* 0x000f220000100800 */
[----:B------:R-:W-:Y:S01]  /*9d80*/  @!P3 IMAD.MOV R72, RZ, RZ, -R72 ;  /* 0x000000ffff48b224 */ /* 0x000fe200078e0a48 */
[C---:B------:R-:W-:Y:S01]  /*9d90*/  ISETP.GT.U32.AND P3, PT, R39.reuse, R53, PT ;  /* 0x000000352700720c */ /* 0x040fe20003f64070 */
[----:B------:R-:W-:Y:S01]  /*9da0*/  @!P4 IMAD.MOV R68, RZ, RZ, -R68 ;  /* 0x000000ffff44c224 */ /* 0x000fe200078e0a44 */
[----:B------:R-:W-:-:S11]  /*9db0*/  ISETP.GT.U32.AND P4, PT, R39, R50, PT ;  /* 0x000000322700720c */ /* 0x000fd60003f84070 */
[--C-:B------:R-:W-:Y:S01]  /*9dc0*/  @!P3 IMAD.IADD R53, R53, 0x1, -R39.reuse ;  /* 0x000000013535b824 */ /* 0x100fe200078e0a27 */
[C---:B------:R-:W-:Y:S01]  /*9dd0*/  ISETP.GT.U32.AND P3, PT, R39.reuse, R83, PT ;  /* 0x000000532700720c */ /* 0x040fe20003f64070 */
[----:B------:R-:W-:Y:S01]  /*9de0*/  @!P4 IMAD.IADD R50, R50, 0x1, -R39 ;  /* 0x000000013232c824 */ /* 0x000fe200078e0a27 */
[C---:B------:R-:W-:Y:S01]  /*9df0*/  ISETP.GT.U32.AND P4, PT, R39.reuse, R79, PT ;  /* 0x0000004f2700720c */ /* 0x040fe20003f84070 */
[----:B------:R-:W-:Y:S01]  /*9e00*/  @!P0 IMAD.MOV R53, RZ, RZ, -R53 ;  /* 0x000000ffff358224 */ /* 0x000fe200078e0a35 */
[----:B------:R-:W-:-:S09]  /*9e10*/  ISETP.GT.U32.AND P0, PT, R39, R87, PT ;  /* 0x000000572700720c */ /* 0x000fd20003f04070 */
[--C-:B------:R-:W-:Y:S01]  /*9e20*/  @!P3 IMAD.IADD R83, R83, 0x1, -R39.reuse ;  /* 0x000000015353b824 */ /* 0x100fe200078e0a27 */
[----:B------:R-:W-:Y:S01]  /*9e30*/  ISETP.GE.AND P3, PT, R5, RZ, PT ;  /* 0x000000ff0500720c */ /* 0x000fe20003f66270 */
[--C-:B------:R-:W-:Y:S01]  /*9e40*/  @!P4 IMAD.IADD R79, R79, 0x1, -R39.reuse ;  /* 0x000000014f4fc824 */ /* 0x100fe200078e0a27 */
[C---:B------:R-:W-:Y:S01]  /*9e50*/  ISETP.GT.U32.AND P4, PT, R39.reuse, R95, PT ;  /* 0x0000005f2700720c */ /* 0x040fe20003f84070 */
[----:B------:R-:W-:Y:S01]  /*9e60*/  @!P5 IMAD.MOV R50, RZ, RZ, -R50 ;  /* 0x000000ffff32d224 */ /* 0x000fe200078e0a32 */
[C---:B------:R-:W-:Y:S01]  /*9e70*/  ISETP.GT.U32.AND P5, PT, R39.reuse, R83, PT ;  /* 0x000000532700720c */ /* 0x040fe20003fa4070 */
[----:B------:R-:W-:Y:S01]  /*9e80*/  @!P2 IMAD.MOV R56, RZ, RZ, -R56 ;  /* 0x000000ffff38a224 */ /* 0x000fe200078e0a38 */
[----:B------:R-:W-:Y:S01]  /*9e90*/  ISETP.GT.U32.AND P2, PT, R39, R91, PT ;  /* 0x0000005b2700720c */ /* 0x000fe20003f44070 */
[----:B------:R-:W-:Y:S01]  /*9ea0*/  @!P0 IMAD.IADD R87, R87, 0x1, -R39 ;  /* 0x0000000157578824 */ /* 0x000fe200078e0a27 */
[----:B------:R-:W-:-:S05]  /*9eb0*/  ISETP.GT.U32.AND P0, PT, R39, R63, PT ;  /* 0x0000003f2700720c */ /* 0x000fca0003f04070 */
[----:B------:R-:W-:Y:S01]  /*9ec0*/  @!P3 IMAD.MOV R99, RZ, RZ, -R99 ;  /* 0x000000ffff63b224 */ /* 0x000fe200078e0a63 */
[----:B------:R-:W-:Y:S01]  /*9ed0*/  ISETP.GT.U32.AND P3, PT, R39, R75, PT ;  /* 0x0000004b2700720c */ /* 0x000fe20003f64070 */
[--C-:B------:R-:W-:Y:S01]  /*9ee0*/  @!P4 IMAD.IADD R95, R95, 0x1, -R39.reuse ;  /* 0x000000015f5fc824 */ /* 0x100fe200078e0a27 */
[C---:B------:R-:W-:Y:S01]  /*9ef0*/  ISETP.GT.U32.AND P4, PT, R39.reuse, R71, PT ;  /* 0x000000472700720c */ /* 0x040fe20003f84070 */
[----:B------:R-:W-:Y:S01]  /*9f00*/  @!P6 IMAD.MOV R60, RZ, RZ, -R60 ;  /* 0x000000ffff3ce224 */ /* 0x000fe200078e0a3c */
[----:B------:R-:W-:Y:S01]  /*9f10*/  ISETP.GT.U32.AND P6, PT, R39, R79, PT ;  /* 0x0000004f2700720c */ /* 0x000fe20003fc4070 */
[--C-:B------:R-:W-:Y:S02]  /*9f20*/  @!P5 IMAD.IADD R83, R83, 0x1, -R39.reuse ;  /* 0x000000015353d824 */ /* 0x100fe400078e0a27 */
[--C-:B------:R-:W-:Y:S01]  /*9f30*/  @!P2 IMAD.IADD R91, R91, 0x1, -R39.reuse ;  /* 0x000000015b5ba824 */ /* 0x100fe200078e0a27 */
[----:B------:R-:W-:Y:S01]  /*9f40*/  ISETP.GT.U32.AND P2, PT, R39, R67, PT ;  /* 0x000000432700720c */ /* 0x000fe20003f44070 */
[----:B------:R-:W-:-:S04]  /*9f50*/  @!P0 IMAD.IADD R63, R63, 0x1, -R39 ;  /* 0x000000013f3f8824 */ /* 0x000fc800078e0a27 */
[--C-:B------:R-:W-:Y:S01]  /*9f60*/  @!P3 IMAD.IADD R75, R75, 0x1, -R39.reuse ;  /* 0x000000014b4bb824 */ /* 0x100fe200078e0a27 */
[----:B------:R-:W-:Y:S01]  /*9f70*/  ISETP.GE.AND P3, PT, R120, RZ, PT ;  /* 0x000000ff7800720c */ /* 0x000fe20003f66270 */
[--C-:B------:R-:W-:Y:S02]  /*9f80*/  @!P4 IMAD.IADD R71, R71, 0x1, -R39.reuse ;  /* 0x000000014747c824 */ /* 0x100fe400078e0a27 */
[----:B------:R-:W-:-:S04]  /*9f90*/  @!P6 IMAD.IADD R79, R79, 0x1, -R39 ;  /* 0x000000014f4fe824 */ /* 0x000fc800078e0a27 */
[----:B------:R-:W-:-:S06]  /*9fa0*/  @!P2 IMAD.IADD R67, R67, 0x1, -R39 ;  /* 0x000000014343a824 */ /* 0x000fcc00078e0a27 */
[----:B------:R-:W-:Y:S01]  /*9fb0*/  @!P3 IMAD.MOV R91, RZ, RZ, -R91 ;  /* 0x000000ffff5bb224 */ /* 0x000fe200078e0a5b */
[C---:B------:R-:W-:Y:S02]  /*9fc0*/  ISETP.GT.U32.AND P3, PT, R39.reuse, R71, PT ;  /* 0x000000472700720c */ /* 0x040fe40003f64070 */
[----:B------:R-:W-:-:S11]  /*9fd0*/  ISETP.GT.U32.AND P6, PT, R39, R59, PT ;  /* 0x0000003b2700720c */ /* 0x000fd60003fc4070 */
[--C-:B------:R-:W-:Y:S01]  /*9fe0*/  @!P3 IMAD.IADD R71, R71, 0x1, -R39.reuse ;  /* 0x000000014747b824 */ /* 0x100fe200078e0a27 */
[----:B------:R-:W-:Y:S01]  /*9ff0*/  ISETP.GT.U32.AND P3, PT, R39, R49, PT ;  /* 0x000000312700720c */ /* 0x000fe20003f64070 */
[----:B------:R-:W-:-:S05]  /*a000*/  @!P6 IMAD.IADD R59, R59, 0x1, -R39 ;  /* 0x000000013b3be824 */ /* 0x000fca00078e0a27 */
[----:B------:R-:W-:-:S07]  /*a010*/  ISETP.GT.U32.AND P6, PT, R39, R59, PT ;  /* 0x0000003b2700720c */ /* 0x000fce0003fc4070 */
[----:B------:R-:W-:Y:S01]  /*a020*/  @!P3 IMAD.IADD R49, R49, 0x1, -R39 ;  /* 0x000000013131b824 */ /* 0x000fe200078e0a27 */
[----:B------:R-:W-:-:S05]  /*a030*/  ISETP.GE.AND P3, PT, R131, RZ, PT ;  /* 0x000000ff8300720c */ /* 0x000fca0003f66270 */
[----:B------:R-:W-:Y:S01]  /*a040*/  @!P6 IMAD.IADD R59, R59, 0x1, -R39 ;  /* 0x000000013b3be824 */ /* 0x000fe200078e0a27 */
[----:B------:R-:W-:Y:S02]  /*a050*/  ISETP.GE.AND P6, PT, R127, RZ, PT ;  /* 0x000000ff7f00720c */ /* 0x000fe40003fc6270 */
[----:B--2---:R-:W-:Y:S01]  /*a060*/  ISETP.GE.AND P0, PT, R124, RZ, PT ;  /* 0x000000ff7c00720c */ /* 0x004fe20003f06270 */
[----:B---3--:R-:W-:-:S05]  /*a070*/  IMAD.MOV.U32 R5, RZ, RZ, R121 ;  /* 0x000000ffff057224 */ /* 0x008fca00078e0079 */
[----:B------:R-:W-:Y:S01]  /*a080*/  ISETP.GE.AND P5, PT, R5, RZ, PT ;  /* 0x000000ff0500720c */ /* 0x000fe20003fa6270 */
[----:B------:R-:W-:-:S05]  /*a090*/  IMAD.MOV.U32 R121, RZ, RZ, R128 ;  /* 0x000000ffff797224 */ /* 0x000fca00078e0080 */
[----:B------:R-:W-:Y:S01]  /*a0a0*/  ISETP.GE.AND P4, PT, R121, RZ, PT ;  /* 0x000000ff7900720c */ /* 0x000fe20003f86270 */
[----:B------:R-:W-:Y:S01]  /*a0b0*/  @!P0 IMAD.MOV R79, RZ, RZ, -R79 ;  /* 0x000000ffff4f8224 */ /* 0x000fe200078e0a4f */
[----:B------:R-:W-:-:S05]  /*a0c0*/  ISETP.GE.AND P2, PT, R122, RZ, PT ;  /* 0x000000ff7a00720c */ /* 0x000fca0003f46270 */
[----:B------:R-:W-:Y:S01]  /*a0d0*/  @!P5 IMAD.MOV R95, RZ, RZ, -R95 ;  /* 0x000000ffff5fd224 */ /* 0x000fe200078e0a5f */
[C---:B------:R-:W-:Y:S02]  /*a0e0*/  ISETP.GT.U32.AND P5, PT, R39.reuse, R75, PT ;  /* 0x0000004b2700720c */ /* 0x040fe40003fa4070 */
[----:B------:R-:W-:-:S03]  /*a0f0*/  ISETP.GT.U32.AND P0, PT, R39, R55, PT ;  /* 0x000000372700720c */ /* 0x000fc60003f04070 */
[----:B------:R-:W-:Y:S01]  /*a100*/  @!P4 IMAD.MOV R87, RZ, RZ, -R87 ;  /* 0x000000ffff57c224 */ /* 0x000fe200078e0a57 */
[----:B------:R-:W-:Y:S01]  /*a110*/  ISETP.GT.U32.AND P4, PT, R39, R67, PT ;  /* 0x000000432700720c */ /* 0x000fe20003f84070 */
[----:B------:R-:W-:Y:S02]  /*a120*/  IMAD.MOV.U32 R128, RZ, RZ, R149 ;  /* 0x000000ffff807224 */ /* 0x000fe400078e0095 */
[----:B------:R-:W-:-:S04]  /*a130*/  @!P2 IMAD.MOV R83, RZ, RZ, -R83 ;  /* 0x000000ffff53a224 */ /* 0x000fc800078e0a53 */
[--C-:B------:R-:W-:Y:S01]  /*a140*/  @!P5 IMAD.IADD R75, R75, 0x1, -R39.reuse ;  /* 0x000000014b4bd824 */ /* 0x100fe200078e0a27 */
[----:B------:R-:W-:Y:S01]  /*a150*/  ISETP.GT.U32.AND P5, PT, R39, R52, PT ;  /* 0x000000342700720c */ /* 0x000fe20003fa4070 */
[--C-:B------:R-:W-:Y:S01]  /*a160*/  @!P0 IMAD.IADD R55, R55, 0x1, -R39.reuse ;  /* 0x0000000137378824 */ /* 0x100fe200078e0a27 */
[----:B------:R-:W-:Y:S02]  /*a170*/  ISETP.GT.U32.AND P2, PT, R39, R63, PT ;  /* 0x0000003f2700720c */ /* 0x000fe40003f44070 */
[----:B------:R-:W-:Y:S01]  /*a180*/  ISETP.GE.AND P0, PT, R128, RZ, PT ;  /* 0x000000ff8000720c */ /* 0x000fe20003f06270 */
[----:B------:R-:W-:Y:S01]  /*a190*/  @!P4 IMAD.IADD R67, R67, 0x1, -R39 ;  /* 0x000000014343c824 */ /* 0x000fe200078e0a27 */
[----:B------:R-:W-:-:S07]  /*a1a0*/  ISETP.GT.U32.AND P4, PT, R39, R98, PT ;  /* 0x000000622700720c */ /* 0x000fce0003f84070 */
[--C-:B------:R-:W-:Y:S01]  /*a1b0*/  @!P5 IMAD.IADD R52, R52, 0x1, -R39.reuse ;  /* 0x000000013434d824 */ /* 0x100fe200078e0a27 */
[----:B------:R-:W-:Y:S01]  /*a1c0*/  ISETP.GE.AND P5, PT, R129, RZ, PT ;  /* 0x000000ff8100720c */ /* 0x000fe20003fa6270 */
[----:B------:R-:W-:Y:S01]  /*a1d0*/  @!P2 IMAD.IADD R63, R63, 0x1, -R39 ;  /* 0x000000013f3fa824 */ /* 0x000fe200078e0a27 */
[C---:B------:R-:W-:Y:S01]  /*a1e0*/  ISETP.GT.U32.AND P2, PT, R39.reuse, R94, PT ;  /* 0x0000005e2700720c */ /* 0x040fe20003f44070 */
[----:B------:R-:W-:Y:S01]  /*a1f0*/  @!P0 IMAD.MOV R71, RZ, RZ, -R71 ;  /* 0x000000ffff478224 */ /* 0x000fe200078e0a47 */
[----:B------:R-:W-:Y:S01]  /*a200*/  ISETP.GT.U32.AND P0, PT, R39, R52, PT ;  /* 0x000000342700720c */ /* 0x000fe20003f04070 */
[----:B------:R-:W-:Y:S01]  /*a210*/  @!P4 IMAD.IADD R98, R98, 0x1, -R39 ;  /* 0x000000016262c824 */ /* 0x000fe200078e0a27 */
[----:B------:R-:W-:Y:S01]  /*a220*/  ISETP.GE.AND P4, PT, R133, RZ, PT ;  /* 0x000000ff8500720c */ /* 0x000fe20003f86270 */
[----:B------:R-:W-:-:S03]  /*a230*/  @!P3 IMAD.MOV R63, RZ, RZ, -R63 ;  /* 0x000000ffff3fb224 */ /* 0x000fc600078e0a3f */
[----:B------:R-:W-:-:S03]  /*a240*/  ISETP.GT.U32.AND P3, PT, R39, R98, PT ;  /* 0x000000622700720c */ /* 0x000fc60003f64070 */
[----:B------:R-:W-:Y:S01]  /*a250*/  @!P5 IMAD.MOV R67, RZ, RZ, -R67 ;  /* 0x000000ffff43d224 */ /* 0x000fe200078e0a43 */
[C---:B------:R-:W-:Y:S01]  /*a260*/  ISETP.GT.U32.AND P5, PT, R39.reuse, R49, PT ;  /* 0x000000312700720c */ /* 0x040fe20003fa4070 */
[--C-:B------:R-:W-:Y:S01]  /*a270*/  @!P2 IMAD.IADD R94, R94, 0x1, -R39.reuse ;  /* 0x000000015e5ea824 */ /* 0x100fe200078e0a27 */
[C---:B------:R-:W-:Y:S01]  /*a280*/  ISETP.GT.U32.AND P2, PT, R39.reuse, R55, PT ;  /* 0x000000372700720c */ /* 0x040fe20003f44070 */
[----:B------:R-:W-:Y:S01]  /*a290*/  @!P0 IMAD.IADD R52, R52, 0x1, -R39 ;  /* 0x0000000134348824 */ /* 0x000fe200078e0a27 */
[C---:B------:R-:W-:Y:S01]  /*a2a0*/  ISETP.GT.U32.AND P0, PT, R39.reuse, R82, PT ;  /* 0x000000522700720c */ /* 0x040fe20003f04070 */
[----:B------:R-:W-:Y:S01]  /*a2b0*/  @!P4 IMAD.MOV R59, RZ, RZ, -R59 ;  /* 0x000000ffff3bc224 */ /* 0x000fe200078e0a3b */
[----:B------:R-:W-:Y:S01]  /*a2c0*/  ISETP.GT.U32.AND P4, PT, R39, R90, PT ;  /* 0x0000005a2700720c */ /* 0x000fe20003f84070 */
[----:B------:R-:W-:Y:S02]  /*a2d0*/  @!P6 IMAD.MOV R75, RZ, RZ, -R75 ;  /* 0x000000ffff4be224 */ /* 0x000fe400078e0a4b */
[----:B------:R-:W-:Y:S01]  /*a2e0*/  @!P3 IMAD.IADD R98, R98, 0x1, -R39 ;  /* 0x000000016262b824 */ /* 0x000fe200078e0a27 */
[----:B----4-:R-:W-:-:S03]  /*a2f0*/  ISETP.GE.AND P3, PT, R134, RZ, PT ;  /* 0x000000ff8600720c */ /* 0x010fc60003f66270 */
[--C-:B------:R-:W-:Y:S01]  /*a300*/  @!P5 IMAD.IADD R49, R49, 0x1, -R39.reuse ;  /* 0x000000013131d824 */ /* 0x100fe200078e0a27 */
[C---:B------:R-:W-:Y:S02]  /*a310*/  ISETP.GT.U32.AND P5, PT, R39.reuse, R78, PT ;  /* 0x0000004e2700720c */ /* 0x040fe40003fa4070 */
[----:B------:R-:W-:Y:S01]  /*a320*/  ISETP.GT.U32.AND P6, PT, R39, R94, PT ;  /* 0x0000005e2700720c */ /* 0x000fe20003fc4070 */
[--C-:B------:R-:W-:Y:S01]  /*a330*/  @!P2 IMAD.IADD R55, R55, 0x1, -R39.reuse ;  /* 0x000000013737a824 */ /* 0x100fe200078e0a27 */
[----:B------:R-:W-:Y:S01]  /*a340*/  ISETP.GT.U32.AND P2, PT, R39, R86, PT ;  /* 0x000000562700720c */ /* 0x000fe20003f44070 */
[--C-:B------:R-:W-:Y:S01]  /*a350*/  @!P0 IMAD.IADD R82, R82, 0x1, -R39.reuse ;  /* 0x0000000152528824 */ /* 0x100fe200078e0a27 */
[----:B------:R-:W-:Y:S01]  /*a360*/  ISETP.GE.AND P0, PT, R140, RZ, PT ;  /* 0x000000ff8c00720c */ /* 0x000fe20003f06270 */
[----:B------:R-:W-:Y:S01]  /*a370*/  @!P4 IMAD.IADD R90, R90, 0x1, -R39 ;  /* 0x000000015a5ac824 */ /* 0x000fe200078e0a27 */
[----:B------:R-:W-:Y:S01]  /*a380*/  ISETP.GE.AND P4, PT, R136, RZ, PT ;  /* 0x000000ff8800720c */ /* 0x000fe20003f86270 */
[----:B------:R-:W-:-:S03]  /*a390*/  @!P3 IMAD.MOV R55, RZ, RZ, -R55 ;  /* 0x000000ffff37b224 */ /* 0x000fc600078e0a37 */
[----:B------:R-:W-:Y:S01]  /*a3a0*/  ISETP.GT.U32.AND P3, PT, R39, R90, PT ;  /* 0x0000005a2700720c */ /* 0x000fe20003f64070 */
[--C-:B------:R-:W-:Y:S01]  /*a3b0*/  @!P5 IMAD.IADD R78, R78, 0x1, -R39.reuse ;  /* 0x000000014e4ed824 */ /* 0x100fe200078e0a27 */
[----:B------:R-:W-:Y:S01]  /*a3c0*/  ISETP.GE.AND P5, PT, R141, RZ, PT ;  /* 0x000000ff8d00720c */ /* 0x000fe20003fa6270 */
[--C-:B------:R-:W-:Y:S01]  /*a3d0*/  @!P6 IMAD.IADD R94, R94, 0x1, -R39.reuse ;  /* 0x000000015e5ee824 */ /* 0x100fe200078e0a27 */
[----:B------:R-:W-:Y:S01]  /*a3e0*/  ISETP.GT.U32.AND P6, PT, R39, R74, PT ;  /* 0x0000004a2700720c */ /* 0x000fe20003fc4070 */
[----:B------:R-:W-:Y:S01]  /*a3f0*/  @!P2 IMAD.IADD R86, R86, 0x1, -R39 ;  /* 0x000000015656a824 */ /* 0x000fe200078e0a27 */
[----:B------:R-:W-:Y:S01]  /*a400*/  ISETP.GE.AND P2, PT, R137, RZ, PT ;  /* 0x000000ff8900720c */ /* 0x000fe20003f46270 */
[----:B------:R-:W-:Y:S01]  /*a410*/  @!P0 IMAD.MOV R98, RZ, RZ, -R98 ;  /* 0x000000ffff628224 */ /* 0x000fe200078e0a62 */
[C---:B------:R-:W-:Y:S01]  /*a420*/  ISETP.GT.U32.AND P0, PT, R39.reuse, R78, PT ;  /* 0x0000004e2700720c */ /* 0x040fe20003f04070 */
[----:B------:R-:W-:Y:S01]  /*a430*/  @!P4 IMAD.MOV R52, RZ, RZ, -R52 ;  /* 0x000000ffff34c224 */ /* 0x000fe200078e0a34 */
[----:B------:R-:W-:-:S03]  /*a440*/  ISETP.GT.U32.AND P4, PT, R39, R86, PT ;  /* 0x000000562700720c */ /* 0x000fc60003f84070 */
[--C-:B------:R-:W-:Y:S01]  /*a450*/  @!P3 IMAD.IADD R90, R90, 0x1, -R39.reuse ;  /* 0x000000015a5ab824 */ /* 0x100fe200078e0a27 */
[C---:B------:R-:W-:Y:S01]  /*a460*/  ISETP.GT.U32.AND P3, PT, R39.reuse, R66, PT ;  /* 0x000000422700720c */ /* 0x040fe20003f64070 */
[----:B------:R-:W-:Y:S01]  /*a470*/  @!P5 IMAD.MOV R94, RZ, RZ, -R94 ;  /* 0x000000ffff5ed224 */ /* 0x000fe200078e0a5e */
[C---:B------:R-:W-:Y:S01]  /*a480*/  ISETP.GT.U32.AND P5, PT, R39.reuse, R70, PT ;  /* 0x000000462700720c */ /* 0x040fe20003fa4070 */
[----:B------:R-:W-:Y:S02]  /*a490*/  @!P6 IMAD.IADD R74, R74, 0x1, -R39 ;  /* 0x000000014a4ae824 */ /* 0x000fe400078e0a27 */
[----:B------:R-:W-:Y:S01]  /*a4a0*/  @!P2 IMAD.MOV R49, RZ, RZ, -R49 ;  /* 0x000000ffff31a224 */ /* 0x000fe200078e0a31 */
[C---:B------:R-:W-:Y:S01]  /*a4b0*/  ISETP.GT.U32.AND P2, PT, R39.reuse, R82, PT ;  /* 0x000000522700720c */ /* 0x040fe20003f44070 */
[--C-:B------:R-:W-:Y:S01]  /*a4c0*/  @!P0 IMAD.IADD R78, R78, 0x1, -R39.reuse ;  /* 0x000000014e4e8824 */ /* 0x100fe200078e0a27 */
[C---:B------:R-:W-:Y:S02]  /*a4d0*/  ISETP.GT.U32.AND P0, PT, R39.reuse, R54, PT ;  /* 0x000000362700720c */ /* 0x040fe40003f04070 */
[C---:B------:R-:W-:Y:S01]  /*a4e0*/  ISETP.GT.U32.AND P6, PT, R39.reuse, R74, PT ;  /* 0x0000004a2700720c */ /* 0x040fe20003fc4070 */
[--C-:B------:R-:W-:Y:S01]  /*a4f0*/  @!P4 IMAD.IADD R86, R86, 0x1, -R39.reuse ;  /* 0x000000015656c824 */ /* 0x100fe200078e0a27 */
[----:B------:R-:W-:Y:S01]  /*a500*/  ISETP.GT.U32.AND P4, PT, R39, R62, PT ;  /* 0x0000003e2700720c */ /* 0x000fe20003f84070 */
[--C-:B------:R-:W-:Y:S01]  /*a510*/  @!P3 IMAD.IADD R66, R66, 0x1, -R39.reuse ;  /* 0x000000014242b824 */ /* 0x100fe200078e0a27 */
[----:B------:R-:W-:Y:S01]  /*a520*/  ISETP.GE.AND P3, PT, R144, RZ, PT ;  /* 0x000000ff9000720c */ /* 0x000fe20003f66270 */
[----:B------:R-:W-:Y:S01]  /*a530*/  @!P5 IMAD.IADD R70, R70, 0x1, -R39 ;  /* 0x000000014646d824 */ /* 0x000fe200078e0a27 */
[----:B------:R-:W-:-:S03]  /*a540*/  ISETP.GE.AND P5, PT, R143, RZ, PT ;  /* 0x000000ff8f00720c */ /* 0x000fc60003fa6270 */
[--C-:B------:R-:W-:Y:S01]  /*a550*/  @!P2 IMAD.IADD R82, R82, 0x1, -R39.reuse ;  /* 0x000000015252a824 */ /* 0x100fe200078e0a27 */
[C---:B------:R-:W-:Y:S01]  /*a560*/  ISETP.GT.U32.AND P2, PT, R39.reuse, R58, PT ;  /* 0x0000003a2700720c */ /* 0x040fe20003f44070 */
[--C-:B------:R-:W-:Y:S01]  /*a570*/  @!P0 IMAD.IADD R54, R54, 0x1, -R39.reuse ;  /* 0x0000000136368824 */ /* 0x100fe200078e0a27 */
[----:B------:R-:W-:Y:S01]  /*a580*/  ISETP.GT.U32.AND P0, PT, R39, R70, PT ;  /* 0x000000462700720c */ /* 0x000fe20003f04070 */
[--C-:B------:R-:W-:Y:S01]  /*a590*/  @!P6 IMAD.IADD R74, R74, 0x1, -R39.reuse ;  /* 0x000000014a4ae824 */ /* 0x100fe200078e0a27 */
[----:B------:R-:W-:Y:S01]  /*a5a0*/  ISETP.GE.AND P6, PT, R142, RZ, PT ;  /* 0x000000ff8e00720c */ /* 0x000fe20003fc6270 */
[----:B------:R-:W-:Y:S01]  /*a5b0*/  @!P4 IMAD.IADD R62, R62, 0x1, -R39 ;  /* 0x000000013e3ec824 */ /* 0x000fe200078e0a27 */
[----:B------:R-:W-:Y:S01]  /*a5c0*/  ISETP.GE.AND P4, PT, R145, RZ, PT ;  /* 0x000000ff9100720c */ /* 0x000fe20003f86270 */
[----:B------:R-:W-:Y:S02]  /*a5d0*/  @!P3 IMAD.MOV R82, RZ, RZ, -R82 ;  /* 0x000000ffff52b224 */ /* 0x000fe400078e0a52 */
[----:B------:R-:W-:Y:S01]  /*a5e0*/  @!P5 IMAD.MOV R86, RZ, RZ, -R86 ;  /* 0x000000ffff56d224 */ /* 0x000fe200078e0a56 */
[----:B------:R-:W-:-:S02]  /*a5f0*/  ISETP.GT.U32.AND P5, PT, R39, R66, PT ;  /* 0x000000422700720c */ /* 0x000fc40003fa4070 */
[----:B------:R-:W-:Y:S01]  /*a600*/  ISETP.GT.U32.AND P3, PT, R39, R62, PT ;  /* 0x0000003e2700720c */ /* 0x000fe20003f64070 */
[--C-:B------:R-:W-:Y:S01]  /*a610*/  @!P2 IMAD.IADD R58, R58, 0x1, -R39.reuse ;  /* 0x000000013a3aa824 */ /* 0x100fe200078e0a27 */
[----:B------:R-:W-:Y:S01]  /*a620*/  ISETP.GE.AND P2, PT, R147, RZ, PT ;  /* 0x000000ff9300720c */ /* 0x000fe20003f46270 */
[----:B------:R-:W-:Y:S01]  /*a630*/  @!P0 IMAD.IADD R70, R70, 0x1, -R39 ;  /* 0x0000000146468824 */ /* 0x000fe200078e0a27 */
[C---:B------:R-:W-:Y:S01]  /*a640*/  ISETP.GT.U32.AND P0, PT, R39.reuse, R48, PT ;  /* 0x000000302700720c */ /* 0x040fe20003f04070 */
[----:B------:R-:W-:Y:S01]  /*a650*/  @!P6 IMAD.MOV R90, RZ, RZ, -R90 ;  /* 0x000000ffff5ae224 */ /* 0x000fe200078e0a5a */
[C---:B------:R-:W-:Y:S01]  /*a660*/  ISETP.GT.U32.AND P6, PT, R39.reuse, R54, PT ;  /* 0x000000362700720c */ /* 0x040fe20003fc4070 */
[----:B------:R-:W-:Y:S01]  /*a670*/  @!P4 IMAD.MOV R78, RZ, RZ, -R78 ;  /* 0x000000ffff4ec224 */ /* 0x000fe200078e0a4e */
[----:B------:R-:W-:-:S03]  /*a680*/  ISETP.GT.U32.AND P4, PT, R39, R58, PT ;  /* 0x0000003a2700720c */ /* 0x000fc60003f84070 */
[--C-:B------:R-:W-:Y:S01]  /*a690*/  @!P5 IMAD.IADD R66, R66, 0x1, -R39.reuse ;  /* 0x000000014242d824 */ /* 0x100fe200078e0a27 */
[C---:B------:R-:W-:Y:S01]  /*a6a0*/  ISETP.GT.U32.AND P5, PT, R39.reuse, R97, PT ;  /* 0x000000612700720c */ /* 0x040fe20003fa4070 */
[--C-:B------:R-:W-:Y:S01]  /*a6b0*/  @!P3 IMAD.IADD R62, R62, 0x1, -R39.reuse ;  /* 0x000000013e3eb824 */ /* 0x100fe200078e0a27 */
[C---:B------:R-:W-:Y:S01]  /*a6c0*/  ISETP.GT.U32.AND P3, PT, R39.reuse, R93, PT ;  /* 0x0000005d2700720c */ /* 0x040fe20003f64070 */
[----:B------:R-:W-:Y:S01]  /*a6d0*/  @!P2 IMAD.MOV R74, RZ, RZ, -R74 ;  /* 0x000000ffff4aa224 */ /* 0x000fe200078e0a4a */
[C---:B------:R-:W-:Y:S01]  /*a6e0*/  ISETP.GT.U32.AND P2, PT, R39.reuse, R51, PT ;  /* 0x000000332700720c */ /* 0x040fe20003f44070 */
[--C-:B------:R-:W-:Y:S01]  /*a6f0*/  @!P0 IMAD.IADD R48, R48, 0x1, -R39.reuse ;  /* 0x0000000130308824 */ /* 0x100fe200078e0a27 */
[----:B------:R-:W-:Y:S01]  /*a700*/  ISETP.GE.AND P0, PT, R152, RZ, PT ;  /* 0x000000ff9800720c */ /* 0x000fe20003f06270 */
[--C-:B------:R-:W-:Y:S01]  /*a710*/  @!P6 IMAD.IADD R54, R54, 0x1, -R39.reuse ;  /* 0x000000013636e824 */ /* 0x100fe200078e0a27 */
[----:B------:R-:W-:Y:S01]  /*a720*/  ISETP.GT.U32.AND P6, PT, R39, R89, PT ;  /* 0x000000592700720c */ /* 0x000fe20003fc4070 */
[----:B------:R-:W-:Y:S01]  /*a730*/  @!P4 IMAD.IADD R58, R58, 0x1, -R39 ;  /* 0x000000013a3ac824 */ /* 0x000fe200078e0a27 */
[----:B------:R-:W-:-:S03]  /*a740*/  ISETP.GE.AND P4, PT, R148, RZ, PT ;  /* 0x000000ff9400720c */ /* 0x000fc60003f86270 */
[--C-:B------:R-:W-:Y:S02]  /*a750*/  @!P5 IMAD.IADD R97, R97, 0x1, -R39.reuse ;  /* 0x000000016161d824 */ /* 0x100fe400078e0a27 */
[--C-:B------:R-:W-:Y:S01]  /*a760*/  @!P3 IMAD.IADD R93, R93, 0x1, -R39.reuse ;  /* 0x000000015d5db824 */ /* 0x100fe200078e0a27 */
[----:B------:R-:W-:Y:S01]  /*a770*/  ISETP.GE.AND P3, PT, R154, RZ, PT ;  /* 0x000000ff9a00720c */ /* 0x000fe20003f66270 */
[--C-:B------:R-:W-:Y:S01]  /*a780*/  @!P2 IMAD.IADD R51, R51, 0x1, -R39.reuse ;  /* 0x000000013333a824 */ /* 0x100fe200078e0a27 */
[----:B------:R-:W-:Y:S01]  /*a790*/  ISETP.GE.AND P2, PT, R151, RZ, PT ;  /* 0x000000ff9700720c */ /* 0x000fe20003f46270 */
[----:B------:R-:W-:Y:S01]  /*a7a0*/  @!P0 IMAD.MOV R62, RZ, RZ, -R62 ;  /* 0x000000ffff3e8224 */ /* 0x000fe200078e0a3e */
[----:B------:R-:W-:Y:S01]  /*a7b0*/  ISETP.GT.U32.AND P0, PT, R39, R97, PT ;  /* 0x000000612700720c */ /* 0x000fe20003f04070 */
[----:B------:R-:W-:Y:S02]  /*a7c0*/  @!P6 IMAD.IADD R89, R89, 0x1, -R39 ;  /* 0x000000015959e824 */ /* 0x000fe400078e0a27 */
[----:B------:R-:W-:Y:S01]  /*a7d0*/  @!P4 IMAD.MOV R70, RZ, RZ, -R70 ;  /* 0x000000ffff46c224 */ /* 0x000fe200078e0a46 */
[----:B------:R-:W-:-:S02]  /*a7e0*/  ISETP.GT.U32.AND P4, PT, R39, R51, PT ;  /* 0x000000332700720c */ /* 0x000fc40003f84070 */
[----:B------:R-:W-:-:S03]  /*a7f0*/  ISETP.GT.U32.AND P6, PT, R39, R89, PT ;  /* 0x000000592700720c */ /* 0x000fc60003fc4070 */
[----:B------:R-:W-:Y:S01]  /*a800*/  @!P3 IMAD.MOV R54, RZ, RZ, -R54 ;  /* 0x000000ffff36b224 */ /* 0x000fe200078e0a36 */
[C---:B------:R-:W-:Y:S01]  /*a810*/  ISETP.GT.U32.AND P3, PT, R39.reuse, R85, PT ;  /* 0x000000552700720c */ /* 0x040fe20003f64070 */
[----:B------:R-:W-:Y:S01]  /*a820*/  @!P2 IMAD.MOV R66, RZ, RZ, -R66 ;  /* 0x000000ffff42a224 */ /* 0x000fe200078e0a42 */
[----:B------:R-:W-:Y:S01]  /*a830*/  ISETP.GT.U32.AND P2, PT, R39, R48, PT ;  /* 0x000000302700720c */ /* 0x000fe20003f44070 */
[--C-:B------:R-:W-:Y:S01]  /*a840*/  @!P0 IMAD.IADD R97, R97, 0x1, -R39.reuse ;  /* 0x0000000161618824 */ /* 0x100fe200078e0a27 */
[----:B------:R-:W-:Y:S02]  /*a850*/  ISETP.GT.U32.AND P0, PT, R39, R73, PT ;  /* 0x000000492700720c */ /* 0x000fe40003f04070 */
[----:B------:R-:W-:Y:S01]  /*a860*/  ISETP.GE.AND P5, PT, R153, RZ, PT ;  /* 0x000000ff9900720c */ /* 0x000fe20003fa6270 */
[--C-:B------:R-:W-:Y:S02]  /*a870*/  @!P4 IMAD.IADD R51, R51, 0x1, -R39.reuse ;  /* 0x000000013333c824 */ /* 0x100fe400078e0a27 */
[----:B------:R-:W-:Y:S01]  /*a880*/  @!P6 IMAD.IADD R89, R89, 0x1, -R39 ;  /* 0x000000015959e824 */ /* 0x000fe200078e0a27 */
[----:B------:R-:W-:-:S02]  /*a890*/  ISETP.GT.U32.AND P6, PT, R39, R69, PT ;  /* 0x000000452700720c */ /* 0x000fc40003fc4070 */
        /* <DEDUP_REMOVED lines=8> */
[----:B------:R-:W-:-:S03]  /*a920*/  ISETP.GT.U32.AND P5, PT, R39, R93, PT ;  /* 0x0000005d2700720c */ /* 0x000fc60003fa4070 */
[--C-:B------:R-:W-:Y:S01]  /*a930*/  @!P6 IMAD.IADD R69, R69, 0x1, -R39.reuse ;  /* 0x000000014545e824 */ /* 0x100fe200078e0a27 */
[----:B------:R-:W-:Y:S01]  /*a940*/  ISETP.GT.U32.AND P6, PT, R39, R85, PT ;  /* 0x000000552700720c */ /* 0x000fe20003fc4070 */
[----:B------:R-:W-:Y:S01]  /*a950*/  @!P4 IMAD.IADD R81, R81, 0x1, -R39 ;  /* 0x000000015151c824 */ /* 0x000fe200078e0a27 */
[----:B------:R-:W-:Y:S01]  /*a960*/  ISETP.GE.AND P4, PT, R160, RZ, PT ;  /* 0x000000ffa000720c */ /* 0x000fe20003f86270 */
[----:B------:R-:W-:-:S03]  /*a970*/  @!P3 IMAD.MOV R48, RZ, RZ, -R48 ;  /* 0x000000ffff30b224 */ /* 0x000fc600078e0a30 */
[----:B------:R-:W-:Y:S01]  /*a980*/  ISETP.GT.U32.AND P3, PT, R39, R81, PT ;  /* 0x000000512700720c */ /* 0x000fe20003f64070 */
[----:B------:R-:W-:Y:S01]  /*a990*/  @!P2 IMAD.IADD R77, R77, 0x1, -R39 ;  /* 0x000000014d4da824 */ /* 0x000fe200078e0a27 */
[----:B------:R-:W-:Y:S01]  /*a9a0*/  ISETP.GE.AND P2, PT, R161, RZ, PT ;  /* 0x000000ffa100720c */ /* 0x000fe20003f46270 */
[----:B------:R-:W-:Y:S01]  /*a9b0*/  @!P0 IMAD.MOV R89, RZ, RZ, -R89 ;  /* 0x000000ffff598224 */ /* 0x000fe200078e0a59 */
[----:B------:R-:W-:Y:S01]  /*a9c0*/  ISETP.GT.U32.AND P0, PT, R39, R65, PT ;  /* 0x000000412700720c */ /* 0x000fe20003f04070 */
[--C-:B------:R-:W-:Y:S01]  /*a9d0*/  @!P5 IMAD.IADD R93, R93, 0x1, -R39.reuse ;  /* 0x000000015d5dd824 */ /* 0x100fe200078e0a27 */
[----:B------:R-:W-:Y:S01]  /*a9e0*/  ISETP.GE.AND P5, PT, R155, RZ, PT ;  /* 0x000000ff9b00720c */ /* 0x000fe20003fa6270 */
[----:B------:R-:W-:Y:S01]  /*a9f0*/  @!P6 IMAD.IADD R85, R85, 0x1, -R39 ;  /* 0x000000015555e824 */ /* 0x000fe200078e0a27 */
[C---:B------:R-:W-:Y:S01]  /*aa00*/  ISETP.GT.U32.AND P6, PT, R39.reuse, R61, PT ;  /* 0x0000003d2700720c */ /* 0x040fe20003fc4070 */
[----:B------:R-:W-:Y:S01]  /*aa10*/  @!P4 IMAD.MOV R97, RZ, RZ, -R97 ;  /* 0x000000ffff61c224 */ /* 0x000fe200078e0a61 */
[----:B------:R-:W-:-:S03]  /*aa20*/  ISETP.GT.U32.AND P4, PT, R39, R77, PT ;  /* 0x0000004d2700720c */ /* 0x000fc60003f84070 */
[----:B------:R-:W-:Y:S01]  /*aa30*/  @!P3 IMAD.IADD R81, R81, 0x1, -R39 ;  /* 0x000000015151b824 */ /* 0x000fe200078e0a27 */
[C---:B------:R-:W-:Y:S01]  /*aa40*/  ISETP.GT.U32.AND P3, PT, R39.reuse, R57, PT ;  /* 0x000000392700720c */ /* 0x040fe20003f64070 */
[----:B------:R-:W-:Y:S01]  /*aa50*/  @!P2 IMAD.MOV R93, RZ, RZ, -R93 ;  /* 0x000000ffff5da224 */ /* 0x000fe200078e0a5d */
[----:B------:R-:W-:Y:S01]  /*aa60*/  ISETP.GT.U32.AND P2, PT, R39, R69, PT ;  /* 0x000000452700720c */ /* 0x000fe20003f44070 */
[----:B------:R-:W-:Y:S01]  /*aa70*/  @!P0 IMAD.IADD R65, R65, 0x1, -R39 ;  /* 0x0000000141418824 */ /* 0x000fe200078e0a27 */
[----:B------:R-:W-:Y:S01]  /*aa80*/  ISETP.GE.AND P0, PT, R116, RZ, PT ;  /* 0x000000ff7400720c */ /* 0x000fe20003f06270 */
[----:B------:R-:W-:Y:S01]  /*aa90*/  @!P5 IMAD.MOV R51, RZ, RZ, -R51 ;  /* 0x000000ffff33d224 */ /* 0x000fe200078e0a33 */
[----:B------:R-:W-:Y:S01]  /*aaa0*/  ISETP.GT.U32.AND P5, PT, R39, R73, PT ;  /* 0x000000492700720c */ /* 0x000fe20003fa4070 */
[----:B------:R-:W-:Y:S01]  /*aab0*/  @!P6 IMAD.IADD R61, R61, 0x1, -R39 ;  /* 0x000000013d3de824 */ /* 0x000fe200078e0a27 */
[----:B------:R-:W-:Y:S01]  /*aac0*/  ISETP.GE.AND P6, PT, R115, RZ, PT ;  /* 0x000000ff7300720c */ /* 0x000fe20003fc6270 */
[----:B------:R-:W-:-:S02]  /*aad0*/  VIADD R149, R0, 0x1c ;  /* 0x0000001c00957836 */ /* 0x000fc40000000000 */
[--C-:B------:R-:W-:Y:S01]  /*aae0*/  @!P4 IMAD.IADD R77, R77, 0x1, -R39.reuse ;  /* 0x000000014d4dc824 */ /* 0x100fe200078e0a27 */
[----:B------:R-:W-:Y:S01]  /*aaf0*/  ISETP.GT.U32.AND P4, PT, R39, R31, PT ;  /* 0x0000001f2700720c */ /* 0x000fe20003f84070 */
[--C-:B------:R-:W-:Y:S01]  /*ab00*/  @!P3 IMAD.IADD R57, R57, 0x1, -R39.reuse ;  /* 0x000000013939b824 */ /* 0x100fe200078e0a27 */
[----:B------:R-:W-:Y:S01]  /*ab10*/  ISETP.GE.AND P3, PT, R114, RZ, PT ;  /* 0x000000ff7200720c */ /* 0x000fe20003f66270 */
[----:B------:R-:W-:Y:S01]  /*ab20*/  @!P2 IMAD.IADD R69, R69, 0x1, -R39 ;  /* 0x000000014545a824 */ /* 0x000fe200078e0a27 */
[----:B------:R-:W-:Y:S01]  /*ab30*/  IABS R41, R149 ;  /* 0x0000009500297213 */ /* 0x000fe20000000000 */
[----:B------:R-:W-:Y:S01]  /*ab40*/  @!P0 IMAD.MOV R77, RZ, RZ, -R77 ;  /* 0x000000ffff4d8224 */ /* 0x000fe200078e0a4d */
[----:B------:R-:W-:Y:S01]  /*ab50*/  ISETP.GE.AND P2, PT, R117, RZ, PT ;  /* 0x000000ff7500720c */ /* 0x000fe20003f46270 */
[----:B------:R-:W-:Y:S01]  /*ab60*/  @!P5 IMAD.IADD R73, R73, 0x1, -R39 ;  /* 0x000000014949d824 */ /* 0x000fe200078e0a27 */
[----:B------:R-:W-:Y:S01]  /*ab70*/  ISETP.GT.U32.AND P0, PT, R39, R57, PT ;  /* 0x000000392700720c */ /* 0x000fe20003f04070 */
[----:B------:R-:W-:-:S02]  /*ab80*/  VIADD R120, R0, 0x24 ;  /* 0x0000002400787836 */ /* 0x000fc40000000000 */
[----:B------:R-:W-:-:S04]  /*ab90*/  IMAD.HI.U32 R32, R40, R41, RZ ;  /* 0x0000002928207227 */ /* 0x000fc800078e00ff */
[----:B------:R-:W-:Y:S01]  /*aba0*/  @!P6 IMAD.MOV R73, RZ, RZ, -R73 ;  /* 0x000000ffff49e224 */ /* 0x000fe200078e0a49 */
[----:B------:R-:W-:Y:S01]  /*abb0*/  ISETP.GT.U32.AND P6, PT, R39, R30, PT ;  /* 0x0000001e2700720c */ /* 0x000fe20003fc4070 */
[----:B------:R-:W-:Y:S01]  /*abc0*/  IMAD.MOV R32, RZ, RZ, -R32 ;  /* 0x000000ffff207224 */ /* 0x000fe200078e0a20 */
[----:B------:R-:W-:Y:S01]  /*abd0*/  IABS R34, R120 ;  /* 0x0000007800227213 */ /* 0x000fe20000000000 */
[----:B------:R-:W-:Y:S01]  /*abe0*/  @!P4 IMAD.IADD R31, R31, 0x1, -R39 ;  /* 0x000000011f1fc824 */ /* 0x000fe200078e0a27 */
[C---:B------:R-:W-:Y:S01]  /*abf0*/  ISETP.GT.U32.AND P4, PT, R39.reuse, R61, PT ;  /* 0x0000003d2700720c */ /* 0x040fe20003f84070 */
[----:B------:R-:W-:Y:S01]  /*ac00*/  @!P3 IMAD.MOV R69, RZ, RZ, -R69 ;  /* 0x000000ffff45b224 */ /* 0x000fe200078e0a45 */
[C---:B------:R-:W-:Y:S01]  /*ac10*/  ISETP.GT.U32.AND P3, PT, R39.reuse, R28, PT ;  /* 0x0000001c2700720c */ /* 0x040fe20003f64070 */
[----:B------:R-:W-:Y:S02]  /*ac20*/  IMAD R41, R39, R32, R41 ;  /* 0x0000002027297224 */ /* 0x000fe400078e0229 */
[----:B------:R-:W-:-:S04]  /*ac30*/  IMAD.HI.U32 R32, R40, R34, RZ ;  /* 0x0000002228207227 */ /* 0x000fc800078e00ff */
[----:B------:R-:W-:Y:S01]  /*ac40*/  @!P2 IMAD.MOV R81, RZ, RZ, -R81 ;  /* 0x000000ffff51a224 */ /* 0x000fe200078e0a51 */
[----:B------:R-:W-:Y:S01]  /*ac50*/  ISETP.GT.U32.AND P2, PT, R39, R31, PT ;  /* 0x0000001f2700720c */ /* 0x000fe20003f44070 */
[--C-:B------:R-:W-:Y:S01]  /*ac60*/  @!P0 IMAD.IADD R57, R57, 0x1, -R39.reuse ;  /* 0x0000000139398824 */ /* 0x100fe200078e0a27 */
[----:B------:R-:W-:Y:S01]  /*ac70*/  ISETP.GE.AND P0, PT, R109, RZ, PT ;  /* 0x000000ff6d00720c */ /* 0x000fe20003f06270 */
[----:B------:R-:W-:Y:S01]  /*ac80*/  IMAD.MOV R32, RZ, RZ, -R32 ;  /* 0x000000ffff207224 */ /* 0x000fe200078e0a20 */
[----:B------:R-:W-:Y:S01]  /*ac90*/  IABS R33, R13 ;  /* 0x0000000d00217213 */ /* 0x000fe20000000000 */
[----:B------:R-:W-:Y:S02]  /*aca0*/  IMAD.MOV.U32 R162, RZ, RZ, R106 ;  /* 0x000000ffffa27224 */ /* 0x000fe400078e006a */
[----:B------:R-:W-:Y:S01]  /*acb0*/  @!P6 IMAD.IADD R30, R30, 0x1, -R39 ;  /* 0x000000011e1ee824 */ /* 0x000fe200078e0a27 */
[----:B------:R-:W-:Y:S01]  /*acc0*/  ISETP.GE.AND P6, PT, R4, RZ, PT ;  /* 0x000000ff0400720c */ /* 0x000fe20003fc6270 */
[----:B------:R-:W-:Y:S01]  /*acd0*/  IMAD R34, R39, R32, R34 ;  /* 0x0000002027227224 */ /* 0x000fe200078e0222 */
[----:B------:R-:W-:Y:S01]  /*ace0*/  ISETP.GE.AND P5, PT, R162, RZ, PT ;  /* 0x000000ffa200720c */ /* 0x000fe20003fa6270 */
[----:B------:R-:W-:-:S04]  /*acf0*/  IMAD.HI.U32 R32, R40, R33, RZ ;  /* 0x0000002128207227 */ /* 0x000fc800078e00ff */
[--C-:B------:R-:W-:Y:S02]  /*ad00*/  @!P4 IMAD.IADD R61, R61, 0x1, -R39.reuse ;  /* 0x000000013d3dc824 */ /* 0x100fe400078e0a27 */
[--C-:B------:R-:W-:Y:S01]  /*ad10*/  @!P3 IMAD.IADD R28, R28, 0x1, -R39.reuse ;  /* 0x000000011c1cb824 */ /* 0x100fe200078e0a27 */
[----:B------:R-:W-:Y:S01]  /*ad20*/  STL [R1+0x8d0], R149 ;  /* 0x0008d09501007387 */ /* 0x000fe20000100800 */
[----:B------:R-:W-:Y:S01]  /*ad30*/  IMAD.MOV R32, RZ, RZ, -R32 ;  /* 0x000000ffff207224 */ /* 0x000fe200078e0a20 */
[----:B------:R-:W-:Y:S01]  /*ad40*/  ISETP.GT.U32.AND P3, PT, R39, R30, PT ;  /* 0x0000001e2700720c */ /* 0x000fe20003f64070 */
[----:B------:R-:W-:Y:S01]  /*ad50*/  @!P2 IMAD.IADD R31, R31, 0x1, -R39 ;  /* 0x000000011f1fa824 */ /* 0x000fe200078e0a27 */
[----:B------:R-:W-:Y:S01]  /*ad60*/  STL [R1+0xba4], R149 ;  /* 0x000ba49501007387 */ /* 0x000fe20000100800 */
[----:B------:R-:W-:Y:S01]  /*ad70*/  @!P0 IMAD.MOV R61, RZ, RZ, -R61 ;  /* 0x000000ffff3d8224 */ /* 0x000fe200078e0a3d */
[----:B------:R-:W-:Y:S02]  /*ad80*/  ISETP.GE.AND P2, PT, R108, RZ, PT ;  /* 0x000000ff6c00720c */ /* 0x000fe40003f46270 */
[C---:B------:R-:W-:Y:S01]  /*ad90*/  ISETP.GT.U32.AND P0, PT, R39.reuse, R28, PT ;  /* 0x0000001c2700720c */ /* 0x040fe20003f04070 */
[----:B------:R-:W-:Y:S01]  /*ada0*/  STL [R1+0xba8], R41 ;  /* 0x000ba82901007387 */ /* 0x000fe20000100800 */
[----:B------:R-:W-:-:S03]  /*adb0*/  IMAD R33, R39, R32, R33 ;  /* 0x0000002027217224 */ /* 0x000fc600078e0221 */
[----:B------:R-:W-:Y:S01]  /*adc0*/  STL [R1+0x8c0], R120 ;  /* 0x0008c07801007387 */ /* 0x000fe20000100800 */
[----:B------:R-:W-:Y:S01]  /*add0*/  @!P6 IMAD.MOV R31, RZ, RZ, -R31 ;  /* 0x000000ffff1fe224 */ /* 0x000fe200078e0a1f */
[----:B------:R-:W-:Y:S02]  /*ade0*/  ISETP.GE.AND P6, PT, R2, RZ, PT ;  /* 0x000000ff0200720c */ /* 0x000fe40003fc6270 */
[----:B------:R-:W-:Y:S01]  /*adf0*/  STL [R1+0xbac], R120 ;  /* 0x000bac7801007387 */ /* 0x000fe20000100800 */
[----:B------:R-:W-:-:S03]  /*ae00*/  IABS R32, R22 ;  /* 0x0000001600207213 */ /* 0x000fc60000000000 */
[----:B------:R-:W-:Y:S01]  /*ae10*/  STL [R1+0xbb0], R34 ;  /* 0x000bb02201007387 */ /* 0x000fe20000100800 */
[----:B------:R-:W-:-:S03]  /*ae20*/  @!P5 IMAD.MOV R85, RZ, RZ, -R85 ;  /* 0x000000ffff55d224 */ /* 0x000fc600078e0a55 */
[----:B------:R-:W-:Y:S01]  /*ae30*/  STL [R1+0x8cc], R13 ;  /* 0x0008cc0d01007387 */ /* 0x000fe20000100800 */
[----:B------:R-:W-:-:S03]  /*ae40*/  ISETP.GT.U32.AND P5, PT, R39, R65, PT ;  /* 0x000000412700720c */ /* 0x000fc60003fa4070 */
[----:B------:R-:W-:Y:S04]  /*ae50*/  STL [R1+0xbb4], R13 ;  /* 0x000bb40d01007387 */ /* 0x000fe80000100800 */
[----:B------:R-:W-:Y:S04]  /*ae60*/  STL [R1+0xbb8], R33 ;  /* 0x000bb82101007387 */ /* 0x000fe80000100800 */
[----:B------:R2:W-:Y:S01]  /*ae70*/  STL [R1+0xbbc], R0 ;  /* 0x000bbc0001007387 */ /* 0x0005e20000100800 */
[----:B------:R-:W-:Y:S01]  /*ae80*/  IMAD.HI.U32 R106, R40, R32, RZ ;  /* 0x00000020286a7227 */ /* 0x000fe200078e00ff */
[----:B------:R-:W-:-:S03]  /*ae90*/  LOP3.LUT R5, RZ, R29, RZ, 0x33, !PT ;  /* 0x0000001dff057212 */ /* 0x000fc600078e33ff */
[----:B------:R-:W-:Y:S02]  /*aea0*/  @!P2 IMAD.MOV R57, RZ, RZ, -R57 ;  /* 0x000000ffff39a224 */ /* 0x000fe400078e0a39 */
[----:B--2---:R-:W-:Y:S01]  /*aeb0*/  VIADD R0, R12, 0x7f ;  /* 0x0000007f0c007836 */ /* 0x004fe20000000000 */
[----:B------:R-:W-:Y:S01]  /*aec0*/  ISETP.GE.AND P2, PT, R3, RZ, PT ;  /* 0x000000ff0300720c */ /* 0x000fe20003f46270 */
[--C-:B------:R-:W-:Y:S01]  /*aed0*/  @!P3 IMAD.IADD R30, R30, 0x1, -R39.reuse ;  /* 0x000000011e1eb824 */ /* 0x100fe200078e0a27 */
[----:B------:R-:W-:Y:S01]  /*aee0*/  ISETP.NE.AND P3, PT, R29, RZ, PT ;  /* 0x000000ff1d00720c */ /* 0x000fe20003f65270 */
[--C-:B------:R-:W-:Y:S01]  /*aef0*/  @!P0 IMAD.IADD R28, R28, 0x1, -R39.reuse ;  /* 0x000000011c1c8824 */ /* 0x100fe200078e0a27 */
[----:B------:R-:W-:Y:S01]  /*af00*/  ISETP.GT.AND P0, PT, R0, 0x7f, PT ;  /* 0x0000007f0000780c */ /* 0x000fe20003f04270 */
[----:B------:R-:W-:Y:S01]  /*af10*/  IMAD.MOV R106, RZ, RZ, -R106 ;  /* 0x000000ffff6a7224 */ /* 0x000fe200078e0a6a */
[----:B------:R-:W-:Y:S01]  /*af20*/  SEL R103, R5, R103, !P3 ;  /* 0x0000006705677207 */ /* 0x000fe20005800000 */
[----:B------:R-:W-:Y:S01]  /*af30*/  @!P6 IMAD.MOV R28, RZ, RZ, -R28 ;  /* 0x000000ffff1ce224 */ /* 0x000fe200078e0a1c */
[----:B------:R-:W-:Y:S01]  /*af40*/  ISETP.LT.AND P0, PT, R107, R12, P0 ;  /* 0x0000000c6b00720c */ /* 0x000fe20000701270 */
[----:B------:R-:W-:Y:S01]  /*af50*/  IMAD R32, R39, R106, R32 ;  /* 0x0000006a27207224 */ /* 0x000fe200078e0220 */
[----:B------:R-:W-:Y:S01]  /*af60*/  SEL R107, R5, R46, !P3 ;  /* 0x0000002e056b7207 */ /* 0x000fe20005800000 */
[----:B------:R-:W-:Y:S01]  /*af70*/  @!P5 IMAD.IADD R65, R65, 0x1, -R39 ;  /* 0x000000014141d824 */ /* 0x000fe200078e0a27 */
[----:B------:R-:W-:Y:S01]  /*af80*/  STL [R1+0x8c8], R22 ;  /* 0x0008c81601007387 */ /* 0x000fe20000100800 */
[----:B------:R-:W-:Y:S01]  /*af90*/  ISETP.GE.AND P5, PT, R113, RZ, PT ;  /* 0x000000ff7100720c */ /* 0x000fe20003fa6270 */
[----:B------:R-:W-:Y:S01]  /*afa0*/  IMAD R103, R103, UR11, RZ ;  /* 0x0000000b67677c24 */ /* 0x000fe2000f8e02ff */
[C---:B------:R-:W-:Y:S01]  /*afb0*/  SEL R116, R5.reuse, R28, !P3 ;  /* 0x0000001c05747207 */ /* 0x040fe20005800000 */
[----:B------:R-:W-:Y:S01]  /*afc0*/  STL [R1+0xbc0], R22 ;  /* 0x000bc01601007387 */ /* 0x000fe20000100800 */
[----:B------:R-:W-:Y:S01]  /*afd0*/  SEL R96, R5, R96, !P3 ;  /* 0x0000006005607207 */ /* 0x000fe20005800000 */
[----:B------:R-:W-:Y:S01]  /*afe0*/  IMAD R28, R107, UR11, RZ ;  /* 0x0000000b6b1c7c24 */ /* 0x000fe2000f8e02ff */
[C---:B------:R-:W-:Y:S01]  /*aff0*/  SEL R29, R5.reuse, R100, !P3 ;  /* 0x00000064051d7207 */ /* 0x040fe20005800000 */
[----:B------:R-:W-:Y:S01]  /*b000*/  STL [R1+0xbc4], R40 ;  /* 0x000bc42801007387 */ /* 0x000fe20000100800 */
[----:B------:R-:W-:Y:S01]  /*b010*/  VIADD R106, R12, 0xffffffa8 ;  /* 0xffffffa80c6a7836 */ /* 0x000fe20000000000 */
[----:B------:R-:W-:-:S02]  /*b020*/  SEL R92, R5, R92, !P3 ;  /* 0x0000005c055c7207 */ /* 0x000fc40005800000 */
[----:B------:R-:W-:Y:S01]  /*b030*/  STL [R1+0xbc8], R32 ;  /* 0x000bc82001007387 */ /* 0x000fe20000100800 */
[C---:B------:R-:W-:Y:S01]  /*b040*/  SEL R99, R5.reuse, R99, !P3 ;  /* 0x0000006305637207 */ /* 0x040fe20005800000 */
[----:B------:R-:W-:Y:S01]  /*b050*/  @!P2 IMAD.MOV R30, RZ, RZ, -R30 ;  /* 0x000000ffff1ea224 */ /* 0x000fe200078e0a1e */
[----:B------:R-:W-:Y:S01]  /*b060*/  SEL R95, R5, R95, !P3 ;  /* 0x0000005f055f7207 */ /* 0x000fe20005800000 */
[----:B------:R-:W-:Y:S01]  /*b070*/  STL [R1+0xbcc], R12 ;  /* 0x000bcc0c01007387 */ /* 0x000fe20000100800 */
[----:B------:R-:W-:-:S03]  /*b080*/  IADD3 R26, P2, PT, R103, R38, RZ ;  /* 0x00000026671a7210 */ /* 0x000fc60007f5e0ff */
[----:B------:R-:W-:Y:S01]  /*b090*/  STL [R1+0xbd0], R5 ;  /* 0x000bd00501007387 */ /* 0x000fe20000100800 */
[----:B------:R-:W-:Y:S01]  /*b0a0*/  IADD3 R0, P6, PT, R28, R38, RZ ;  /* 0x000000261c007210 */ /* 0x000fe20007fde0ff */
[----:B------:R-:W-:Y:S01]  /*b0b0*/  IMAD R29, R29, UR5, RZ ;  /* 0x000000051d1d7c24 */ /* 0x000fe2000f8e02ff */
[----:B------:R-:W-:Y:S01]  /*b0c0*/  ISETP.GE.U32.AND P4, PT, R106, 0x7fffff29, PT ;  /* 0x7fffff296a00780c */ /* 0x000fe20003f86070 */
[----:B------:R-:W-:Y:S01]  /*b0d0*/  STL [R1+0xbd4], R107 ;  /* 0x000bd46b01007387 */ /* 0x000fe20000100800 */
[C---:B------:R-:W-:Y:S01]  /*b0e0*/  VIADD R106, R12.reuse, 0xffffffa0 ;  /* 0xffffffa00c6a7836 */ /* 0x040fe20000000000 */
[C---:B------:R-:W-:Y:S01]  /*b0f0*/  SEL R109, R5.reuse, R101, !P3 ;  /* 0x00000065056d7207 */ /* 0x040fe20005800000 */
[----:B------:R-:W-:Y:S01]  /*b100*/  @!P5 IMAD.MOV R65, RZ, RZ, -R65 ;  /* 0x000000ffff41d224 */ /* 0x000fe200078e0a41 */
[----:B------:R-:W-:Y:S01]  /*b110*/  STL [R1+0xbd8], R96 ;  /* 0x000bd86001007387 */ /* 0x000fe20000100800 */
[C---:B------:R-:W-:Y:S01]  /*b120*/  SEL R101, R5.reuse, R43, !P3 ;  /* 0x0000002b05657207 */ /* 0x040fe20005800000 */
[----:B------:R-:W-:Y:S01]  /*b130*/  VIADD R117, R12, 0xffffff98 ;  /* 0xffffff980c757836 */ /* 0x000fe20000000000 */
[C---:B------:R-:W-:Y:S01]  /*b140*/  SEL R115, R5.reuse, R30, !P3 ;  /* 0x0000001e05737207 */ /* 0x040fe20005800000 */
[----:B------:R-:W-:Y:S01]  /*b150*/  STL [R1+0xbdc], R92 ;  /* 0x000bdc5c01007387 */ /* 0x000fe20000100800 */
[----:B------:R-:W-:Y:S01]  /*b160*/  SEL R43, R5, R88, !P3 ;  /* 0x00000058052b7207 */ /* 0x000fe20005800000 */
[----:B------:R-:W-:Y:S01]  /*b170*/  IMAD R30, R96, UR16, RZ ;  /* 0x00000010601e7c24 */ /* 0x000fe2000f8e02ff */
[----:B------:R-:W-:Y:S01]  /*b180*/  LEA.HI.X.SX32 R42, R103, R35, 0x1, P2 ;  /* 0x00000023672a7211 */ /* 0x000fe200010f0eff */
[----:B------:R-:W-:Y:S01]  /*b190*/  STL [R1+0xbe0], R99 ;  /* 0x000be06301007387 */ /* 0x000fe20000100800 */
[----:B------:R-:W-:Y:S01]  /*b1a0*/  SEL R113, R5, R102, !P3 ;  /* 0x0000006605717207 */ /* 0x000fe20005800000 */
[----:B------:R-:W2:Y:S02]  /*b1b0*/  LDCU UR5, c[0x0][0x3b0] ;  /* 0x00007600ff0577ac */ /* 0x000ea40008000800 */
[----:B------:R-:W-:Y:S01]  /*b1c0*/  STL [R1+0xbe4], R95 ;  /* 0x000be45f01007387 */ /* 0x000fe20000100800 */
[----:B------:R-:W-:-:S03]  /*b1d0*/  ISETP.GE.U32.AND P5, PT, R106, 0x7fffff21, PT ;  /* 0x7fffff216a00780c */ /* 0x000fc60003fa6070 */
[----:B------:R-:W-:Y:S01]  /*b1e0*/  STL [R1+0x128], R26 ;  /* 0x0001281a01007387 */ /* 0x000fe20000100800 */
[----:B------:R-:W-:-:S03]  /*b1f0*/  SEL R102, R5, R44, !P3 ;  /* 0x0000002c05667207 */ /* 0x000fc60005800000 */
[----:B------:R3:W-:Y:S01]  /*b200*/  STL [R1+0x168], R0 ;  /* 0x0001680001007387 */ /* 0x0007e20000100800 */
[----:B------:R-:W-:Y:S01]  /*b210*/  SEL R100, R5, R57, !P3 ;  /* 0x0000003905647207 */ /* 0x000fe20005800000 */
[----:B------:R-:W-:Y:S01]  /*b220*/  IMAD R57, R95, UR17, RZ ;  /* 0x000000115f397c24 */ /* 0x000fe2000f8e02ff */
[C---:B------:R-:W-:Y:S01]  /*b230*/  SEL R114, R5.reuse, R31, !P3 ;  /* 0x0000001f05727207 */ /* 0x040fe20005800000 */
[----:B------:R-:W-:Y:S01]  /*b240*/  IMAD R31, R92, UR21, RZ ;  /* 0x000000155c1f7c24 */ /* 0x000fe2000f8e02ff */
[----:B------:R-:W-:Y:S01]  /*b250*/  SEL R106, R5, R45, !P3 ;  /* 0x0000002d056a7207 */ /* 0x000fe20005800000 */
[----:B------:R-:W-:Y:S01]  /*b260*/  IMAD R43, R43, UR25, RZ ;  /* 0x000000192b2b7c24 */ /* 0x000fe2000f8e02ff */
[----:B------:R-:W-:Y:S02]  /*b270*/  SEL R44, R5, R84, !P3 ;  /* 0x00000054052c7207 */ /* 0x000fe40005800000 */
[----:B---3--:R-:W-:Y:S01]  /*b280*/  IADD3 R0, P2, PT, R29, R38, RZ ;  /* 0x000000261d007210 */ /* 0x008fe20007f5e0ff */
[----:B------:R3:W-:Y:S01]  /*b290*/  STL [R1+0xbe8], R103 ;  /* 0x000be86701007387 */ /* 0x0007e20000100800 */
[----:B------:R-:W-:-:S02]  /*b2a0*/  LEA.HI.X.SX32 R2, R28, R35, 0x1, P6 ;  /* 0x000000231c027211 */ /* 0x000fc400030f0eff */
[C---:B------:R-:W-:Y:S01]  /*b2b0*/  SEL R45, R5.reuse, R80, !P3 ;  /* 0x00000050052d7207 */ /* 0x040fe20005800000 */
[----:B------:R-:W-:Y:S01]  /*b2c0*/  STL [R1+0x124], R42 ;  /* 0x0001242a01007387 */ /* 0x000fe20000100800 */
[----:B------:R-:W-:Y:S01]  /*b2d0*/  IADD3 R95, P6, PT, R30, R38, RZ ;  /* 0x000000261e5f7210 */ /* 0x000fe20007fde0ff */
[----:B------:R-:W-:Y:S02]  /*b2e0*/  IMAD R44, R44, UR29, RZ ;  /* 0x0000001d2c2c7c24 */ /* 0x000fe4000f8e02ff */
[----:B------:R4:W-:Y:S01]  /*b2f0*/  STL [R1+0x1a8], R0 ;  /* 0x0001a80001007387 */ /* 0x0009e20000100800 */
[----:B------:R-:W-:Y:S01]  /*b300*/  SEL R108, R5, R47, !P3 ;  /* 0x0000002f056c7207 */ /* 0x000fe20005800000 */
[----:B------:R-:W-:Y:S01]  /*b310*/  IMAD R45, R45, UR33, RZ ;  /* 0x000000212d2d7c24 */ /* 0x000fe2000f8e02ff */
[----:B------:R-:W-:Y:S02]  /*b320*/  SEL R46, R5, R76, !P3 ;  /* 0x0000004c052e7207 */ /* 0x000fe40005800000 */
[----:B---3--:R-:W-:-:S02]  /*b330*/  LEA.HI.X.SX32 R103, R30, R35, 0x1, P6 ;  /* 0x000000231e677211 */ /* 0x008fc400030f0eff */
[----:B------:R-:W-:Y:S02]  /*b340*/  SEL R47, R5, R72, !P3 ;  /* 0x00000048052f7207 */ /* 0x000fe40005800000 */
[-C--:B----4-:R-:W-:Y:S02]  /*b350*/  LEA.HI.X.SX32 R0, R29, R35.reuse, 0x1, P2 ;  /* 0x000000231d007211 */ /* 0x090fe400010f0eff */
[-C--:B------:R-:W-:Y:S02]  /*b360*/  IADD3 R92, P2, PT, R31, R38.reuse, RZ ;  /* 0x000000261f5c7210 */ /* 0x080fe40007f5e0ff */
[----:B------:R-:W-:Y:S02]  /*b370*/  IADD3 R107, P6, PT, R43, R38, RZ ;  /* 0x000000262b6b7210 */ /* 0x000fe40007fde0ff */
[----:B------:R-:W-:Y:S01]  /*b380*/  SEL R80, R5, R54, !P3 ;  /* 0x0000003605507207 */ /* 0x000fe20005800000 */
[----:B------:R-:W-:Y:S01]  /*b390*/  IMAD R54, R99, UR12, RZ ;  /* 0x0000000c63367c24 */ /* 0x000fe2000f8e02ff */
[----:B------:R-:W-:Y:S01]  /*b3a0*/  SEL R72, R5, R68, !P3 ;  /* 0x0000004405487207 */ /* 0x000fe20005800000 */
[----:B------:R-:W-:Y:S01]  /*b3b0*/  IMAD R46, R46, UR37, RZ ;  /* 0x000000252e2e7c24 */ /* 0x000fe2000f8e02ff */
[----:B------:R-:W-:Y:S01]  /*b3c0*/  LEA.HI.X.SX32 R99, R31, R35, 0x1, P2 ;  /* 0x000000231f637211 */ /* 0x000fe200010f0eff */
[----:B------:R-:W-:Y:S01]  /*b3d0*/  IMAD R47, R47, UR41, RZ ;  /* 0x000000292f2f7c24 */ /* 0x000fe2000f8e02ff */
[----:B------:R-:W-:-:S02]  /*b3e0*/  SEL R68, R5, R64, !P3 ;  /* 0x0000004005447207 */ /* 0x000fc40005800000 */
[----:B------:R-:W-:Y:S01]  /*b3f0*/  LEA.HI.X.SX32 R96, R43, R35, 0x1, P6 ;  /* 0x000000232b607211 */ /* 0x000fe200030f0eff */
[----:B------:R-:W-:Y:S01]  /*b400*/  STL [R1+0x164], R2 ;  /* 0x0001640201007387 */ /* 0x000fe20000100800 */
[----:B------:R-:W-:Y:S02]  /*b410*/  IADD3 R12, P2, PT, R44, R38, RZ ;  /* 0x000000262c0c7210 */ /* 0x000fe40007f5e0ff */
[C---:B------:R-:W-:Y:S02]  /*b420*/  SEL R53, R5.reuse, R53, !P3 ;  /* 0x0000003505357207 */ /* 0x040fe40005800000 */
[C---:B------:R-:W-:Y:S02]  /*b430*/  SEL R91, R5.reuse, R91, !P3 ;  /* 0x0000005b055b7207 */ /* 0x040fe40005800000 */
[C---:B------:R-:W-:Y:S02]  /*b440*/  SEL R87, R5.reuse, R87, !P3 ;  /* 0x0000005705577207 */ /* 0x040fe40005800000 */
[----:B------:R-:W-:-:S02]  /*b450*/  SEL R83, R5, R83, !P3 ;  /* 0x0000005305537207 */ /* 0x000fc40005800000 */
[C---:B------:R-:W-:Y:S02]  /*b460*/  SEL R79, R5.reuse, R79, !P3 ;  /* 0x0000004f054f7207 */ /* 0x040fe40005800000 */
[C---:B------:R-:W-:Y:S02]  /*b470*/  SEL R75, R5.reuse, R75, !P3 ;  /* 0x0000004b054b7207 */ /* 0x040fe40005800000 */
        /* <DEDUP_REMOVED lines=29> */
[----:B------:R-:W-:Y:S01]  /*b650*/  SEL R61, R5, R61, !P3 ;  /* 0x0000003d053d7207 */ /* 0x000fe20005800000 */
[----:B------:R-:W-:Y:S01]  /*b660*/  IMAD R113, R113, UR11, RZ ;  /* 0x0000000b71717c24 */ /* 0x000fe2000f8e02ff */
[----:B------:R-:W-:Y:S01]  /*b670*/  SEL R64, R5, R60, !P3 ;  /* 0x0000003c05407207 */ /* 0x000fe20005800000 */
[----:B------:R-:W-:Y:S01]  /*b680*/  IMAD R106, R106, UR11, RZ ;  /* 0x0000000b6a6a7c24 */ /* 0x000fe2000f8e02ff */
[----:B------:R-:W-:Y:S01]  /*b690*/  IADD3 R40, P6, PT, R45, R38, RZ ;  /* 0x000000262d287210 */ /* 0x000fe20007fde0ff */
[----:B------:R-:W-:Y:S01]  /*b6a0*/  IMAD R109, R109, UR11, RZ ;  /* 0x0000000b6d6d7c24 */ /* 0x000fe2000f8e02ff */
[C---:B------:R-:W-:Y:S01]  /*b6b0*/  SEL R60, R5.reuse, R56, !P3 ;  /* 0x00000038053c7207 */ /* 0x040fe20005800000 */
[----:B------:R3:W-:Y:S01]  /*b6c0*/  STL [R1+0x1a4], R0 ;  /* 0x0001a40001007387 */ /* 0x0007e20000100800 */
[----:B------:R-:W-:Y:S01]  /*b6d0*/  SEL R56, R5, R50, !P3 ;  /* 0x0000003205387207 */ /* 0x000fe20005800000 */
[----:B------:R-:W-:Y:S01]  /*b6e0*/  IMAD R48, R72, UR45, RZ ;  /* 0x0000002d48307c24 */ /* 0x000fe2000f8e02ff */
[-C--:B------:R-:W-:Y:S01]  /*b6f0*/  LEA.HI.X.SX32 R5, R44, R35.reuse, 0x1, P2 ;  /* 0x000000232c057211 */ /* 0x080fe200010f0eff */
[----:B------:R-:W-:Y:S01]  /*b700*/  IMAD R49, R68, UR49, RZ ;  /* 0x0000003144317c24 */ /* 0x000fe2000f8e02ff */
[-C--:B------:R-:W-:Y:S01]  /*b710*/  LEA.HI.X.SX32 R32, R45, R35.reuse, 0x1, P6 ;  /* 0x000000232d207211 */ /* 0x080fe200030f0eff */
[----:B------:R-:W-:Y:S01]  /*b720*/  IMAD R102, R102, UR11, RZ ;  /* 0x0000000b66667c24 */ /* 0x000fe2000f8e02ff */
[CC--:B------:R-:W-:Y:S01]  /*b730*/  IADD3 R13, P6, PT, R47.reuse, R38.reuse, RZ ;  /* 0x000000262f0d7210 */ /* 0x0c0fe20007fde0ff */
[----:B------:R-:W-:Y:S01]  /*b740*/  IMAD R30, R80, UR59, RZ ;  /* 0x0000003b501e7c24 */ /* 0x000fe2000f8e02ff */
[----:B------:R-:W-:Y:S01]  /*b750*/  PRMT R23, RZ, 0x7610, R23 ;  /* 0x00007610ff177816 */ /* 0x000fe20000000017 */
[----:B------:R-:W-:Y:S01]  /*b760*/  IMAD R108, R108, UR11, RZ ;  /* 0x0000000b6c6c7c24 */ /* 0x000fe2000f8e02ff */
[-C--:B---3--:R-:W-:Y:S01]  /*b770*/  IADD3 R0, P2, PT, R46, R38.reuse, RZ ;  /* 0x000000262e007210 */ /* 0x088fe20007f5e0ff */
[----:B------:R-:W-:Y:S01]  /*b780*/  IMAD R50, R64, UR53, RZ ;  /* 0x0000003540327c24 */ /* 0x000fe2000f8e02ff */
[-C--:B------:R-:W-:Y:S01]  /*b790*/  LEA.HI.X.SX32 R33, R47, R35.reuse, 0x1, P6 ;  /* 0x000000232f217211 */ /* 0x080fe200030f0eff */
[----:B------:R-:W-:Y:S01]  /*b7a0*/  IMAD R101, R101, UR11, RZ ;  /* 0x0000000b65657c24 */ /* 0x000fe2000f8e02ff */
[-C--:B------:R-:W-:Y:S01]  /*b7b0*/  LEA.HI.X.SX32 R22, R46, R35.reuse, 0x1, P2 ;  /* 0x000000232e167211 */ /* 0x080fe200010f0eff */
[----:B------:R-:W-:Y:S01]  /*b7c0*/  IMAD R51, R60, UR57, RZ ;  /* 0x000000393c337c24 */ /* 0x000fe2000f8e02ff */
[CC--:B------:R-:W-:Y:S01]  /*b7d0*/  IADD3 R120, P2, PT, R48.reuse, R38.reuse, RZ ;  /* 0x0000002630787210 */ /* 0x0c0fe20007f5e0ff */
[----:B------:R-:W3:Y:S01]  /*b7e0*/  LDCU UR12, c[0x0][0x3b0] ;  /* 0x00007600ff0c77ac */ /* 0x000ee20008000800 */
[-C--:B------:R-:W-:Y:S01]  /*b7f0*/  IADD3 R149, P6, PT, R49, R38.reuse, RZ ;  /* 0x0000002631957210 */ /* 0x080fe20007fde0ff */
[----:B------:R-:W-:Y:S01]  /*b800*/  IMAD R53, R53, UR61, RZ ;  /* 0x0000003d35357c24 */ /* 0x000fe2000f8e02ff */
[----:B------:R-:W-:Y:S01]  /*b810*/  LEA.HI.X.SX32 R34, R48, R35, 0x1, P2 ;  /* 0x0000002330227211 */ /* 0x000fe200010f0eff */
[----:B------:R-:W-:Y:S01]  /*b820*/  IMAD R56, R56, UR65, RZ ;  /* 0x0000004138387c24 */ /* 0x000fe2000f8e02ff */
[----:B------:R-:W-:-:S02]  /*b830*/  IADD3 R105, P2, PT, R50, R38, RZ ;  /* 0x0000002632697210 */ /* 0x000fc40007f5e0ff */
[-C--:B------:R-:W-:Y:S02]  /*b840*/  LEA.HI.X.SX32 R41, R49, R35.reuse, 0x1, P6 ;  /* 0x0000002331297211 */ /* 0x080fe400030f0eff */
[-C--:B------:R-:W-:Y:S02]  /*b850*/  IADD3 R2, P6, PT, R51, R38.reuse, RZ ;  /* 0x0000002633027210 */ /* 0x080fe40007fde0ff */
[-C--:B------:R-:W-:Y:S02]  /*b860*/  LEA.HI.X.SX32 R104, R50, R35.reuse, 0x1, P2 ;  /* 0x0000002332687211 */ /* 0x080fe400010f0eff */
[-C--:B------:R-:W-:Y:S02]  /*b870*/  IADD3 R4, P2, PT, R53, R38.reuse, RZ ;  /* 0x0000002635047210 */ /* 0x080fe40007f5e0ff */
[----:B------:R-:W-:Y:S02]  /*b880*/  LEA.HI.X.SX32 R3, R51, R35, 0x1, P6 ;  /* 0x0000002333037211 */ /* 0x000fe400030f0eff */
[----:B------:R-:W-:-:S02]  /*b890*/  IADD3 R162, P6, PT, R56, R38, RZ ;  /* 0x0000002638a27210 */ /* 0x000fc40007fde0ff */
[-C--:B------:R-:W-:Y:S01]  /*b8a0*/  LEA.HI.X.SX32 R36, R53, R35.reuse, 0x1, P2 ;  /* 0x0000002335247211 */ /* 0x080fe200010f0eff */
[----:B------:R-:W-:Y:S01]  /*b8b0*/  STL [R1+0x1e8], R95 ;  /* 0x0001e85f01007387 */ /* 0x000fe20000100800 */
[-C--:B------:R-:W-:Y:S02]  /*b8c0*/  IADD3 R161, P2, PT, R113, R38.reuse, RZ ;  /* 0x0000002671a17210 */ /* 0x080fe40007f5e0ff */
[-C--:B------:R-:W-:Y:S01]  /*b8d0*/  LEA.HI.X.SX32 R125, R56, R35.reuse, 0x1, P6 ;  /* 0x00000023387d7211 */ /* 0x080fe200030f0eff */
[----:B------:R4:W-:Y:S01]  /*b8e0*/  STL [R1+0xbec], R95 ;  /* 0x000bec5f01007387 */ /* 0x0009e20000100800 */
[-C--:B------:R-:W-:Y:S01]  /*b8f0*/  IADD3 R160, P6, PT, R106, R38.reuse, RZ ;  /* 0x000000266aa07210 */ /* 0x080fe20007fde0ff */
[----:B------:R-:W-:Y:S01]  /*b900*/  IMAD R91, R91, UR22, RZ ;  /* 0x000000165b5b7c24 */ /* 0x000fe2000f8e02ff */
[-C--:B------:R-:W-:Y:S01]  /*b910*/  LEA.HI.X.SX32 R126, R113, R35.reuse, 0x1, P2 ;  /* 0x00000023717e7211 */ /* 0x080fe200010f0eff */
[----:B------:R-:W-:Y:S01]  /*b920*/  STL [R1+0x240], R92 ;  /* 0x0002405c01007387 */ /* 0x000fe20000100800 */
[-C--:B------:R-:W-:Y:S01]  /*b930*/  IADD3 R130, P2, PT, R54, R38.reuse, RZ ;  /* 0x0000002636827210 */ /* 0x080fe20007f5e0ff */
[----:B------:R-:W-:Y:S01]  /*b940*/  IMAD R87, R87, UR26, RZ ;  /* 0x0000001a57577c24 */ /* 0x000fe2000f8e02ff */
[----:B------:R-:W-:Y:S01]  /*b950*/  LEA.HI.X.SX32 R7, R106, R35, 0x1, P6 ;  /* 0x000000236a077211 */ /* 0x000fe200030f0eff */
[----:B------:R-:W-:Y:S01]  /*b960*/  STL [R1+0x1e4], R103 ;  /* 0x0001e46701007387 */ /* 0x000fe20000100800 */
[----:B------:R-:W-:-:S03]  /*b970*/  IADD3 R155, P6, PT, R57, R38, RZ ;  /* 0x00000026399b7210 */ /* 0x000fc60007fde0ff */
[----:B------:R-:W-:Y:S01]  /*b980*/  STL [R1+0x288], R107 ;  /* 0x0002886b01007387 */ /* 0x000fe20000100800 */
[----:B------:R-:W-:-:S03]  /*b990*/  LEA.HI.X.SX32 R6, R54, R35, 0x1, P2 ;  /* 0x0000002336067211 */ /* 0x000fc600010f0eff */
[----:B------:R-:W-:Y:S01]  /*b9a0*/  STL [R1+0x224], R99 ;  /* 0x0002246301007387 */ /* 0x000fe20000100800 */
[----:B------:R-:W-:-:S03]  /*b9b0*/  IMAD R83, R83, UR30, RZ ;  /* 0x0000001e53537c24 */ /* 0x000fc6000f8e02ff */
[----:B------:R-:W-:Y:S01]  /*b9c0*/  STL [R1+0x2c8], R12 ;  /* 0x0002c80c01007387 */ /* 0x000fe20000100800 */
[----:B------:R-:W-:-:S03]  /*b9d0*/  IADD3 R9, P2, PT, R91, R38, RZ ;  /* 0x000000265b097210 */ /* 0x000fc60007f5e0ff */
[----:B------:R-:W-:Y:S01]  /*b9e0*/  STL [R1+0x284], R96 ;  /* 0x0002846001007387 */ /* 0x000fe20000100800 */
[----:B------:R-:W-:Y:S01]  /*b9f0*/  LEA.HI.X.SX32 R159, R57, R35, 0x1, P6 ;  /* 0x00000023399f7211 */ /* 0x000fe200030f0eff */
[----:B------:R-:W-:Y:S02]  /*ba00*/  IMAD R79, R79, UR34, RZ ;  /* 0x000000224f4f7c24 */ /* 0x000fe4000f8e02ff */
        /* <DEDUP_REMOVED lines=49> */
[----:B------:R-:W-:-:S03]  /*bd20*/  IADD3 R142, P2, PT, R52, R38, RZ ;  /* 0x00000026348e7210 */ /* 0x000fc60007f5e0ff */
[----:B------:R-:W-:Y:S01]  /*bd30*/  STL [R1+0x16c], R7 ;  /* 0x00016c0701007387 */ /* 0x000fe20000100800 */
[----:B------:R-:W-:-:S03]  /*bd40*/  LEA.HI.X.SX32 R144, R55, R35, 0x1, P6 ;  /* 0x0000002337907211 */ /* 0x000fc600030f0eff */
[----:B------:R-:W-:Y:S01]  /*bd50*/  STL [R1+0x1f0], R155 ;  /* 0x0001f09b01007387 */ /* 0x000fe20000100800 */
[----:B------:R-:W-:-:S03]  /*bd60*/  IADD3 R141, P6, PT, R28, R38, RZ ;  /* 0x000000261c8d7210 */ /* 0x000fc60007fde0ff */
[----:B------:R-:W-:Y:S04]  /*bd70*/  STL [R1+0x1ac], R6 ;  /* 0x0001ac0601007387 */ /* 0x000fe80000100800 */
[----:B------:R-:W-:Y:S01]  /*bd80*/  STL [R1+0x250], R9 ;  /* 0x0002500901007387 */ /* 0x000fe20000100800 */
[----:B------:R-:W-:-:S03]  /*bd90*/  LEA.HI.X.SX32 R143, R52, R35, 0x1, P2 ;  /* 0x00000023348f7211 */ /* 0x000fc600010f0eff */
[----:B------:R-:W-:Y:S01]  /*bda0*/  STL [R1+0x1ec], R159 ;  /* 0x0001ec9f01007387 */ /* 0x000fe20000100800 */
[----:B------:R-:W-:Y:S01]  /*bdb0*/  IMAD R98, R98, UR13, RZ ;  /* 0x0000000d62627c24 */ /* 0x000fe2000f8e02ff */
[-C--:B------:R-:W-:Y:S01]  /*bdc0*/  IADD3 R137, P2, PT, R109, R38.reuse, RZ ;  /* 0x000000266d897210 */ /* 0x080fe20007f5e0ff */
[----:B------:R-:W-:Y:S01]  /*bdd0*/  IMAD R94, R94, UR20, RZ ;  /* 0x000000145e5e7c24 */ /* 0x000fe2000f8e02ff */
[----:B------:R-:W-:Y:S01]  /*bde0*/  STL [R1+0x290], R154 ;  /* 0x0002909a01007387 */ /* 0x000fe20000100800 */
[----:B------:R-:W-:Y:S01]  /*bdf0*/  LEA.HI.X.SX32 R10, R28, R35, 0x1, P6 ;  /* 0x000000231c0a7211 */ /* 0x000fe200030f0eff */
[----:B------:R-:W-:Y:S02]  /*be00*/  IMAD R90, R90, UR23, RZ ;  /* 0x000000175a5a7c24 */ /* 0x000fe4000f8e02ff */
[----:B------:R-:W-:Y:S01]  /*be10*/  IMAD R49, R86, UR27, RZ ;  /* 0x0000001b56317c24 */ /* 0x000fe2000f8e02ff */
[----:B------:R-:W-:Y:S01]  /*be20*/  STL [R1+0x24c], R132 ;  /* 0x00024c8401007387 */ /* 0x000fe20000100800 */
[----:B------:R-:W-:Y:S01]  /*be30*/  IADD3 R134, P6, PT, R102, R38, RZ ;  /* 0x0000002666867210 */ /* 0x000fe20007fde0ff */
[----:B------:R-:W-:-:S02]  /*be40*/  IMAD R48, R82, UR31, RZ ;  /* 0x0000001f52307c24 */ /* 0x000fc4000f8e02ff */
[----:B------:R-:W-:Y:S01]  /*be50*/  IMAD R47, R78, UR35, RZ ;  /* 0x000000234e2f7c24 */ /* 0x000fe2000f8e02ff */
[----:B------:R-:W-:Y:S01]  /*be60*/  STL [R1+0x2d0], R11 ;  /* 0x0002d00b01007387 */ /* 0x000fe20000100800 */
[----:B------:R-:W-:Y:S02]  /*be70*/  IMAD R29, R84, UR63, RZ ;  /* 0x0000003f541d7c24 */ /* 0x000fe4000f8e02ff */
        /* <DEDUP_REMOVED lines=10> */
[-C--:B------:R-:W-:Y:S01]  /*bf20*/  LEA.HI.X.SX32 R136, R102, R35.reuse, 0x1, P6 ;  /* 0x0000002366887211 */ /* 0x080fe200030f0eff */
[----:B0-----:R-:W-:Y:S02]  /*bf30*/  IMAD R51, R97, UR14, RZ ;  /* 0x0000000e61337c24 */ /* 0x001fe4000f8e02ff */
[----:B-1----:R-:W-:Y:S01]  /*bf40*/  IMAD R50, R93, UR15, RZ ;  /* 0x0000000f5d327c24 */ /* 0x002fe2000f8e02ff */
[----:B------:R-:W-:Y:S01]  /*bf50*/  STL [R1+0x350], R147 ;  /* 0x0003509301007387 */ /* 0x000fe20000100800 */
[----:B------:R-:W-:Y:S01]  /*bf60*/  IADD3 R128, P6, PT, R94, R38, RZ ;  /* 0x000000265e807210 */ /* 0x000fe20007fde0ff */
[----:B------:R-:W0:Y:S02]  /*bf70*/  LDCU UR13, c[0x0][0x3b0] ;  /* 0x00007600ff0d77ac */ /* 0x000e240008000800 */
[----:B------:R-:W-:Y:S04]  /*bf80*/  STL [R1+0x30c], R152 ;  /* 0x00030c9801007387 */ /* 0x000fe80000100800 */
        /* <DEDUP_REMOVED lines=43> */
[----:B------:R-:W-:Y:S01]  /*c240*/  IMAD R28, R88, UR67, RZ ;  /* 0x00000043581c7c24 */ /* 0x000fe2000f8e02ff */
[----:B------:R-:W-:Y:S02]  /*c250*/  IADD3 R70, P6, PT, R30, R38, RZ ;  /* 0x000000261e467210 */ /* 0x000fe40007fde0ff */
        /* <DEDUP_REMOVED lines=15> */
[----:B------:R-:W2:Y:S01]  /*c350*/  LDL R85, [R1+0x1a8] ;  /* 0x0001a80001557983 */ /* 0x000ea20000100800 */
[----:B------:R-:W-:-:S03]  /*c360*/  LEA.HI.X.SX32 R54, R28, R35, 0x1, P6 ;  /* 0x000000231c367211 */ /* 0x000fc600030f0eff */
[----:B------:R-:W-:Y:S01]  /*c370*/  STL [R1+0x398], R58 ;  /* 0x0003983a01007387 */ /* 0x000fe20000100800 */
[----:B------:R-:W-:-:S03]  /*c380*/  IADD3 R86, P6, PT, R101, R38, RZ ;  /* 0x0000002665567210 */ /* 0x000fc60007fde0ff */
[----:B------:R-:W-:Y:S04]  /*c390*/  STL [R1+0x354], R80 ;  /* 0x0003545001007387 */ /* 0x000fe80000100800 */
[----:B------:R-:W-:Y:S01]  /*c3a0*/  STL [R1+0x3d8], R71 ;  /* 0x0003d84701007387 */ /* 0x000fe20000100800 */
[----:B------:R-:W-:-:S03]  /*c3b0*/  LEA.HI.X.SX32 R56, R108, R35, 0x1, P2 ;  /* 0x000000236c387211 */ /* 0x000fc600010f0eff */
[----:B------:R-:W-:Y:S01]  /*c3c0*/  STL [R1+0x394], R63 ;  /* 0x0003943f01007387 */ /* 0x000fe20000100800 */
[----:B------:R-:W-:-:S03]  /*c3d0*/  IMAD R48, R89, UR24, RZ ;  /* 0x0000001859307c24 */ /* 0x000fc6000f8e02ff */
        /* <DEDUP_REMOVED lines=62> */
[----:B------:R-:W-:-:S03]  /*c7c0*/  LEA.HI.X.SX32 R37, R28, R35, 0x1, P6 ;  /* 0x000000231c257211 */ /* 0x000fc600030f0eff */
[----:B------:R-:W-:Y:S01]  /*c7d0*/  STL [R1+0x3e0], R119 ;  /* 0x0003e07701007387 */ /* 0x000fe20000100800 */
[----:B------:R-:W-:-:S03]  /*c7e0*/  @P0 IMAD.MOV.U32 R28, RZ, RZ, R26 ;  /* 0x000000ffff1c0224 */ /* 0x000fc600078e001a */
[----:B------:R-:W-:Y:S01]  /*c7f0*/  STL [R1+0x39c], R138 ;  /* 0x00039c8a01007387 */ /* 0x000fe20000100800 */
[----:B------:R-:W-:-:S03]  /*c800*/  @P0 IMAD.MOV.U32 R29, RZ, RZ, R42 ;  /* 0x000000ffff1d0224 */ /* 0x000fc600078e002a */
[----:B------:R-:W-:Y:S04]  /*c810*/  STL [R1+0x420], R112 ;  /* 0x0004207001007387 */ /* 0x000fe80000100800 */
[----:B------:R-:W-:Y:S04]  /*c820*/  STL [R1+0x3dc], R123 ;  /* 0x0003dc7b01007387 */ /* 0x000fe80000100800 */
[----:B------:R-:W-:Y:S04]  /*c830*/  STL [R1+0x460], R110 ;  /* 0x0004606e01007387 */ /* 0x000fe80000100800 */
[----:B------:R-:W-:Y:S04]  /*c840*/  STL [R1+0x41c], R118 ;  /* 0x00041c7601007387 */ /* 0x000fe80000100800 */
[----:B------:R-:W-:Y:S04]  /*c850*/  STL [R1+0x4a0], R27 ;  /* 0x0004a01b01007387 */ /* 0x000fe80000100800 */
[----:B------:R-:W-:Y:S04]  /*c860*/  STL [R1+0x45c], R111 ;  /* 0x00045c6f01007387 */ /* 0x000fe80000100800 */
[----:B------:R-:W2:Y:S04]  /*c870*/  LDL.LU R42, [R1+0xbf0] ;  /* 0x000bf000012a7983 */ /* 0x000ea80000300800 */
[----:B------:R-:W-:Y:S04]  /*c880*/  STL [R1+0x49c], R37 ;  /* 0x00049c2501007387 */ /* 0x000fe80000100800 */
[----:B------:R-:W2:Y:S04]  /*c890*/  @P0 LDG.E.U8 R23, desc[UR18][R28.64] ;  /* 0x000000121c170981 */ /* 0x000ea8000c1e1100 */
[----:B------:R-:W3:Y:S04]  /*c8a0*/  LDL R28, [R1+0x164] ;  /* 0x00016400011c7983 */ /* 0x000ee80000100800 */
[----:B------:R-:W3:Y:S01]  /*c8b0*/  LDL R29, [R1+0x168] ;  /* 0x00016800011d7983 */ /* 0x000ee20000100800 */
[----:B------:R-:W-:Y:S01]  /*c8c0*/  IMAD R30, R115, UR64, RZ ;  /* 0x00000040731e7c24 */ /* 0x000fe2000f8e02ff */
[----:B------:R-:W-:-:S04]  /*c8d0*/  PRMT R24, RZ, 0x7610, R24 ;  /* 0x00007610ff187816 */ /* 0x000fc80000000018 */
[----:B------:R-:W-:-:S05]  /*c8e0*/  IADD3 R25, P6, PT, R30, R38, RZ ;  /* 0x000000261e197210 */ /* 0x000fca0007fde0ff */
[----:B------:R-:W-:Y:S04]  /*c8f0*/  STL [R1+0x4e0], R25 ;  /* 0x0004e01901007387 */ /* 0x000fe80000100800 */
[----:B--2---:R1:W-:Y:S01]  /*c900*/  STL [R1+0x60], R23 ;  /* 0x0000601701007387 */ /* 0x0043e20000100800 */
[----:B---3--:R-:W-:-:S04]  /*c910*/  @P0 LOP3.LUT R29, R29, R28, RZ, 0x3c, !PT ;  /* 0x0000001c1d1d0212 */ /* 0x008fc800078e3cff */
[----:B------:R-:W-:-:S04]  /*c920*/  @P0 LOP3.LUT R28, R29, R28, RZ, 0x3c, !PT ;  /* 0x0000001c1d1c0212 */ /* 0x000fc800078e3cff */
[----:B------:R-:W-:-:S05]  /*c930*/  @P0 LOP3.LUT R29, R29, R28, RZ, 0x3c, !PT ;  /* 0x0000001c1d1d0212 */ /* 0x000fca00078e3cff */
[----:B------:R2:W3:Y:S04]  /*c940*/  @P0 LDG.E.U8 R24, desc[UR18][R28.64] ;  /* 0x000000121c180981 */ /* 0x0004e8000c1e1100 */
[----:B------:R-:W3:Y:S01]  /*c950*/  LDL R29, [R1+0x1a4] ;  /* 0x0001a400011d7983 */ /* 0x000ee20000100800 */
[----:B----4-:R-:W-:Y:S01]  /*c960*/  PRMT R95, RZ, 0x7610, R95 ;  /* 0x00007610ff5f7816 */ /* 0x010fe2000000005f */
[----:B--2---:R-:W-:Y:S02]  /*c970*/  @P0 IMAD.MOV.U32 R28, RZ, RZ, R85 ;  /* 0x000000ffff1c0224 */ /* 0x004fe400078e0055 */
[----:B------:R-:W-:Y:S01]  /*c980*/  IMAD R31, R116, UR68, RZ ;  /* 0x00000044741f7c24 */ /* 0x000fe2000f8e02ff */
[----:B------:R-:W-:Y:S02]  /*c990*/  LEA.HI.X.SX32 R26, R30, R35, 0x1, P6 ;  /* 0x000000231e1a7211 */ /* 0x000fe400030f0eff */
[----:B---3--:R-:W2:Y:S02]  /*c9a0*/  @P0 LDG.E.U8 R95, desc[UR18][R28.64] ;  /* 0x000000121c5f0981 */ /* 0x008ea4000c1e1100 */
[----:B-1----:R-:W-:-:S02]  /*c9b0*/  IADD3 R23, P6, PT, R31, R38, RZ ;  /* 0x000000261f177210 */ /* 0x002fc40007fde0ff */
[----:B------:R-:W-:Y:S04]  /*c9c0*/  STL [R1+0x4dc], R26 ;  /* 0x0004dc1a01007387 */ /* 0x000fe80000100800 */
[----:B------:R-:W-:Y:S04]  /*c9d0*/  STL [R1+0x518], R23 ;  /* 0x0005181701007387 */ /* 0x000fe80000100800 */
[----:B------:R-:W-:Y:S04]  /*c9e0*/  STL [R1+0x5c], R24 ;  /* 0x00005c1801007387 */ /* 0x000fe80000100800 */
[----:B------:R-:W3:Y:S04]  /*c9f0*/  LDL R85, [R1+0x8c4] ;  /* 0x0008c40001557983 */ /* 0x000ee80000100800 */
[----:B--2---:R1:W-:Y:S04]  /*ca00*/  STL [R1+0x54], R95 ;  /* 0x0000545f01007387 */ /* 0x0043e80000100800 */
[----:B-1----:R-:W2:Y:S01]  /*ca10*/  LDL.LU R95, [R1+0xbec] ;  /* 0x000bec00015f7983 */ /* 0x002ea20000300800 */
[----:B------:R-:W-:Y:S01]  /*ca20*/  PRMT R81, RZ, 0x7610, R81 ;  /* 0x00007610ff517816 */ /* 0x000fe20000000051 */
[----:B------:R-:W-:Y:S01]  /*ca30*/  @P0 IMAD.MOV.U32 R29, RZ, RZ, R103 ;  /* 0x000000ffff1d0224 */ /* 0x000fe200078e0067 */
[----:B------:R-:W-:-:S02]  /*ca40*/  PRMT R77, RZ, 0x7610, R77 ;  /* 0x00007610ff4d7816 */ /* 0x000fc4000000004d */
[----:B------:R-:W-:Y:S02]  /*ca50*/  PRMT R73, RZ, 0x7610, R73 ;  /* 0x00007610ff497816 */ /* 0x000fe40000000049 */
[----:B------:R-:W-:Y:S02]  /*ca60*/  PRMT R69, RZ, 0x7610, R69 ;  /* 0x00007610ff457816 */ /* 0x000fe40000000045 */
[----:B------:R-:W-:Y:S02]  /*ca70*/  PRMT R65, RZ, 0x7610, R65 ;  /* 0x00007610ff417816 */ /* 0x000fe40000000041 */
[----:B------:R-:W-:Y:S02]  /*ca80*/  PRMT R61, RZ, 0x7610, R61 ;  /* 0x00007610ff3d7816 */ /* 0x000fe4000000003d */
[----:B------:R-:W-:Y:S02]  /*ca90*/  PRMT R51, RZ, 0x7610, R51 ;  /* 0x00007610ff337816 */ /* 0x000fe40000000033 */
[----:B------:R-:W-:-:S02]  /*caa0*/  PRMT R50, RZ, 0x7610, R50 ;  /* 0x00007610ff327816 */ /* 0x000fc40000000032 */
[----:B------:R-:W-:Y:S02]  /*cab0*/  PRMT R48, RZ, 0x7610, R48 ;  /* 0x00007610ff307816 */ /* 0x000fe40000000030 */
[----:B------:R-:W-:Y:S02]  /*cac0*/  PRMT R47, RZ, 0x7610, R47 ;  /* 0x00007610ff2f7816 */ /* 0x000fe4000000002f */
[----:B------:R-:W-:Y:S01]  /*cad0*/  PRMT R46, RZ, 0x7610, R46 ;  /* 0x00007610ff2e7816 */ /* 0x000fe2000000002e */
[----:B--2---:R-:W-:-:S05]  /*cae0*/  @P0 IMAD.MOV.U32 R28, RZ, RZ, R95 ;  /* 0x000000ffff1c0224 */ /* 0x004fca00078e005f */
[----:B------:R1:W2:Y:S02]  /*caf0*/  @P0 LDG.E.U8 R81, desc[UR18][R28.64] ;  /* 0x000000121c510981 */ /* 0x0002a4000c1e1100 */
[----:B-1----:R-:W-:Y:S02]  /*cb00*/  @P0 IMAD.MOV.U32 R28, RZ, RZ, R92 ;  /* 0x000000ffff1c0224 */ /* 0x002fe400078e005c */
[----:B------:R-:W-:-:S05]  /*cb10*/  @P0 IMAD.MOV.U32 R29, RZ, RZ, R99 ;  /* 0x000000ffff1d0224 */ /* 0x000fca00078e0063 */
[----:B------:R1:W4:Y:S02]  /*cb20*/  @P0 LDG.E.U8 R77, desc[UR18][R28.64] ;  /* 0x000000121c4d0981 */ /* 0x000324000c1e1100 */
[----:B-1----:R-:W-:Y:S02]  /*cb30*/  @P0 IMAD.MOV.U32 R28, RZ, RZ, R107 ;  /* 0x000000ffff1c0224 */ /* 0x002fe400078e006b */
[----:B------:R-:W-:-:S05]  /*cb40*/  @P0 IMAD.MOV.U32 R29, RZ, RZ, R96 ;  /* 0x000000ffff1d0224 */ /* 0x000fca00078e0060 */
[----:B------:R1:W3:Y:S02]  /*cb50*/  @P0 LDG.E.U8 R73, desc[UR18][R28.64] ;  /* 0x000000121c490981 */ /* 0x0002e4000c1e1100 */
        /* <DEDUP_REMOVED lines=23> */
[----:B------:R1:W3:Y:S01]  /*ccd0*/  @P0 LDG.E.U8 R46, desc[UR18][R28.64] ;  /* 0x000000121c2e0981 */ /* 0x0002e2000c1e1100 */
[----:B------:R-:W-:-:S05]  /*cce0*/  LEA.HI.X.SX32 R24, R31, R35, 0x1, P6 ;  /* 0x000000231f187211 */ /* 0x000fca00030f0eff */
[----:B------:R-:W-:Y:S04]  /*ccf0*/  STL [R1+0x514], R24 ;  /* 0x0005141801007387 */ /* 0x000fe80000100800 */
[----:B------:R-:W3:Y:S04]  /*cd00*/  LDL.LU R103, [R1+0xbe8] ;  /* 0x000be80001677983 */ /* 0x000ee80000300800 */
        /* <DEDUP_REMOVED lines=12> */
[----:B------:R-:W3:Y:S01]  /*cdd0*/  LDL.LU R13, [R1+0xbb4] ;  /* 0x000bb400010d7983 */ /* 0x000ee20000300800 */
[----:B------:R-:W-:Y:S01]  /*cde0*/  PRMT R45, RZ, 0x7610, R45 ;  /* 0x00007610ff2d7816 */ /* 0x000fe2000000002d */
[----:B-1----:R-:W-:-:S02]  /*cdf0*/  @P0 IMAD.MOV.U32 R28, RZ, RZ, R4 ;  /* 0x000000ffff1c0224 */ /* 0x002fc400078e0004 */
[----:B------:R-:W-:Y:S01]  /*ce00*/  @P0 IMAD.MOV.U32 R29, RZ, RZ, R36 ;  /* 0x000000ffff1d0224 */ /* 0x000fe200078e0024 */
[----:B------:R-:W-:-:S04]  /*ce10*/  PRMT R44, RZ, 0x7610, R44 ;  /* 0x00007610ff2c7816 */ /* 0x000fc8000000002c */
[----:B------:R1:W3:Y:S01]  /*ce20*/  @P0 LDG.E.U8 R45, desc[UR18][R28.64] ;  /* 0x000000121c2d0981 */ /* 0x0002e2000c1e1100 */
[----:B------:R-:W-:Y:S01]  /*ce30*/  PRMT R43, RZ, 0x7610, R43 ;  /* 0x00007610ff2b7816 */ /* 0x000fe2000000002b */
[----:B-1----:R-:W-:Y:S02]  /*ce40*/  @P0 IMAD.MOV.U32 R28, RZ, RZ, R162 ;  /* 0x000000ffff1c0224 */ /* 0x002fe400078e00a2 */
[----:B------:R-:W-:-:S05]  /*ce50*/  @P0 IMAD.MOV.U32 R29, RZ, RZ, R125 ;  /* 0x000000ffff1d0224 */ /* 0x000fca00078e007d */
[----:B------:R1:W3:Y:S01]  /*ce60*/  @P0 LDG.E.U8 R44, desc[UR18][R28.64] ;  /* 0x000000121c2c0981 */ /* 0x0002e2000c1e1100 */
[----:B------:R-:W-:Y:S01]  /*ce70*/  PRMT R31, RZ, 0x7610, R31 ;  /* 0x00007610ff1f7816 */ /* 0x000fe2000000001f */
[----:B-1----:R-:W-:Y:S02]  /*ce80*/  @P0 IMAD.MOV.U32 R28, RZ, RZ, R161 ;  /* 0x000000ffff1c0224 */ /* 0x002fe400078e00a1 */
[----:B------:R-:W-:-:S05]  /*ce90*/  @P0 IMAD.MOV.U32 R29, RZ, RZ, R126 ;  /* 0x000000ffff1d0224 */ /* 0x000fca00078e007e */
[----:B------:R1:W3:Y:S04]  /*cea0*/  @P0 LDG.E.U8 R43, desc[UR18][R28.64] ;  /* 0x000000121c2b0981 */ /* 0x0002e8000c1e1100 */
[----:B--2---:R-:W-:Y:S04]  /*ceb0*/  STL [R1+0x50], R81 ;  /* 0x0000505101007387 */ /* 0x004fe80000100800 */
[----:B------:R-:W2:Y:S04]  /*cec0*/  LDL.LU R34, [R1+0xbb0] ;  /* 0x000bb00001227983 */ /* 0x000ea80000300800 */
[----:B------:R-:W2:Y:S04]  /*ced0*/  LDL.LU R120, [R1+0xbac] ;  /* 0x000bac0001787983 */ /* 0x000ea80000300800 */
[----:B----4-:R-:W-:Y:S04]  /*cee0*/  STL [R1+0x4c], R77 ;  /* 0x00004c4d01007387 */ /* 0x010fe80000100800 */
[----:B---3--:R-:W-:Y:S04]  /*cef0*/  STL [R1+0x48], R73 ;  /* 0x0000484901007387 */ /* 0x008fe80000100800 */
[----:B------:R-:W3:Y:S04]  /*cf00*/  LDL.LU R41, [R1+0xba8] ;  /* 0x000ba80001297983 */ /* 0x000ee80000300800 */
[----:B------:R-:W4:Y:S04]  /*cf10*/  LDL.LU R149, [R1+0xba4] ;  /* 0x000ba40001957983 */ /* 0x000f280000300800 */
[----:B------:R-:W2:Y:S04]  /*cf20*/  LDL.LU R104, [R1+0xba0] ;  /* 0x000ba00001687983 */ /* 0x000ea80000300800 */
[----:B------:R-:W-:Y:S04]  /*cf30*/  STL [R1+0x44], R69 ;  /* 0x0000444501007387 */ /* 0x000fe80000100800 */
[----:B------:R-:W2:Y:S04]  /*cf40*/  LDL.LU R105, [R1+0xb9c] ;  /* 0x000b9c0001697983 */ /* 0x000ea80000300800 */
[----:B------:R-:W2:Y:S04]  /*cf50*/  LDL.LU R3, [R1+0xb98] ;  /* 0x000b980001037983 */ /* 0x000ea80000300800 */
[----:B------:R-:W2:Y:S04]  /*cf60*/  LDL.LU R2, [R1+0xb94] ;  /* 0x000b940001027983 */ /* 0x000ea80000300800 */
[----:B------:R-:W-:Y:S04]  /*cf70*/  STL [R1+0x40], R65 ;  /* 0x0000404101007387 */ /* 0x000fe80000100800 */
[----:B------:R-:W2:Y:S04]  /*cf80*/  LDL.LU R36, [R1+0xb90] ;  /* 0x000b900001247983 */ /* 0x000ea80000300800 */
[----:B------:R-:W2:Y:S04]  /*cf90*/  LDL.LU R4, [R1+0xb8c] ;  /* 0x000b8c0001047983 */ /* 0x000ea80000300800 */
[----:B------:R-:W-:Y:S01]  /*cfa0*/  STL [R1+0x3c], R61 ;  /* 0x00003c3d01007387 */ /* 0x000fe20000100800 */
[----:B-1----:R-:W-:-:S02]  /*cfb0*/  @P0 IMAD.MOV.U32 R28, RZ, RZ, R160 ;  /* 0x000000ffff1c0224 */ /* 0x002fc400078e00a0 */
[----:B------:R-:W-:Y:S01]  /*cfc0*/  @P0 IMAD.MOV.U32 R29, RZ, RZ, R7 ;  /* 0x000000ffff1d0224 */ /* 0x000fe200078e0007 */
[----:B------:R-:W-:-:S04]  /*cfd0*/  PRMT R30, RZ, 0x7610, R30 ;  /* 0x00007610ff1e7816 */ /* 0x000fc8000000001e */
[----:B------:R1:W2:Y:S04]  /*cfe0*/  @P0 LDG.E.U8 R31, desc[UR18][R28.64] ;  /* 0x000000121c1f0981 */ /* 0x0002a8000c1e1100 */
[----:B------:R-:W-:Y:S04]  /*cff0*/  STL [R1+0x38], R51 ;  /* 0x0000383301007387 */ /* 0x000fe80000100800 */
[----:B------:R-:W2:Y:S04]  /*d000*/  LDL.LU R125, [R1+0xb88] ;  /* 0x000b8800017d7983 */ /* 0x000ea80000300800 */
[----:B------:R-:W2:Y:S01]  /*d010*/  LDL.LU R162, [R1+0xb84] ;  /* 0x000b840001a27983 */ /* 0x000ea20000300800 */
[----:B-1----:R-:W-:-:S03]  /*d020*/  @P0 IMAD.MOV.U32 R28, RZ, RZ, R130 ;  /* 0x000000ffff1c0224 */ /* 0x002fc600078e0082 */
[----:B------:R-:W-:Y:S04]  /*d030*/  STL [R1+0x34], R50 ;  /* 0x0000343201007387 */ /* 0x000fe80000100800 */
[----:B------:R-:W3:Y:S04]  /*d040*/  LDL.LU R126, [R1+0xb80] ;  /* 0x000b8000017e7983 */ /* 0x000ee80000300800 */
[----:B------:R-:W3:Y:S01]  /*d050*/  LDL.LU R161, [R1+0xb7c] ;  /* 0x000b7c0001a17983 */ /* 0x000ee20000300800 */
[----:B------:R-:W-:-:S03]  /*d060*/  @P0 IMAD.MOV.U32 R29, RZ, RZ, R6 ;  /* 0x000000ffff1d0224 */ /* 0x000fc600078e0006 */
[----:B------:R-:W4:Y:S04]  /*d070*/  LDL.LU R7, [R1+0xb78] ;  /* 0x000b780001077983 */ /* 0x000f280000300800 */
[----:B------:R1:W4:Y:S04]  /*d080*/  @P0 LDG.E.U8 R30, desc[UR18][R28.64] ;  /* 0x000000121c1e0981 */ /* 0x000328000c1e1100 */
[----:B------:R-:W-:Y:S04]  /*d090*/  STL [R1+0x30], R48 ;  /* 0x0000303001007387 */ /* 0x000fe80000100800 */
[----:B------:R-:W4:Y:S04]  /*d0a0*/  LDL.LU R160, [R1+0xb74] ;  /* 0x000b740001a07983 */ /* 0x000f280000300800 */
[----:B------:R-:W4:Y:S01]  /*d0b0*/  LDL.LU R6, [R1+0xb70] ;  /* 0x000b700001067983 */ /* 0x000f220000300800 */
[----:B-1----:R-:W-:-:S03]  /*d0c0*/  @P0 IMAD.MOV.U32 R29, RZ, RZ, R159 ;  /* 0x000000ffff1d0224 */ /* 0x002fc600078e009f */
[----:B------:R-:W-:Y:S04]  /*d0d0*/  STL [R1+0x28], R47 ;  /* 0x0000282f01007387 */ /* 0x000fe80000100800 */
[----:B------:R-:W4:Y:S01]  /*d0e0*/  LDL.LU R130, [R1+0xb6c] ;  /* 0x000b6c0001827983 */ /* 0x000f220000300800 */
[----:B------:R-:W-:-:S03]  /*d0f0*/  @P0 IMAD.MOV.U32 R28, RZ, RZ, R155 ;  /* 0x000000ffff1c0224 */ /* 0x000fc600078e009b */
[----:B------:R-:W-:Y:S04]  /*d100*/  STL [R1+0x24], R46 ;  /* 0x0000242e01007387 */ /* 0x000fe80000100800 */
[----:B------:R-:W4:Y:S04]  /*d110*/  LDL.LU R159, [R1+0xb68] ;  /* 0x000b6800019f7983 */ /* 0x000f280000300800 */
[----:B------:R-:W4:Y:S01]  /*d120*/  LDL.LU R155, [R1+0xb64] ;  /* 0x000b6400019b7983 */ /* 0x000f220000300800 */
[----:B--2---:R-:W-:-:S06]  /*d130*/  PRMT R162, RZ, 0x7610, R162 ;  /* 0x00007610ffa27816 */ /* 0x004fcc00000000a2 */
[----:B------:R1:W2:Y:S02]  /*d140*/  @P0 LDG.E.U8 R162, desc[UR18][R28.64] ;  /* 0x000000121ca20981 */ /* 0x0002a4000c1e1100 */
[----:B-1----:R-:W-:Y:S01]  /*d150*/  @P0 IMAD.MOV.U32 R28, RZ, RZ, R9 ;  /* 0x000000ffff1c0224 */ /* 0x002fe200078e0009 */
[----:B---3--:R-:W-:Y:S01]  /*d160*/  PRMT R161, RZ, 0x7610, R161 ;  /* 0x00007610ffa17816 */ /* 0x008fe200000000a1 */
[----:B------:R-:W-:-:S05]  /*d170*/  @P0 IMAD.MOV.U32 R29, RZ, RZ, R132 ;  /* 0x000000ffff1d0224 */ /* 0x000fca00078e0084 */
[----:B------:R1:W3:Y:S01]  /*d180*/  @P0 LDG.E.U8 R161, desc[UR18][R28.64] ;  /* 0x000000121ca10981 */ /* 0x0002e2000c1e1100 */
[----:B----4-:R-:W-:Y:S01]  /*d190*/  PRMT R160, RZ, 0x7610, R160 ;  /* 0x00007610ffa07816 */ /* 0x010fe200000000a0 */
[----:B-1----:R-:W-:Y:S02]  /*d1a0*/  @P0 IMAD.MOV.U32 R28, RZ, RZ, R154 ;  /* 0x000000ffff1c0224 */ /* 0x002fe400078e009a */
[----:B------:R-:W-:-:S05]  /*d1b0*/  @P0 IMAD.MOV.U32 R29, RZ, RZ, R8 ;  /* 0x000000ffff1d0224 */ /* 0x000fca00078e0008 */
[----:B------:R1:W4:Y:S02]  /*d1c0*/  @P0 LDG.E.U8 R160, desc[UR18][R28.64] ;  /* 0x000000121ca00981 */ /* 0x000324000c1e1100 */
[----:B-1----:R-:W-:Y:S02]  /*d1d0*/  @P0 IMAD.MOV.U32 R28, RZ, RZ, R11 ;  /* 0x000000ffff1c0224 */ /* 0x002fe400078e000b */
[----:B------:R-:W-:Y:S01]  /*d1e0*/  @P0 IMAD.MOV.U32 R29, RZ, RZ, R153 ;  /* 0x000000ffff1d0224 */ /* 0x000fe200078e0099 */
[----:B------:R-:W-:-:S06]  /*d1f0*/  PRMT R159, RZ, 0x7610, R159 ;  /* 0x00007610ff9f7816 */ /* 0x000fcc000000009f */
[----:B------:R1:W4:Y:S01]  /*d200*/  @P0 LDG.E.U8 R159, desc[UR18][R28.64] ;  /* 0x000000121c9f0981 */ /* 0x000322000c1e1100 */
[----:B------:R-:W-:Y:S01]  /*d210*/  PRMT R155, RZ, 0x7610, R155 ;  /* 0x00007610ff9b7816 */ /* 0x000fe2000000009b */
[----:B-1----:R-:W-:Y:S02]  /*d220*/  @P0 IMAD.MOV.U32 R28, RZ, RZ, R151 ;  /* 0x000000ffff1c0224 */ /* 0x002fe400078e0097 */
[----:B------:R-:W-:-:S05]  /*d230*/  @P0 IMAD.MOV.U32 R29, RZ, RZ, R152 ;  /* 0x000000ffff1d0224 */ /* 0x000fca00078e0098 */
[----:B------:R-:W4:Y:S01]  /*d240*/  @P0 LDG.E.U8 R155, desc[UR18][R28.64] ;  /* 0x000000121c9b0981 */ /* 0x000f22000c1e1100 */
[----:B------:R-:W-:-:S13]  /*d250*/  ISETP.GT.U32.AND P6, PT, R39, R42, PT ;  /* 0x0000002a2700720c */ /* 0x000fda0003fc4070 */
[----:B------:R-:W-:-:S05]  /*d260*/  @!P6 IMAD.IADD R42, R42, 0x1, -R39 ;  /* 0x000000012a2ae824 */ /* 0x000fca00078e0a27 */
[----:B------:R-:W-:-:S13]  /*d270*/  ISETP.GT.U32.AND P6, PT, R39, R42, PT ;  /* 0x0000002a2700720c */ /* 0x000fda0003fc4070 */
[----:B------:R-:W-:Y:S01]  /*d280*/  @!P6 IMAD.IADD R42, R42, 0x1, -R39 ;  /* 0x000000012a2ae824 */ /* 0x000fe200078e0a27 */
[----:B------:R-:W-:-:S13]  /*d290*/  ISETP.GE.AND P6, PT, R85, RZ, PT ;  /* 0x000000ff5500720c */ /* 0x000fda0003fc6270 */
[----:B------:R-:W-:Y:S01]  /*d2a0*/  @!P6 IMAD.MOV R42, RZ, RZ, -R42 ;  /* 0x000000ffff2ae224 */ /* 0x000fe200078e0a2a */
[----:B------:R-:W-:-:S13]  /*d2b0*/  ISETP.GT.U32.AND P6, PT, R39, R41, PT ;  /* 0x000000292700720c */ /* 0x000fda0003fc4070 */
[----:B------:R-:W-:-:S05]  /*d2c0*/  @!P6 IMAD.IADD R41, R41, 0x1, -R39 ;  /* 0x000000012929e824 */ /* 0x000fca00078e0a27 */
[----:B------:R-:W-:-:S13]  /*d2d0*/  ISETP.GT.U32.AND P6, PT, R39, R41, PT ;  /* 0x000000292700720c */ /* 0x000fda0003fc4070 */
[----:B------:R-:W-:Y:S01]  /*d2e0*/  @!P6 IMAD.IADD R41, R41, 0x1, -R39 ;  /* 0x000000012929e824 */ /* 0x000fe200078e0a27 */
[----:B------:R-:W-:Y:S01]  /*d2f0*/  ISETP.GE.AND P6, PT, R149, RZ, PT ;  /* 0x000000ff9500720c */ /* 0x000fe20003fc6270 */
[----:B--2---:R-:W-:Y:S04]  /*d300*/  STL [R1+0xa94], R162 ;  /* 0x000a94a201007387 */ /* 0x004fe80000100800 */
[----:B------:R-:W-:Y:S04]  /*d310*/  STL [R1+0x1c], R45 ;  /* 0x00001c2d01007387 */ /* 0x000fe80000100800 */
[----:B------:R-:W2:Y:S04]  /*d320*/  LDL.LU R132, [R1+0xb60] ;  /* 0x000b600001847983 */ /* 0x000ea80000300800 */
[----:B------:R-:W2:Y:S04]  /*d330*/  LDL.LU R9, [R1+0xb5c] ;  /* 0x000b5c0001097983 */ /* 0x000ea80000300800 */
[----:B---3--:R-:W-:Y:S04]  /*d340*/  STL [R1+0xa98], R161 ;  /* 0x000a98a101007387 */ /* 0x008fe80000100800 */
[----:B------:R-:W-:Y:S04]  /*d350*/  STL [R1+0x8], R44 ;  /* 0x0000082c01007387 */ /* 0x000fe80000100800 */
[----:B------:R-:W3:Y:S04]  /*d360*/  LDL.LU R8, [R1+0xb58] ;  /* 0x000b580001087983 */ /* 0x000ee80000300800 */
[----:B------:R-:W2:Y:S04]  /*d370*/  LDL.LU R154, [R1+0xb54] ;  /* 0x000b5400019a7983 */ /* 0x000ea80000300800 */
[----:B----4-:R-:W-:Y:S04]  /*d380*/  STL [R1+0xa9c], R160 ;  /* 0x000a9ca001007387 */ /* 0x010fe80000100800 */
[----:B------:R-:W-:Y:S04]  /*d390*/  STL [R1+0xc], R43 ;  /* 0x00000c2b01007387 */ /* 0x000fe80000100800 */
[----:B------:R-:W4:Y:S04]  /*d3a0*/  LDL.LU R153, [R1+0xb50] ;  /* 0x000b500001997983 */ /* 0x000f280000300800 */
[----:B------:R-:W3:Y:S04]  /*d3b0*/  LDL.LU R11, [R1+0xb4c] ;  /* 0x000b4c00010b7983 */ /* 0x000ee80000300800 */
[----:B------:R-:W-:Y:S04]  /*d3c0*/  STL [R1+0xaa0], R159 ;  /* 0x000aa09f01007387 */ /* 0x000fe80000100800 */
[----:B------:R-:W-:Y:S04]  /*d3d0*/  STL [R1+0x4], R31 ;  /* 0x0000041f01007387 */ /* 0x000fe80000100800 */
[----:B------:R-:W3:Y:S04]  /*d3e0*/  LDL.LU R152, [R1+0xb48] ;  /* 0x000b480001987983 */ /* 0x000ee80000300800 */
[----:B------:R-:W3:Y:S04]  /*d3f0*/  LDL.LU R151, [R1+0xb44] ;  /* 0x000b440001977983 */ /* 0x000ee80000300800 */
[----:B------:R-:W-:Y:S04]  /*d400*/  STL [R1+0xaa4], R155 ;  /* 0x000aa49b01007387 */ /* 0x000fe80000100800 */
[----:B------:R-:W-:Y:S04]  /*d410*/  STL [R1], R30 ;  /* 0x0000001e01007387 */ /* 0x000fe80000100800 */
[----:B------:R-:W3:Y:S01]  /*d420*/  LDL.LU R149, [R1+0xb40] ;  /* 0x000b400001957983 */ /* 0x000ee20000300800 */
[----:B------:R-:W-:-:S02]  /*d430*/  @P0 IMAD.MOV.U32 R28, RZ, RZ, R147 ;  /* 0x000000ffff1c0224 */ /* 0x000fc400078e0093 */
[----:B------:R-:W-:Y:S02]  /*d440*/  @P0 IMAD.MOV.U32 R29, RZ, RZ, R148 ;  /* 0x000000ffff1d0224 */ /* 0x000fe400078e0094 */
[----:B------:R-:W3:Y:S01]  /*d450*/  LDL.LU R148, [R1+0xb3c] ;  /* 0x000b3c0001947983 */ /* 0x000ee20000300800 */
[----:B------:R-:W-:-:S03]  /*d460*/  SEL R105, R5, R105, !P3 ;  /* 0x0000006905697207 */ /* 0x000fc60005800000 */
[----:B------:R-:W3:Y:S01]  /*d470*/  LDL.LU R147, [R1+0xb38] ;  /* 0x000b380001937983 */ /* 0x000ee20000300800 */
[----:B--2---:R-:W-:-:S06]  /*d480*/  PRMT R154, RZ, 0x7610, R154 ;  /* 0x00007610ff9a7816 */ /* 0x004fcc000000009a */
[----:B------:R1:W2:Y:S01]  /*d490*/  @P0 LDG.E.U8 R154, desc[UR18][R28.64] ;  /* 0x000000121c9a0981 */ /* 0x0002a2000c1e1100 */
[----:B----4-:R-:W-:Y:S01]  /*d4a0*/  PRMT R153, RZ, 0x7610, R153 ;  /* 0x00007610ff997816 */ /* 0x010fe20000000099 */
[----:B-1----:R-:W-:Y:S02]  /*d4b0*/  @P0 IMAD.MOV.U32 R28, RZ, RZ, R21 ;  /* 0x000000ffff1c0224 */ /* 0x002fe400078e0015 */
[----:B------:R-:W-:-:S05]  /*d4c0*/  @P0 IMAD.MOV.U32 R29, RZ, RZ, R145 ;  /* 0x000000ffff1d0224 */ /* 0x000fca00078e0091 */
[----:B------:R1:W4:Y:S02]  /*d4d0*/  @P0 LDG.E.U8 R153, desc[UR18][R28.64] ;  /* 0x000000121c990981 */ /* 0x000324000c1e1100 */
[----:B-1----:R-:W-:Y:S02]  /*d4e0*/  @P0 IMAD.MOV.U32 R28, RZ, RZ, R18 ;  /* 0x000000ffff1c0224 */ /* 0x002fe400078e0012 */
[----:B------:R-:W-:Y:S01]  /*d4f0*/  @P0 IMAD.MOV.U32 R29, RZ, RZ, R20 ;  /* 0x000000ffff1d0224 */ /* 0x000fe200078e0014 */
[----:B---3--:R-:W-:Y:S02]  /*d500*/  PRMT R152, RZ, 0x7610, R152 ;  /* 0x00007610ff987816 */ /* 0x008fe40000000098 */
[----:B------:R-:W-:-:S04]  /*d510*/  PRMT R151, RZ, 0x7610, R151 ;  /* 0x00007610ff977816 */ /* 0x000fc80000000097 */
[----:B------:R1:W3:Y:S02]  /*d520*/  @P0 LDG.E.U8 R152, desc[UR18][R28.64] ;  /* 0x000000121c980981 */ /* 0x0002e4000c1e1100 */
[----:B-1----:R-:W-:Y:S02]  /*d530*/  @P0 IMAD.MOV.U32 R28, RZ, RZ, R16 ;  /* 0x000000ffff1c0224 */ /* 0x002fe400078e0010 */
[----:B------:R-:W-:Y:S01]  /*d540*/  @P0 IMAD.MOV.U32 R29, RZ, RZ, R19 ;  /* 0x000000ffff1d0224 */ /* 0x000fe200078e0013 */
[----:B------:R-:W-:-:S04]  /*d550*/  PRMT R149, RZ, 0x7610, R149 ;  /* 0x00007610ff957816 */ /* 0x000fc80000000095 */
[----:B------:R1:W3:Y:S02]  /*d560*/  @P0 LDG.E.U8 R151, desc[UR18][R28.64] ;  /* 0x000000121c970981 */ /* 0x0002e4000c1e1100 */
[----:B-1----:R-:W-:Y:S02]  /*d570*/  @P0 IMAD.MOV.U32 R28, RZ, RZ, R14 ;  /* 0x000000ffff1c0224 */ /* 0x002fe400078e000e */
[----:B------:R-:W-:-:S05]  /*d580*/  @P0 IMAD.MOV.U32 R29, RZ, RZ, R17 ;  /* 0x000000ffff1d0224 */ /* 0x000fca00078e0011 */
[----:B------:R1:W3:Y:S01]  /*d590*/  @P0 LDG.E.U8 R149, desc[UR18][R28.64] ;  /* 0x000000121c950981 */ /* 0x0002e2000c1e1100 */
[----:B------:R-:W-:Y:S01]  /*d5a0*/  SEL R104, R5, R104, !P3 ;  /* 0x0000006805687207 */ /* 0x000fe20005800000 */
[----:B------:R-:W-:Y:S01]  /*d5b0*/  IMAD R105, R105, UR11, RZ ;  /* 0x0000000b69697c24 */ /* 0x000fe2000f8e02ff */
[----:B------:R-:W-:Y:S01]  /*d5c0*/  SEL R42, R5, R42, !P3 ;  /* 0x0000002a052a7207 */ /* 0x000fe20005800000 */
[----:B------:R-:W-:Y:S02]  /*d5d0*/  @!P6 IMAD.MOV R41, RZ, RZ, -R41 ;  /* 0x000000ffff29e224 */ /* 0x000fe400078e0a29 */
[----:B------:R-:W-:Y:S01]  /*d5e0*/  IMAD R104, R104, UR11, RZ ;  /* 0x0000000b68687c24 */ /* 0x000fe2000f8e02ff */
[CC--:B------:R-:W-:Y:S01]  /*d5f0*/  IADD3 R20, P6, PT, R105.reuse, R38.reuse, RZ ;  /* 0x0000002669147210 */ /* 0x0c0fe20007fde0ff */
[----:B------:R-:W-:Y:S02]  /*d600*/  IMAD R42, R42, UR5, RZ ;  /* 0x000000052a2a7c24 */ /* 0x000fe4000f8e02ff */
[----:B-1----:R-:W-:Y:S01]  /*d610*/  @P0 IMAD.MOV.U32 R29, RZ, RZ, R144 ;  /* 0x000000ffff1d0224 */ /* 0x002fe200078e0090 */
[-C--:B------:R-:W-:Y:S01]  /*d620*/  LEA.HI.X.SX32 R21, R105, R35.reuse, 0x1, P6 ;  /* 0x0000002369157211 */ /* 0x080fe200030f0eff */
[----:B--2---:R-:W-:Y:S01]  /*d630*/  STL [R1+0xaa8], R154 ;  /* 0x000aa89a01007387 */ /* 0x004fe20000100800 */
[CC--:B------:R-:W-:Y:S01]  /*d640*/  IADD3 R18, P6, PT, R104.reuse, R38.reuse, RZ ;  /* 0x0000002668127210 */ /* 0x0c0fe20007fde0ff */
[----:B------:R-:W-:Y:S01]  /*d650*/  @P0 IMAD.MOV.U32 R28, RZ, RZ, R15 ;  /* 0x000000ffff1c0224 */ /* 0x000fe200078e000f */
[----:B------:R-:W-:Y:S01]  /*d660*/  PRMT R148, RZ, 0x7610, R148 ;  /* 0x00007610ff947816 */ /* 0x000fe20000000094 */
[----:B------:R-:W2:Y:S01]  /*d670*/  LDL.LU R145, [R1+0xb34] ;  /* 0x000b340001917983 */ /* 0x000ea20000300800 */
[----:B------:R-:W-:Y:S01]  /*d680*/  LEA.HI.X.SX32 R19, R104, R35, 0x1, P6 ;  /* 0x0000002368137211 */ /* 0x000fe200030f0eff */
[----:B------:R-:W1:Y:S01]  /*d690*/  LDCU UR5, c[0x0][0x3b0] ;  /* 0x00007600ff0577ac */ /* 0x000e620008000800 */
[----:B------:R-:W-:-:S02]  /*d6a0*/  IADD3 R16, P6, PT, R42, R38, RZ ;  /* 0x000000262a107210 */ /* 0x000fc40007fde0ff */
[----:B------:R0:W2:Y:S04]  /*d6b0*/  @P0 LDG.E.U8 R148, desc[UR18][R28.64] ;  /* 0x000000121c940981 */ /* 0x0000a8000c1e1100 */
[----:B----4-:R-:W-:Y:S04]  /*d6c0*/  STL [R1+0xaac], R153 ;  /* 0x000aac9901007387 */ /* 0x010fe80000100800 */
[----:B---3--:R-:W-:Y:S04]  /*d6d0*/  STL [R1+0xab0], R152 ;  /* 0x000ab09801007387 */ /* 0x008fe80000100800 */
[----:B------:R-:W-:Y:S04]  /*d6e0*/  STL [R1+0x148], R20 ;  /* 0x0001481401007387 */ /* 0x000fe80000100800 */
[----:B------:R-:W-:Y:S04]  /*d6f0*/  STL [R1+0x144], R21 ;  /* 0x0001441501007387 */ /* 0x000fe80000100800 */
[----:B------:R-:W-:Y:S04]  /*d700*/  STL [R1+0xab4], R151 ;  /* 0x000ab49701007387 */ /* 0x000fe80000100800 */
[----:B------:R-:W-:Y:S04]  /*d710*/  STL [R1+0x188], R18 ;  /* 0x0001881201007387 */ /* 0x000fe80000100800 */
[----:B------:R-:W-:Y:S04]  /*d720*/  STL [R1+0x184], R19 ;  /* 0x0001841301007387 */ /* 0x000fe80000100800 */
[----:B------:R3:W-:Y:S04]  /*d730*/  STL [R1+0x1c8], R16 ;  /* 0x0001c81001007387 */ /* 0x0007e80000100800 */
[----:B------:R-:W-:Y:S04]  /*d740*/  STL [R1+0xab8], R149 ;  /* 0x000ab89501007387 */ /* 0x000fe80000100800 */
[----:B------:R-:W4:Y:S01]  /*d750*/  LDL.LU R144, [R1+0xb30] ;  /* 0x000b300001907983 */ /* 0x000f220000300800 */
[----:B------:R-:W-:Y:S01]  /*d760*/  PRMT R147, RZ, 0x7610, R147 ;  /* 0x00007610ff937816 */ /* 0x000fe20000000093 */
[----:B0-----:R-:W-:-:S02]  /*d770*/  @P0 IMAD.MOV.U32 R28, RZ, RZ, R142 ;  /* 0x000000ffff1c0224 */ /* 0x001fc400078e008e */
[----:B------:R-:W-:-:S05]  /*d780*/  @P0 IMAD.MOV.U32 R29, RZ, RZ, R143 ;  /* 0x000000ffff1d0224 */ /* 0x000fca00078e008f */
[----:B------:R0:W3:Y:S02]  /*d790*/  @P0 LDG.E.U8 R147, desc[UR18][R28.64] ;  /* 0x000000121c930981 */ /* 0x0000e4000c1e1100 */
[----:B0-----:R-:W-:Y:S02]  /*d7a0*/  @P0 IMAD.MOV.U32 R28, RZ, RZ, R141 ;  /* 0x000000ffff1c0224 */ /* 0x001fe400078e008d */
[----:B------:R-:W-:Y:S01]  /*d7b0*/  @P0 IMAD.MOV.U32 R29, RZ, RZ, R10 ;  /* 0x000000ffff1d0224 */ /* 0x000fe200078e000a */
[----:B--2---:R-:W-:-:S06]  /*d7c0*/  PRMT R145, RZ, 0x7610, R145 ;  /* 0x00007610ff917816 */ /* 0x004fcc0000000091 */
[----:B------:R0:W2:Y:S02]  /*d7d0*/  @P0 LDG.E.U8 R145, desc[UR18][R28.64] ;  /* 0x000000121c910981 */ /* 0x0000a4000c1e1100 */
[----:B0-----:R-:W-:Y:S02]  /*d7e0*/  @P0 IMAD.MOV.U32 R28, RZ, RZ, R137 ;  /* 0x000000ffff1c0224 */ /* 0x001fe400078e0089 */
[----:B------:R-:W-:Y:S01]  /*d7f0*/  @P0 IMAD.MOV.U32 R29, RZ, RZ, R140 ;  /* 0x000000ffff1d0224 */ /* 0x000fe200078e008c */
[----:B----4-:R-:W-:-:S06]  /*d800*/  PRMT R144, RZ, 0x7610, R144 ;  /* 0x00007610ff907816 */ /* 0x010fcc0000000090 */
[----:B------:R0:W4:Y:S01]  /*d810*/  @P0 LDG.E.U8 R144, desc[UR18][R28.64] ;  /* 0x000000121c900981 */ /* 0x000122000c1e1100 */
[----:B------:R-:W-:Y:S02]  /*d820*/  SEL R41, R5, R41, !P3 ;  /* 0x0000002905297207 */ /* 0x000fe40005800000 */
[----:B------:R-:W-:-:S03]  /*d830*/  LEA.HI.X.SX32 R17, R42, R35, 0x1, P6 ;  /* 0x000000232a117211 */ /* 0x000fc600030f0eff */
[----:B------:R-:W-:Y:S01]  /*d840*/  IMAD R41, R41, UR12, RZ ;  /* 0x0000000c29297c24 */ /* 0x000fe2000f8e02ff */
[----:B------:R-:W-:Y:S01]  /*d850*/  ISETP.GE.U32.AND P2, PT, R117, 0x7fffff19, PT ;  /* 0x7fffff197500780c */ /* 0x000fe20003f46070 */
[----:B------:R1:W-:Y:S01]  /*d860*/  STL [R1+0x1c4], R17 ;  /* 0x0001c41101007387 */ /* 0x0003e20000100800 */
[----:B------:R-:W-:Y:S01]  /*d870*/  PRMT R116, RZ, 0x7610, R116 ;  /* 0x00007610ff747816 */ /* 0x000fe20000000074 */
[----:B0-----:R-:W-:Y:S01]  /*d880*/  @P0 IMAD.MOV.U32 R29, RZ, RZ, R136 ;  /* 0x000000ffff1d0224 */ /* 0x001fe200078e0088 */
[C---:B------:R-:W-:Y:S01]  /*d890*/  IADD3 R14, P6, PT, R41.reuse, R38, RZ ;  /* 0x00000026290e7210 */ /* 0x040fe20007fde0ff */
[----:B------:R-:W-:Y:S01]  /*d8a0*/  STL [R1+0xabc], R148 ;  /* 0x000abc9401007387 */ /* 0x000fe20000100800 */
[----:B------:R-:W-:Y:S01]  /*d8b0*/  @P0 IMAD.MOV.U32 R28, RZ, RZ, R134 ;  /* 0x000000ffff1c0224 */ /* 0x000fe200078e0086 */
[----:B------:R-:W-:Y:S01]  /*d8c0*/  PRMT R115, RZ, 0x7610, R115 ;  /* 0x00007610ff737816 */ /* 0x000fe20000000073 */
[----:B------:R-:W0:Y:S01]  /*d8d0*/  LDCU UR12, c[0x0][0x3b0] ;  /* 0x00007600ff0c77ac */ /* 0x000e220008000800 */
[----:B------:R0:W-:Y:S04]  /*d8e0*/  STL [R1+0x208], R14 ;  /* 0x0002080e01007387 */ /* 0x0001e80000100800 */
[----:B------:R-:W4:Y:S04]  /*d8f0*/  LDL.LU R143, [R1+0xb2c] ;  /* 0x000b2c00018f7983 */ /* 0x000f280000300800 */
[----:B------:R-:W4:Y:S01]  /*d900*/  LDL.LU R142, [R1+0xb28] ;  /* 0x000b2800018e7983 */ /* 0x000f220000300800 */
[----:B------:R-:W-:-:S05]  /*d910*/  LEA.HI.X.SX32 R15, R41, R35, 0x1, P6 ;  /* 0x00000023290f7211 */ /* 0x000fca00030f0eff */
[----:B------:R0:W-:Y:S04]  /*d920*/  STL [R1+0x204], R15 ;  /* 0x0002040f01007387 */ /* 0x0001e80000100800 */
[----:B---3--:R-:W-:Y:S04]  /*d930*/  STL [R1+0xac0], R147 ;  /* 0x000ac09301007387 */ /* 0x008fe80000100800 */
[----:B------:R-:W3:Y:S04]  /*d940*/  LDL.LU R10, [R1+0xb24] ;  /* 0x000b2400010a7983 */ /* 0x000ee80000300800 */
[----:B------:R-:W3:Y:S04]  /*d950*/  LDL.LU R141, [R1+0xb20] ;  /* 0x000b2000018d7983 */ /* 0x000ee80000300800 */
[----:B--2---:R-:W-:Y:S04]  /*d960*/  STL [R1+0xac4], R145 ;  /* 0x000ac49101007387 */ /* 0x004fe80000100800 */
[----:B------:R-:W2:Y:S04]  /*d970*/  LDL.LU R140, [R1+0xb1c] ;  /* 0x000b1c00018c7983 */ /* 0x000ea80000300800 */
[----:B------:R-:W2:Y:S04]  /*d980*/  LDL.LU R137, [R1+0xb18] ;  /* 0x000b180001897983 */ /* 0x000ea80000300800 */
[----:B----4-:R-:W-:Y:S04]  /*d990*/  STL [R1+0xac8], R144 ;  /* 0x000ac89001007387 */ /* 0x010fe80000100800 */
[----:B------:R-:W4:Y:S04]  /*d9a0*/  LDL.LU R136, [R1+0xb14] ;  /* 0x000b140001887983 */ /* 0x000f280000300800 */
[----:B------:R-:W4:Y:S01]  /*d9b0*/  LDL.LU R134, [R1+0xb10] ;  /* 0x000b100001867983 */ /* 0x000f220000300800 */
[----:B------:R-:W-:-:S06]  /*d9c0*/  PRMT R143, RZ, 0x7610, R143 ;  /* 0x00007610ff8f7816 */ /* 0x000fcc000000008f */
[----:B------:R0:W4:Y:S01]  /*d9d0*/  @P0 LDG.E.U8 R143, desc[UR18][R28.64] ;  /* 0x000000121c8f0981 */ /* 0x000122000c1e1100 */
[----:B------:R-:W-:Y:S01]  /*d9e0*/  PRMT R142, RZ, 0x7610, R142 ;  /* 0x00007610ff8e7816 */ /* 0x000fe2000000008e */
[----:B0-----:R-:W-:Y:S02]  /*d9f0*/  @P0 IMAD.MOV.U32 R28, RZ, RZ, R131 ;  /* 0x000000ffff1c0224 */ /* 0x001fe400078e0083 */
[----:B------:R-:W-:-:S05]  /*da00*/  @P0 IMAD.MOV.U32 R29, RZ, RZ, R133 ;  /* 0x000000ffff1d0224 */ /* 0x000fca00078e0085 */
[----:B------:R0:W4:Y:S01]  /*da10*/  @P0 LDG.E.U8 R142, desc[UR18][R28.64] ;  /* 0x000000121c8e0981 */ /* 0x000122000c1e1100 */
[----:B---3--:R-:W-:Y:S01]  /*da20*/  PRMT R141, RZ, 0x7610, R141 ;  /* 0x00007610ff8d7816 */ /* 0x008fe2000000008d */
[----:B0-----:R-:W-:Y:S02]  /*da30*/  @P0 IMAD.MOV.U32 R28, RZ, RZ, R128 ;  /* 0x000000ffff1c0224 */ /* 0x001fe400078e0080 */
[----:B------:R-:W-:-:S05]  /*da40*/  @P0 IMAD.MOV.U32 R29, RZ, RZ, R129 ;  /* 0x000000ffff1d0224 */ /* 0x000fca00078e0081 */
[----:B------:R0:W3:Y:S02]  /*da50*/  @P0 LDG.E.U8 R141, desc[UR18][R28.64] ;  /* 0x000000121c8d0981 */ /* 0x0000e4000c1e1100 */
[----:B0-----:R-:W-:Y:S02]  /*da60*/  @P0 IMAD.MOV.U32 R28, RZ, RZ, R124 ;  /* 0x000000ffff1c0224 */ /* 0x001fe400078e007c */
[----:B------:R-:W-:Y:S01]  /*da70*/  @P0 IMAD.MOV.U32 R29, RZ, RZ, R127 ;  /* 0x000000ffff1d0224 */ /* 0x000fe200078e007f */
[----:B--2---:R-:W-:Y:S02]  /*da80*/  PRMT R140, RZ, 0x7610, R140 ;  /* 0x00007610ff8c7816 */ /* 0x004fe4000000008c */
[----:B------:R-:W-:-:S04]  /*da90*/  PRMT R137, RZ, 0x7610, R137 ;  /* 0x00007610ff897816 */ /* 0x000fc80000000089 */
[----:B------:R0:W2:Y:S02]  /*daa0*/  @P0 LDG.E.U8 R140, desc[UR18][R28.64] ;  /* 0x000000121c8c0981 */ /* 0x0000a4000c1e1100 */
[----:B0-----:R-:W-:Y:S02]  /*dab0*/  @P0 IMAD.MOV.U32 R28, RZ, RZ, R121 ;  /* 0x000000ffff1c0224 */ /* 0x001fe400078e0079 */
[----:B------:R-:W-:-:S05]  /*dac0*/  @P0 IMAD.MOV.U32 R29, RZ, RZ, R122 ;  /* 0x000000ffff1d0224 */ /* 0x000fca00078e007a */
[----:B------:R0:W2:Y:S02]  /*dad0*/  @P0 LDG.E.U8 R137, desc[UR18][R28.64] ;  /* 0x000000121c890981 */ /* 0x0000a4000c1e1100 */
[----:B0-----:R-:W-:Y:S02]  /*dae0*/  @P0 IMAD.MOV.U32 R28, RZ, RZ, R84 ;  /* 0x000000ffff1c0224 */ /* 0x001fe400078e0054 */
[----:B------:R-:W-:Y:S01]  /*daf0*/  @P0 IMAD.MOV.U32 R29, RZ, RZ, R49 ;  /* 0x000000ffff1d0224 */ /* 0x000fe200078e0031 */
[----:B----4-:R-:W-:-:S06]  /*db00*/  PRMT R136, RZ, 0x7610, R136 ;  /* 0x00007610ff887816 */ /* 0x010fcc0000000088 */
[----:B------:R-:W4:Y:S04]  /*db10*/  @P0 LDG.E.U8 R136, desc[UR18][R28.64] ;  /* 0x000000121c880981 */ /* 0x000f28000c1e1100 */
[----:B------:R-:W-:Y:S04]  /*db20*/  STL [R1+0xacc], R143 ;  /* 0x000acc8f01007387 */ /* 0x000fe80000100800 */
[----:B------:R-:W4:Y:S04]  /*db30*/  LDL.LU R133, [R1+0xb0c] ;  /* 0x000b0c0001857983 */ /* 0x000f280000300800 */
[----:B------:R-:W4:Y:S01]  /*db40*/  LDL.LU R131, [R1+0xb08] ;  /* 0x000b080001837983 */ /* 0x000f220000300800 */
[----:B------:R-:W-:-:S03]  /*db50*/  ISETP.GT.U32.AND P6, PT, R39, R34, PT ;  /* 0x000000222700720c */ /* 0x000fc60003fc4070 */
[----:B------:R-:W-:Y:S04]  /*db60*/  STL [R1+0xad0], R142 ;  /* 0x000ad08e01007387 */ /* 0x000fe80000100800 */
[----:B------:R-:W4:Y:S04]  /*db70*/  LDL.LU R129, [R1+0xb04] ;  /* 0x000b040001817983 */ /* 0x000f280000300800 */
[----:B------:R-:W4:Y:S02]  /*db80*/  LDL.LU R128, [R1+0xb00] ;  /* 0x000b000001807983 */ /* 0x000f240000300800 */
[----:B------:R-:W-:-:S02]  /*db90*/  @!P6 IMAD.IADD R34, R34, 0x1, -R39 ;  /* 0x000000012222e824 */ /* 0x000fc400078e0a27 */
[----:B---3--:R-:W-:Y:S04]  /*dba0*/  STL [R1+0xad4], R141 ;  /* 0x000ad48d01007387 */ /* 0x008fe80000100800 */
[----:B------:R-:W3:Y:S01]  /*dbb0*/  LDL.LU R127, [R1+0xafc] ;  /* 0x000afc00017f7983 */ /* 0x000ee20000300800 */
[----:B------:R-:W-:-:S03]  /*dbc0*/  ISETP.GT.U32.AND P6, PT, R39, R34, PT ;  /* 0x000000222700720c */ /* 0x000fc60003fc4070 */
[----:B------:R-:W3:Y:S10]  /*dbd0*/  LDL.LU R124, [R1+0xaf8] ;  /* 0x000af800017c7983 */ /* 0x000ef40000300800 */
[----:B------:R-:W-:Y:S01]  /*dbe0*/  @!P6 IMAD.IADD R34, R34, 0x1, -R39 ;  /* 0x000000012222e824 */ /* 0x000fe200078e0a27 */
[----:B------:R-:W-:Y:S01]  /*dbf0*/  ISETP.GE.AND P6, PT, R120, RZ, PT ;  /* 0x000000ff7800720c */ /* 0x000fe20003fc6270 */
[----:B--2---:R-:W-:Y:S04]  /*dc00*/  STL [R1+0xad8], R140 ;  /* 0x000ad88c01007387 */ /* 0x004fe80000100800 */
[----:B------:R-:W2:Y:S04]  /*dc10*/  LDL.LU R122, [R1+0xaf4] ;  /* 0x000af400017a7983 */ /* 0x000ea80000300800 */
[----:B------:R-:W2:Y:S04]  /*dc20*/  LDL.LU R121, [R1+0xaf0] ;  /* 0x000af00001797983 */ /* 0x000ea80000300800 */
[----:B------:R-:W-:Y:S04]  /*dc30*/  STL [R1+0xadc], R137 ;  /* 0x000adc8901007387 */ /* 0x000fe80000100800 */
[----:B----4-:R-:W-:Y:S04]  /*dc40*/  STL [R1+0xae0], R136 ;  /* 0x000ae08801007387 */ /* 0x010fe80000100800 */
[----:B------:R-:W4:Y:S01]  /*dc50*/  LDL.LU R120, [R1+0xaec] ;  /* 0x000aec0001787983 */ /* 0x000f220000300800 */
[----:B------:R-:W-:Y:S01]  /*dc60*/  PRMT R134, RZ, 0x7610, R134 ;  /* 0x00007610ff867816 */ /* 0x000fe20000000086 */
[----:B------:R-:W-:-:S02]  /*dc70*/  @P0 IMAD.MOV.U32 R28, RZ, RZ, R55 ;  /* 0x000000ffff1c0224 */ /* 0x000fc400078e0037 */
[----:B------:R-:W-:-:S05]  /*dc80*/  @P0 IMAD.MOV.U32 R29, RZ, RZ, R52 ;  /* 0x000000ffff1d0224 */ /* 0x000fca00078e0034 */
[----:B------:R0:W4:Y:S01]  /*dc90*/  @P0 LDG.E.U8 R134, desc[UR18][R28.64] ;  /* 0x000000121c860981 */ /* 0x000122000c1e1100 */
[----:B------:R-:W-:Y:S01]  /*dca0*/  PRMT R133, RZ, 0x7610, R133 ;  /* 0x00007610ff857816 */ /* 0x000fe20000000085 */
[----:B0-----:R-:W-:Y:S02]  /*dcb0*/  @P0 IMAD.MOV.U32 R28, RZ, RZ, R59 ;  /* 0x000000ffff1c0224 */ /* 0x001fe400078e003b */
[----:B------:R-:W-:Y:S01]  /*dcc0*/  @P0 IMAD.MOV.U32 R29, RZ, RZ, R80 ;  /* 0x000000ffff1d0224 */ /* 0x000fe200078e0050 */
[----:B------:R-:W-:-:S04]  /*dcd0*/  PRMT R131, RZ, 0x7610, R131 ;  /* 0x00007610ff837816 */ /* 0x000fc80000000083 */
[----:B------:R0:W4:Y:S02]  /*dce0*/  @P0 LDG.E.U8 R133, desc[UR18][R28.64] ;  /* 0x000000121c850981 */ /* 0x000124000c1e1100 */
[----:B0-----:R-:W-:Y:S02]  /*dcf0*/  @P0 IMAD.MOV.U32 R28, RZ, RZ, R58 ;  /* 0x000000ffff1c0224 */ /* 0x001fe400078e003a */
[----:B------:R-:W-:Y:S01]  /*dd00*/  @P0 IMAD.MOV.U32 R29, RZ, RZ, R63 ;  /* 0x000000ffff1d0224 */ /* 0x000fe200078e003f */
[----:B------:R-:W-:-:S04]  /*dd10*/  PRMT R129, RZ, 0x7610, R129 ;  /* 0x00007610ff817816 */ /* 0x000fc80000000081 */
        /* <DEDUP_REMOVED lines=8> */
[----:B------:R0:W3:Y:S01]  /*dda0*/  @P0 LDG.E.U8 R128, desc[UR18][R28.64] ;  /* 0x000000121c800981 */ /* 0x0000e2000c1e1100 */
[----:B------:R-:W-:Y:S01]  /*ddb0*/  PRMT R124, RZ, 0x7610, R124 ;  /* 0x00007610ff7c7816 */ /* 0x000fe2000000007c */
[----:B0-----:R-:W-:Y:S02]  /*ddc0*/  @P0 IMAD.MOV.U32 R28, RZ, RZ, R66 ;  /* 0x000000ffff1c0224 */ /* 0x001fe400078e0042 */
[----:B------:R-:W-:-:S05]  /*ddd0*/  @P0 IMAD.MOV.U32 R29, RZ, RZ, R79 ;  /* 0x000000ffff1d0224 */ /* 0x000fca00078e004f */
[----:B------:R0:W3:Y:S02]  /*dde0*/  @P0 LDG.E.U8 R127, desc[UR18][R28.64] ;  /* 0x000000121c7f0981 */ /* 0x0000e4000c1e1100 */
[----:B0-----:R-:W-:Y:S02]  /*ddf0*/  @P0 IMAD.MOV.U32 R28, RZ, RZ, R70 ;  /* 0x000000ffff1c0224 */ /* 0x001fe400078e0046 */
[----:B------:R-:W-:-:S05]  /*de00*/  @P0 IMAD.MOV.U32 R29, RZ, RZ, R83 ;  /* 0x000000ffff1d0224 */ /* 0x000fca00078e0053 */
[----:B------:R0:W3:Y:S02]  /*de10*/  @P0 LDG.E.U8 R124, desc[UR18][R28.64] ;  /* 0x000000121c7c0981 */ /* 0x0000e4000c1e1100 */
[----:B0-----:R-:W-:Y:S02]  /*de20*/  @P0 IMAD.MOV.U32 R28, RZ, RZ, R74 ;  /* 0x000000ffff1c0224 */ /* 0x001fe400078e004a */
[----:B------:R-:W-:Y:S01]  /*de30*/  @P0 IMAD.MOV.U32 R29, RZ, RZ, R57 ;  /* 0x000000ffff1d0224 */ /* 0x000fe200078e0039 */
[----:B------:R-:W-:Y:S02]  /*de40*/  PRMT R117, RZ, 0x7610, R117 ;  /* 0x00007610ff757816 */ /* 0x000fe40000000075 */
[----:B------:R-:W-:Y:S02]  /*de50*/  PRMT R114, RZ, 0x7610, R114 ;  /* 0x00007610ff727816 */ /* 0x000fe40000000072 */
[----:B------:R-:W-:Y:S02]  /*de60*/  PRMT R113, RZ, 0x7610, R113 ;  /* 0x00007610ff717816 */ /* 0x000fe40000000071 */
[----:B------:R-:W-:-:S02]  /*de70*/  PRMT R109, RZ, 0x7610, R109 ;  /* 0x00007610ff6d7816 */ /* 0x000fc4000000006d */
[----:B------:R-:W-:Y:S02]  /*de80*/  PRMT R108, RZ, 0x7610, R108 ;  /* 0x00007610ff6c7816 */ /* 0x000fe4000000006c */
[----:B------:R-:W-:Y:S02]  /*de90*/  PRMT R107, RZ, 0x7610, R107 ;  /* 0x00007610ff6b7816 */ /* 0x000fe4000000006b */
[----:B------:R-:W-:Y:S02]  /*dea0*/  PRMT R106, RZ, 0x7610, R106 ;  /* 0x00007610ff6a7816 */ /* 0x000fe4000000006a */
[----:B------:R-:W-:Y:S02]  /*deb0*/  PRMT R103, RZ, 0x7610, R103 ;  /* 0x00007610ff677816 */ /* 0x000fe40000000067 */
[----:B------:R-:W-:Y:S02]  /*dec0*/  PRMT R102, RZ, 0x7610, R102 ;  /* 0x00007610ff667816 */ /* 0x000fe40000000066 */
[----:B--2---:R-:W-:-:S02]  /*ded0*/  PRMT R122, RZ, 0x7610, R122 ;  /* 0x00007610ff7a7816 */ /* 0x004fc4000000007a */
        /* <DEDUP_REMOVED lines=8> */
[----:B------:R0:W4:Y:S02]  /*df60*/  @P0 LDG.E.U8 R120, desc[UR18][R28.64] ;  /* 0x000000121c780981 */ /* 0x000124000c1e1100 */
[----:B0-----:R-:W-:Y:S02]  /*df70*/  @P0 IMAD.MOV.U32 R28, RZ, RZ, R86 ;  /* 0x000000ffff1c0224 */ /* 0x001fe400078e0056 */
[----:B------:R-:W-:-:S05]  /*df80*/  @P0 IMAD.MOV.U32 R29, RZ, RZ, R53 ;  /* 0x000000ffff1d0224 */ /* 0x000fca00078e0035 */
[----:B------:R0:W2:Y:S02]  /*df90*/  @P0 LDG.E.U8 R117, desc[UR18][R28.64] ;  /* 0x000000121c750981 */ /* 0x0000a4000c1e1100 */
        /* <DEDUP_REMOVED lines=26> */
[----:B------:R0:W2:Y:S01]  /*e140*/  @P0 LDG.E.U8 R103, desc[UR18][R28.64] ;  /* 0x000000121c670981 */ /* 0x0000a2000c1e1100 */
[----:B------:R-:W-:Y:S01]  /*e150*/  PRMT R101, RZ, 0x7610, R101 ;  /* 0x00007610ff657816 */ /* 0x000fe20000000065 */
        /* <DEDUP_REMOVED lines=30> */
[----:B------:R0:W2:Y:S02]  /*e340*/  @P0 LDG.E.U8 R97, desc[UR18][R28.64] ;  /* 0x000000121c610981 */ /* 0x0000a4000c1e1100 */
[----:B0-----:R-:W-:Y:S02]  /*e350*/  @P0 IMAD.MOV.U32 R28, RZ, RZ, R14 ;  /* 0x000000ffff1c0224 */ /* 0x001fe400078e000e */
[----:B------:R-:W-:-:S05]  /*e360*/  @P0 IMAD.MOV.U32 R29, RZ, RZ, R15 ;  /* 0x000000ffff1d0224 */ /* 0x000fca00078e000f */
[----:B------:R0:W2:Y:S01]  /*e370*/  @P0 LDG.E.U8 R96, desc[UR18][R28.64] ;  /* 0x000000121c600981 */ /* 0x0000a2000c1e1100 */
[----:B------:R-:W-:Y:S01]  /*e380*/  @!P6 IMAD.MOV R34, RZ, RZ, -R34 ;  /* 0x000000ffff22e224 */ /* 0x000fe200078e0a22 */
        /* <DEDUP_REMOVED lines=8> */
[----:B------:R-:W-:Y:S02]  /*e410*/  ISETP.GT.U32.AND P6, PT, R39, R32, PT ;  /* 0x000000202700720c */ /* 0x000fe40003fc4070 */
[----:B------:R-:W-:-:S11]  /*e420*/  SEL R34, R5, R34, !P3 ;  /* 0x0000002205227207 */ /* 0x000fd60005800000 */
[----:B------:R-:W-:Y:S01]  /*e430*/  @!P6 IMAD.IADD R32, R32, 0x1, -R39 ;  /* 0x000000012020e824 */ /* 0x000fe200078e0a27 */
[----:B------:R-:W-:Y:S01]  /*e440*/  ISETP.GE.AND P6, PT, R22, RZ, PT ;  /* 0x000000ff1600720c */ /* 0x000fe20003fc6270 */
[----:B-1----:R-:W-:Y:S01]  /*e450*/  IMAD R34, R34, UR5, RZ ;  /* 0x0000000522227c24 */ /* 0x002fe2000f8e02ff */
[----:B------:R-:W-:-:S05]  /*e460*/  SEL R33, R5, R33, !P3 ;  /* 0x0000002105217207 */ /* 0x000fca0005800000 */
[----:B------:R-:W-:-:S06]  /*e470*/  IMAD R33, R33, UR12, RZ ;  /* 0x0000000c21217c24 */ /* 0x000fcc000f8e02ff */
[----:B------:R-:W-:Y:S01]  /*e480*/  @!P6 IMAD.MOV R32, RZ, RZ, -R32 ;  /* 0x000000ffff20e224 */ /* 0x000fe200078e0a20 */
[-C--:B------:R-:W-:Y:S01]  /*e490*/  IADD3 R16, P6, PT, R34, R38.reuse, RZ ;  /* 0x0000002622107210 */ /* 0x080fe20007fde0ff */
[----:B------:R-:W-:Y:S01]  /*e4a0*/  IMAD R30, R36, 0x57, RZ ;  /* 0x00000057241e7824 */ /* 0x000fe200078e02ff */
[----:B------:R-:W-:Y:S01]  /*e4b0*/  STL [R1+0xae4], R134 ;  /* 0x000ae48601007387 */ /* 0x000fe20000100800 */
[----:B------:R-:W-:Y:S02]  /*e4c0*/  PRMT R95, RZ, 0x7610, R95 ;  /* 0x00007610ff5f7816 */ /* 0x000fe4000000005f */
[----:B------:R-:W-:Y:S01]  /*e4d0*/  PRMT R94, RZ, 0x7610, R94 ;  /* 0x00007610ff5e7816 */ /* 0x000fe2000000005e */
[----:B------:R-:W3:Y:S01]  /*e4e0*/  LDL.LU R13, [R1+0xae8] ;  /* 0x000ae800010d7983 */ /* 0x000ee20000300800 */
[-C--:B------:R-:W-:Y:S02]  /*e4f0*/  LEA.HI.X.SX32 R17, R34, R35.reuse, 0x1, P6 ;  /* 0x0000002322117211 */ /* 0x080fe400030f0eff */
[----:B------:R-:W-:Y:S01]  /*e500*/  PRMT R92, RZ, 0x7610, R92 ;  /* 0x00007610ff5c7816 */ /* 0x000fe2000000005c */
[----:B------:R-:W-:Y:S01]  /*e510*/  IMAD R31, R36, 0x67, RZ ;  /* 0x00000067241f7824 */ /* 0x000fe200078e02ff */
[C---:B------:R-:W-:Y:S01]  /*e520*/  IADD3 R14, P6, PT, R33.reuse, R38, RZ ;  /* 0x00000026210e7210 */ /* 0x040fe20007fde0ff */
[----:B0-----:R-:W-:Y:S01]  /*e530*/  @P0 IMAD.MOV.U32 R28, RZ, RZ, R16 ;  /* 0x000000ffff1c0224 */ /* 0x001fe200078e0010 */
[----:B------:R-:W-:Y:S01]  /*e540*/  PRMT R93, RZ, 0x7610, R93 ;  /* 0x00007610ff5d7816 */ /* 0x000fe2000000005d */
[----:B------:R-:W-:Y:S01]  /*e550*/  @P0 IMAD.MOV.U32 R29, RZ, RZ, R17 ;  /* 0x000000ffff1d0224 */ /* 0x000fe200078e0011 */
[----:B------:R-:W-:-:S02]  /*e560*/  LEA.HI.X.SX32 R15, R33, R35, 0x1, P6 ;  /* 0x00000023210f7211 */ /* 0x000fc400030f0eff */
[----:B------:R-:W-:Y:S02]  /*e570*/  PRMT R91, RZ, 0x7610, R91 ;  /* 0x00007610ff5b7816 */ /* 0x000fe4000000005b */
[----:B------:R-:W-:Y:S01]  /*e580*/  PRMT R90, RZ, 0x7610, R90 ;  /* 0x00007610ff5a7816 */ /* 0x000fe2000000005a */
[----:B------:R0:W3:Y:S01]  /*e590*/  @P0 LDG.E.U8 R95, desc[UR18][R28.64] ;  /* 0x000000121c5f0981 */ /* 0x0000e2000c1e1100 */
[----:B------:R-:W-:Y:S02]  /*e5a0*/  SEL R32, R5, R32, !P3 ;  /* 0x0000002005207207 */ /* 0x000fe40005800000 */
[----:B------:R-:W-:Y:S02]  /*e5b0*/  PRMT R89, RZ, 0x7610, R89 ;  /* 0x00007610ff597816 */ /* 0x000fe40000000059 */
[----:B------:R-:W-:Y:S01]  /*e5c0*/  PRMT R88, RZ, 0x7610, R88 ;  /* 0x00007610ff587816 */ /* 0x000fe20000000058 */
[----:B------:R-:W-:Y:S01]  /*e5d0*/  IMAD R32, R32, UR13, RZ ;  /* 0x0000000d20207c24 */ /* 0x000fe2000f8e02ff */
[----:B------:R-:W1:Y:S01]  /*e5e0*/  S2R R149, SR_TID.X ;  /* 0x0000000000957919 */ /* 0x000e620000002100 */
[----:B------:R-:W-:-:S02]  /*e5f0*/  VIADD R37, R0, 0x6 ;  /* 0x0000000600257836 */ /* 0x000fc40000000000 */
[C---:B------:R-:W-:Y:S02]  /*e600*/  VIADD R165, R0.reuse, 0x7 ;  /* 0x0000000700a57836 */ /* 0x040fe40000000000 */
[C---:B------:R-:W-:Y:S02]  /*e610*/  VIADD R123, R0.reuse, 0xe ;  /* 0x0000000e007b7836 */ /* 0x040fe40000000000 */
[C---:B------:R-:W-:Y:S02]  /*e620*/  VIADD R119, R0.reuse, 0xf ;  /* 0x0000000f00777836 */ /* 0x040fe40000000000 */
[C---:B------:R-:W-:Y:S02]  /*e630*/  VIADD R26, R0.reuse, 0x15 ;  /* 0x00000015001a7836 */ /* 0x040fe40000000000 */
[C---:B------:R-:W-:Y:S02]  /*e640*/  VIADD R27, R0.reuse, 0x16 ;  /* 0x00000016001b7836 */ /* 0x040fe40000000000 */
[----:B------:R-:W-:Y:S01]  /*e650*/  VIADD R164, R0, 0x17 ;  /* 0x0000001700a47836 */ /* 0x000fe20000000000 */
[----:B------:R-:W-:-:S04]  /*e660*/  @!UP1 UIADD3 UR4, UPT, UPT, -UR4, 0x100000, URZ ;  /* 0x0010000004049890 */ /* 0x000fc8000fffe1ff */
[----:B------:R-:W-:Y:S02]  /*e670*/  @!UP1 USHF.L.U32 UR5, UR4, 0xb, URZ ;  /* 0x0000000b04059899 */ /* 0x000fe400080006ff */
[----:B------:R-:W-:Y:S01]  /*e680*/  @!UP1 USHF.L.U32 UR4, UR4, 0x1, URZ ;  /* 0x0000000104049899 */ /* 0x000fe200080006ff */
[----:B0-----:R-:W-:Y:S01]  /*e690*/  @P0 IMAD.MOV.U32 R28, RZ, RZ, R14 ;  /* 0x000000ffff1c0224 */ /* 0x001fe200078e000e */
[----:B------:R-:W-:Y:S01]  /*e6a0*/  PRMT R87, RZ, 0x7610, R87 ;  /* 0x00007610ff577816 */ /* 0x000fe20000000057 */
[----:B------:R-:W-:Y:S01]  /*e6b0*/  @P0 IMAD.MOV.U32 R29, RZ, RZ, R15 ;  /* 0x000000ffff1d0224 */ /* 0x000fe200078e000f */
[----:B------:R-:W0:Y:S04]  /*e6c0*/  LDCU UR12, c[0x0][0x3b0] ;  /* 0x00007600ff0c77ac */ /* 0x000e280008000800 */
[----:B------:R0:W3:Y:S04]  /*e6d0*/  @P0 LDG.E.U8 R94, desc[UR18][R28.64] ;  /* 0x000000121c5e0981 */ /* 0x0000e8000c1e1100 */
[----:B--2---:R-:W-:Y:S01]  /*e6e0*/  STL [R1+0xa90], R96 ;  /* 0x000a906001007387 */ /* 0x004fe20000100800 */
[----:B------:R-:W-:Y:S01]  /*e6f0*/  VIADD R163, R0, 0x1d ;  /* 0x0000001d00a37836 */ /* 0x000fe20000000000 */
[----:B------:R-:W2:Y:S02]  /*e700*/  LDCU UR13, c[0x0][0x3b0] ;  /* 0x00007600ff0d77ac */ /* 0x000ea40008000800 */
[----:B------:R0:W-:Y:S04]  /*e710*/  STL [R1+0x268], R16 ;  /* 0x0002681001007387 */ /* 0x0001e80000100800 */
[----:B------:R1:W-:Y:S01]  /*e720*/  STL [R1+0x264], R17 ;  /* 0x0002641101007387 */ /* 0x0003e20000100800 */
[----:B0-----:R-:W-:-:S04]  /*e730*/  IADD3 R16, P6, PT, R30, R2, RZ ;  /* 0x000000021e107210 */ /* 0x001fc80007fde0ff */
[----:B-1----:R-:W-:Y:S01]  /*e740*/  LEA.HI.X.SX32 R17, R30, R3, 0x1, P6 ;  /* 0x000000031e117211 */ /* 0x002fe200030f0eff */
[----:B------:R0:W-:Y:S01]  /*e750*/  STL [R1+0x2a8], R14 ;  /* 0x0002a80e01007387 */ /* 0x0001e20000100800 */
[----:B------:R-:W-:Y:S02]  /*e760*/  @!P4 IMAD.MOV.U32 R28, RZ, RZ, R16 ;  /* 0x000000ffff1cc224 */ /* 0x000fe400078e0010 */
[----:B------:R-:W-:Y:S02]  /*e770*/  IMAD R30, R36, 0x5f, RZ ;  /* 0x0000005f241e7824 */ /* 0x000fe400078e02ff */
[----:B------:R-:W-:Y:S01]  /*e780*/  @!P4 IMAD.MOV.U32 R29, RZ, RZ, R17 ;  /* 0x000000ffff1dc224 */ /* 0x000fe200078e0011 */
[----:B------:R1:W-:Y:S01]  /*e790*/  STL [R1+0x2a4], R15 ;  /* 0x0002a40f01007387 */ /* 0x0003e20000100800 */
[----:B0-----:R-:W-:-:S03]  /*e7a0*/  IADD3 R14, P6, PT, R32, R38, RZ ;  /* 0x00000026200e7210 */ /* 0x001fc60007fde0ff */
[----:B------:R0:W-:Y:S04]  /*e7b0*/  STL [R1+0xf8], R16 ;  /* 0x0000f81001007387 */ /* 0x0001e80000100800 */
[----:B------:R2:W3:Y:S01]  /*e7c0*/  @!P4 LDG.E.U8 R92, desc[UR18][R28.64] ;  /* 0x000000121c5cc981 */ /* 0x0004e2000c1e1100 */
[----:B-1----:R-:W-:Y:S02]  /*e7d0*/  LEA.HI.X.SX32 R15, R32, R35, 0x1, P6 ;  /* 0x00000023200f7211 */ /* 0x002fe400030f0eff */
[C---:B0-----:R-:W-:Y:S01]  /*e7e0*/  IADD3 R16, P4, PT, R30.reuse, R2, RZ ;  /* 0x000000021e107210 */ /* 0x041fe20007f9e0ff */
[----:B------:R0:W-:Y:S01]  /*e7f0*/  STL [R1+0xf4], R17 ;  /* 0x0000f41101007387 */ /* 0x0001e20000100800 */
[----:B--2---:R-:W-:Y:S02]  /*e800*/  @P0 IMAD.MOV.U32 R28, RZ, RZ, R14 ;  /* 0x000000ffff1c0224 */ /* 0x004fe400078e000e */
[----:B------:R-:W-:Y:S01]  /*e810*/  @P0 IMAD.MOV.U32 R29, RZ, RZ, R15 ;  /* 0x000000ffff1d0224 */ /* 0x000fe200078e000f */
[----:B------:R1:W-:Y:S01]  /*e820*/  STL [R1+0x2e8], R14 ;  /* 0x0002e80e01007387 */ /* 0x0003e20000100800 */
[----:B0-----:R-:W-:-:S03]  /*e830*/  LEA.HI.X.SX32 R17, R30, R3, 0x1, P4 ;  /* 0x000000031e117211 */ /* 0x001fc600020f0eff */
[----:B------:R0:W2:Y:S01]  /*e840*/  @P0 LDG.E.U8 R93, desc[UR18][R28.64] ;  /* 0x000000121c5d0981 */ /* 0x0000a2000c1e1100 */
[----:B-1----:R-:W-:-:S03]  /*e850*/  IADD3 R14, P6, PT, R31, R2, RZ ;  /* 0x000000021f0e7210 */ /* 0x002fc60007fde0ff */
[----:B------:R1:W-:Y:S01]  /*e860*/  STL [R1+0x2e4], R15 ;  /* 0x0002e40f01007387 */ /* 0x0003e20000100800 */
[----:B0-----:R-:W-:Y:S02]  /*e870*/  @!P5 IMAD.MOV.U32 R28, RZ, RZ, R16 ;  /* 0x000000ffff1cd224 */ /* 0x001fe400078e0010 */
[----:B------:R-:W-:Y:S01]  /*e880*/  @!P5 IMAD.MOV.U32 R29, RZ, RZ, R17 ;  /* 0x000000ffff1dd224 */ /* 0x000fe200078e0011 */
[----:B-1----:R-:W-:-:S04]  /*e890*/  LEA.HI.X.SX32 R15, R31, R3, 0x1, P6 ;  /* 0x000000031f0f7211 */ /* 0x002fc800030f0eff */
[----:B------:R0:W2:Y:S02]  /*e8a0*/  @!P5 LDG.E.U8 R91, desc[UR18][R28.64] ;  /* 0x000000121c5bd981 */ /* 0x0000a4000c1e1100 */
[----:B0-----:R-:W-:Y:S02]  /*e8b0*/  @!P2 IMAD.MOV.U32 R28, RZ, RZ, R14 ;  /* 0x000000ffff1ca224 */ /* 0x001fe400078e000e */
[----:B------:R-:W-:-:S05]  /*e8c0*/  @!P2 IMAD.MOV.U32 R29, RZ, RZ, R15 ;  /* 0x000000ffff1da224 */ /* 0x000fca00078e000f */
[----:B------:R0:W2:Y:S02]  /*e8d0*/  @!P2 LDG.E.U8 R90, desc[UR18][R28.64] ;  /* 0x000000121c5aa981 */ /* 0x0000a4000c1e1100 */
[----:B0-----:R-:W-:Y:S02]  /*e8e0*/  VIADD R28, R12, 0xffffff90 ;  /* 0xffffff900c1c7836 */ /* 0x001fe40000000000 */
[----:B------:R-:W-:Y:S03]  /*e8f0*/  STL [R1+0x100], R16 ;  /* 0x0001001001007387 */ /* 0x000fe60000100800 */
[----:B------:R-:W-:Y:S01]  /*e900*/  ISETP.GE.U32.AND P2, PT, R28, 0x7fffff11, PT ;  /* 0x7fffff111c00780c */ /* 0x000fe20003f46070 */
[----:B------:R-:W-:Y:S01]  /*e910*/  IMAD R28, R36, 0x6f, RZ ;  /* 0x0000006f241c7824 */ /* 0x000fe200078e02ff */
[----:B------:R0:W-:Y:S04]  /*e920*/  STL [R1+0x108], R14 ;  /* 0x0001080e01007387 */ /* 0x0001e80000100800 */
[----:B------:R-:W-:Y:S01]  /*e930*/  STL [R1+0xfc], R17 ;  /* 0x0000fc1101007387 */ /* 0x000fe20000100800 */
[----:B0-----:R-:W-:-:S03]  /*e940*/  IADD3 R14, P4, PT, R28, R2, RZ ;  /* 0x000000021c0e7210 */ /* 0x001fc60007f9e0ff */
[----:B------:R0:W-:Y:S02]  /*e950*/  STL [R1+0x104], R15 ;  /* 0x0001040f01007387 */ /* 0x0001e40000100800 */
[----:B0-----:R-:W-:Y:S01]  /*e960*/  LEA.HI.X.SX32 R15, R28, R3, 0x1, P4 ;  /* 0x000000031c0f7211 */ /* 0x001fe200020f0eff */
[----:B------:R-:W-:-:S04]  /*e970*/  @!P2 IMAD.MOV.U32 R28, RZ, RZ, R14 ;  /* 0x000000ffff1ca224 */ /* 0x000fc800078e000e */
[----:B------:R-:W-:-:S05]  /*e980*/  @!P2 IMAD.MOV.U32 R29, RZ, RZ, R15 ;  /* 0x000000ffff1da224 */ /* 0x000fca00078e000f */
[----:B------:R0:W2:Y:S02]  /*e990*/  @!P2 LDG.E.U8 R89, desc[UR18][R28.64] ;  /* 0x000000121c59a981 */ /* 0x0000a4000c1e1100 */
[----:B0-----:R-:W-:-:S05]  /*e9a0*/  VIADD R28, R12, 0xffffff88 ;  /* 0xffffff880c1c7836 */ /* 0x001fca0000000000 */
[----:B------:R-:W-:Y:S01]  /*e9b0*/  ISETP.GE.U32.AND P2, PT, R28, 0x7fffff09, PT ;  /* 0x7fffff091c00780c */ /* 0x000fe20003f46070 */
[----:B------:R-:W-:Y:S01]  /*e9c0*/  IMAD R28, R36, 0x77, RZ ;  /* 0x00000077241c7824 */ /* 0x000fe200078e02ff */
[----:B------:R0:W-:Y:S04]  /*e9d0*/  STL [R1+0x110], R14 ;  /* 0x0001100e01007387 */ /* 0x0001e80000100800 */
[----:B------:R1:W-:Y:S01]  /*e9e0*/  STL [R1+0x10c], R15 ;  /* 0x00010c0f01007387 */ /* 0x0003e20000100800 */
[----:B0-----:R-:W-:-:S04]  /*e9f0*/  IADD3 R14, P4, PT, R28, R2, RZ ;  /* 0x000000021c0e7210 */ /* 0x001fc80007f9e0ff */
[----:B-1----:R-:W-:Y:S02]  /*ea00*/  LEA.HI.X.SX32 R15, R28, R3, 0x1, P4 ;  /* 0x000000031c0f7211 */ /* 0x002fe400020f0eff */
[----:B------:R-:W-:-:S03]  /*ea10*/  @!P2 IMAD.MOV.U32 R28, RZ, RZ, R14 ;  /* 0x000000ffff1ca224 */ /* 0x000fc600078e000e */
[----:B------:R-:W-:-:S05]  /*ea20*/  @!P2 IMAD.MOV.U32 R29, RZ, RZ, R15 ;  /* 0x000000ffff1da224 */ /* 0x000fca00078e000f */
[----:B------:R0:W2:Y:S02]  /*ea30*/  @!P2 LDG.E.U8 R88, desc[UR18][R28.64] ;  /* 0x000000121c58a981 */ /* 0x0000a4000c1e1100 */
[----:B0-----:R-:W-:-:S05]  /*ea40*/  VIADD R28, R12, 0xffffff80 ;  /* 0xffffff800c1c7836 */ /* 0x001fca0000000000 */
[----:B------:R-:W-:Y:S01]  /*ea50*/  ISETP.GE.U32.AND P2, PT, R28, 0x7fffff01, PT ;  /* 0x7fffff011c00780c */ /* 0x000fe20003f46070 */
[----:B------:R-:W-:Y:S01]  /*ea60*/  IMAD R28, R36, 0x7f, RZ ;  /* 0x0000007f241c7824 */ /* 0x000fe200078e02ff */
[----:B------:R0:W-:Y:S04]  /*ea70*/  STL [R1+0x118], R14 ;  /* 0x0001180e01007387 */ /* 0x0001e80000100800 */
[C---:B------:R-:W-:Y:S01]  /*ea80*/  IADD3 R12, P4, PT, R28.reuse, R2, RZ ;  /* 0x000000021c0c7210 */ /* 0x040fe20007f9e0ff */
[----:B------:R-:W-:Y:S03]  /*ea90*/  STL [R1+0x114], R15 ;  /* 0x0001140f01007387 */ /* 0x000fe60000100800 */
[----:B0-----:R-:W-:Y:S01]  /*eaa0*/  LEA.HI.X.SX32 R14, R28, R3, 0x1, P4 ;  /* 0x000000031c0e7211 */ /* 0x001fe200020f0eff */
[----:B------:R0:W-:Y:S02]  /*eab0*/  STL [R1+0x120], R12 ;  /* 0x0001200c01007387 */ /* 0x0001e40000100800 */
[----:B------:R-:W-:-:S02]  /*eac0*/  @!P2 IMAD.MOV.U32 R28, RZ, RZ, R12 ;  /* 0x000000ffff1ca224 */ /* 0x000fc400078e000c */
[----:B------:R1:W-:Y:S04]  /*ead0*/  STL [R1+0x11c], R14 ;  /* 0x00011c0e01007387 */ /* 0x0003e80000100800 */
[----:B0-----:R-:W2:Y:S04]  /*eae0*/  LDL.LU R12, [R1+0x2f0] ;  /* 0x0002f000010c7983 */ /* 0x001ea80000300800 */
[----:B------:R-:W3:Y:S04]  /*eaf0*/  LDL.LU R16, [R1+0x2f4] ;  /* 0x0002f40001107983 */ /* 0x000ee80000300800 */
[----:B------:R-:W3:Y:S01]  /*eb00*/  LDL.LU R138, [R1+0x2fc] ;  /* 0x0002fc00018a7983 */ /* 0x000ee20000300800 */
[----:B------:R-:W-:-:S03]  /*eb10*/  @!P2 IMAD.MOV.U32 R29, RZ, RZ, R14 ;  /* 0x000000ffff1da224 */ /* 0x000fc600078e000e */
[----:B-1----:R-:W3:Y:S01]  /*eb20*/  LDL.LU R14, [R1+0x328] ;  /* 0x00032800010e7983 */ /* 0x002ee20000300800 */
[----:B------:R-:W-:-:S03]  /*eb30*/  VIADD R96, R0, 0x5 ;  /* 0x0000000500607836 */ /* 0x000fc60000000000 */
[----:B------:R-:W3:Y:S04]  /*eb40*/  LDL.LU R135, [R1+0x330] ;  /* 0x0003300001877983 */ /* 0x000ee80000300800 */
[----:B------:R-:W4:Y:S04]  /*eb50*/  LDL.LU R15, [R1+0x364] ;  /* 0x00036400010f7983 */ /* 0x000f280000300800 */
[----:B------:R-:W-:Y:S01]  /*eb60*/  STL [R1+0x81c], R96 ;  /* 0x00081c6001007387 */ /* 0x000fe20000100800 */
[----:B------:R-:W-:-:S03]  /*eb70*/  VIADD R118, R0, 0x1e ;  /* 0x0000001e00767836 */ /* 0x000fc60000000000 */
        /* <DEDUP_REMOVED lines=15> */
[----:B------:R-:W-:-:S03]  /*ec70*/  VOTEU.ALL UP1, P1 ;  /* 0x0000000000ff7886 */ /* 0x000fc60000820000 */
[----:B------:R-:W-:Y:S01]  /*ec80*/  STL [R1+0x8b0], R118 ;  /* 0x0008b07601007387 */ /* 0x000fe20000100800 */
[C---:B------:R-:W-:Y:S01]  /*ec90*/  VIADD R22, R0.reuse, 0x35 ;  /* 0x0000003500167836 */ /* 0x040fe20000000000 */
[----:B------:R-:W-:Y:S01]  /*eca0*/  LOP3.LUT R149, R149, 0x7f, RZ, 0xc0, !PT ;  /* 0x0000007f95957812 */ /* 0x000fe200078ec0ff */
[----:B------:R0:W1:Y:S01]  /*ecb0*/  @!UP1 SYNCS.EXCH.64 URZ, [UR9+0x10008], UR4 ;  /* 0x0100080409ff95b2 */ /* 0x0000620008000100 */
[----:B------:R-:W-:Y:S04]  /*ecc0*/  STL [R1+0x894], R112 ;  /* 0x0008947001007387 */ /* 0x000fe80000100800 */
[----:B------:R-:W-:Y:S04]  /*ecd0*/  STL [R1+0x8ac], R24 ;  /* 0x0008ac1801007387 */ /* 0x000fe80000100800 */
[----:B------:R-:W-:Y:S01]  /*ece0*/  STL [R1+0x890], R25 ;  /* 0x0008901901007387 */ /* 0x000fe20000100800 */
[----:B------:R-:W-:-:S02]  /*ecf0*/  VIADD R23, R0, 0x36 ;  /* 0x0000003600177836 */ /* 0x000fc40000000000 */
[C---:B------:R-:W-:Y:S01]  /*ed00*/  VIADD R156, R0.reuse, 0x37 ;  /* 0x00000037009c7836 */ /* 0x040fe20000000000 */
[----:B------:R-:W-:Y:S01]  /*ed10*/  STL [R1+0x884], R158 ;  /* 0x0008849e01007387 */ /* 0x000fe20000100800 */
[C---:B------:R-:W-:Y:S02]  /*ed20*/  VIADD R150, R0.reuse, 0x3c ;  /* 0x0000003c00967836 */ /* 0x040fe40000000000 */
[C---:B------:R-:W-:Y:S01]  /*ed30*/  VIADD R20, R0.reuse, 0x3d ;  /* 0x0000003d00147836 */ /* 0x040fe20000000000 */
[----:B------:R-:W-:Y:S01]  /*ed40*/  STL [R1+0x8bc], R157 ;  /* 0x0008bc9d01007387 */ /* 0x000fe20000100800 */
[C---:B------:R-:W-:Y:S02]  /*ed50*/  VIADD R21, R0.reuse, 0x3e ;  /* 0x0000003e00157836 */ /* 0x040fe40000000000 */
[C---:B------:R-:W-:Y:S01]  /*ed60*/  VIADD R18, R0.reuse, 0x3f ;  /* 0x0000003f00127836 */ /* 0x040fe20000000000 */
[----:B------:R-:W-:Y:S01]  /*ed70*/  STL [R1+0x8a0], R111 ;  /* 0x0008a06f01007387 */ /* 0x000fe20000100800 */
[----:B------:R-:W-:Y:S01]  /*ed80*/  IABS R43, R96 ;  /* 0x00000060002b7213 */ /* 0x000fe20000000000 */
[----:B------:R-:W-:-:S02]  /*ed90*/  VIADD R19, R0, 0x44 ;  /* 0x0000004400137836 */ /* 0x000fc40000000000 */
[----:B------:R0:W4:Y:S01]  /*eda0*/  @!P2 LDG.E.U8 R87, desc[UR18][R28.64] ;  /* 0x000000121c57a981 */ /* 0x000122000c1e1100 */
[----:B------:R-:W-:Y:S01]  /*edb0*/  IABS R42, R37 ;  /* 0x00000025002a7213 */ /* 0x000fe20000000000 */
[C---:B------:R-:W-:Y:S01]  /*edc0*/  VIADD R146, R0.reuse, 0x45 ;  /* 0x0000004500927836 */ /* 0x040fe20000000000 */
[----:B------:R-:W-:Y:S01]  /*edd0*/  IABS R41, R165 ;  /* 0x000000a500297213 */ /* 0x000fe20000000000 */
[----:B------:R-:W-:Y:S01]  /*ede0*/  STL [R1+0x89c], R110 ;  /* 0x00089c6e01007387 */ /* 0x000fe20000100800 */
[----:B------:R-:W-:Y:S01]  /*edf0*/  IABS R44, R123 ;  /* 0x0000007b002c7213 */ /* 0x000fe20000000000 */
[----:B------:R-:W-:Y:S01]  /*ee00*/  VIADD R139, R0, 0x46 ;  /* 0x00000046008b7836 */ /* 0x000fe20000000000 */
[----:B------:R-:W-:Y:S01]  /*ee10*/  IABS R45, R119 ;  /* 0x00000077002d7213 */ /* 0x000fe20000000000 */
[----:B------:R-:W-:Y:S01]  /*ee20*/  STL [R1+0x880], R22 ;  /* 0x0008801601007387 */ /* 0x000fe20000100800 */
[----:B------:R-:W-:Y:S01]  /*ee30*/  IABS R46, R26 ;  /* 0x0000001a002e7213 */ /* 0x000fe20000000000 */
[----:B0-----:R-:W0:Y:S01]  /*ee40*/  LDCU UR4, c[0x0][0x3b0] ;  /* 0x00007600ff0477ac */ /* 0x001e220008000800 */
[----:B------:R-:W-:-:S02]  /*ee50*/  IABS R47, R27 ;  /* 0x0000001b002f7213 */ /* 0x000fc40000000000 */
[----:B------:R-:W-:Y:S01]  /*ee60*/  IABS R48, R164 ;  /* 0x000000a400307213 */ /* 0x000fe20000000000 */
[----:B------:R-:W0:Y:S01]  /*ee70*/  LDCU UR5, c[0x0][0x3b0] ;  /* 0x00007600ff0577ac */ /* 0x000e220008000800 */
[----:B--2---:R2:W-:Y:S04]  /*ee80*/  STS.U8 [R149+UR9], R12 ;  /* 0x0000000c95007988 */ /* 0x0045e80008000009 */
[----:B--2---:R-:W2:Y:S04]  /*ee90*/  LDL.LU R12, [R1+0x338] ;  /* 0x00033800010c7983 */ /* 0x004ea80000300800 */
[----:B------:R-:W-:Y:S04]  /*eea0*/  STL [R1+0x87c], R23 ;  /* 0x00087c1701007387 */ /* 0x000fe80000100800 */
[----:B---3--:R3:W-:Y:S04]  /*eeb0*/  STS.U8 [R149+UR9+0x400], R16 ;  /* 0x0004001095007988 */ /* 0x0087e80008000009 */
[----:B------:R0:W-:Y:S04]  /*eec0*/  STS.U8 [R149+UR9+0x800], R138 ;  /* 0x0008008a95007988 */ /* 0x0001e80008000009 */
[----:B---3--:R-:W3:Y:S04]  /*eed0*/  LDL.LU R16, [R1+0x334] ;  /* 0x0003340001107983 */ /* 0x008ee80000300800 */
[----:B0-----:R-:W3:Y:S04]  /*eee0*/  LDL.LU R138, [R1+0x3a8] ;  /* 0x0003a800018a7983 */ /* 0x001ee80000300800 */
[----:B------:R-:W-:Y:S04]  /*eef0*/  STL [R1+0x878], R156 ;  /* 0x0008789c01007387 */ /* 0x000fe80000100800 */
[----:B------:R0:W-:Y:S04]  /*ef00*/  STS.U8 [R149+UR9+0xc00], R14 ;  /* 0x000c000e95007988 */ /* 0x0001e80008000009 */
[----:B------:R1:W-:Y:S04]  /*ef10*/  STS.U8 [R149+UR9+0x1000], R135 ;  /* 0x0010008795007988 */ /* 0x0003e80008000009 */
[----:B0-----:R-:W3:Y:S04]  /*ef20*/  LDL.LU R14, [R1+0x340] ;  /* 0x00034000010e7983 */ /* 0x001ee80000300800 */
[----:B-1----:R-:W3:Y:S04]  /*ef30*/  LDL.LU R135, [R1+0x374] ;  /* 0x0003740001877983 */ /* 0x002ee80000300800 */
[----:B------:R-:W-:Y:S04]  /*ef40*/  STL [R1+0x874], R150 ;  /* 0x0008749601007387 */ /* 0x000fe80000100800 */
[----:B----4-:R0:W-:Y:S04]  /*ef50*/  STS.U8 [R149+UR9+0x1400], R15 ;  /* 0x0014000f95007988 */ /* 0x0101e80008000009 */
[----:B0-----:R-:W4:Y:S04]  /*ef60*/  LDL.LU R15, [R1+0x36c] ;  /* 0x00036c00010f7983 */ /* 0x001f280000300800 */
[----:B--2---:R0:W-:Y:S04]  /*ef70*/  STS.U8 [R149+UR9+0x1800], R12 ;  /* 0x0018000c95007988 */ /* 0x0041e80008000009 */
[----:B0-----:R-:W2:Y:S04]  /*ef80*/  LDL.LU R12, [R1+0x3f4] ;  /* 0x0003f400010c7983 */ /* 0x001ea80000300800 */
[----:B------:R-:W-:Y:S04]  /*ef90*/  STL [R1+0x870], R20 ;  /* 0x0008701401007387 */ /* 0x000fe80000100800 */
[----:B---3--:R0:W-:Y:S04]  /*efa0*/  STS.U8 [R149+UR9+0x1c00], R16 ;  /* 0x001c001095007988 */ /* 0x0081e80008000009 */
[----:B------:R-:W3:Y:S04]  /*efb0*/  LDL.LU R17, [R1+0x380] ;  /* 0x0003800001117983 */ /* 0x000ee80000300800 */
[----:B------:R1:W-:Y:S04]  /*efc0*/  STS.U8 [R149+UR9+0x2000], R138 ;  /* 0x0020008a95007988 */ /* 0x0003e80008000009 */
[----:B0-----:R-:W3:Y:S04]  /*efd0*/  LDL.LU R16, [R1+0x3b8] ;  /* 0x0003b80001107983 */ /* 0x001ee80000300800 */
[----:B-1----:R-:W3:Y:S04]  /*efe0*/  LDL.LU R138, [R1+0x368] ;  /* 0x00036800018a7983 */ /* 0x002ee80000300800 */
[----:B------:R-:W-:Y:S04]  /*eff0*/  STL [R1+0x864], R21 ;  /* 0x0008641501007387 */ /* 0x000fe80000100800 */
[----:B------:R0:W-:Y:S04]  /*f000*/  STS.U8 [R149+UR9+0x2400], R14 ;  /* 0x0024000e95007988 */ /* 0x0001e80008000009 */
[----:B------:R1:W-:Y:S04]  /*f010*/  STS.U8 [R149+UR9+0x2800], R135 ;  /* 0x0028008795007988 */ /* 0x0003e80008000009 */
[----:B0-----:R-:W3:Y:S04]  /*f020*/  LDL.LU R14, [R1+0x428] ;  /* 0x00042800010e7983 */ /* 0x001ee80000300800 */
[----:B-1----:R-:W3:Y:S04]  /*f030*/  LDL.LU R135, [R1+0x3f0] ;  /* 0x0003f00001877983 */ /* 0x002ee80000300800 */
[----:B------:R-:W-:Y:S04]  /*f040*/  STL [R1+0x860], R18 ;  /* 0x0008601201007387 */ /* 0x000fe80000100800 */
[----:B----4-:R0:W-:Y:S04]  /*f050*/  STS.U8 [R149+UR9+0x2c00], R15 ;  /* 0x002c000f95007988 */ /* 0x0101e80008000009 */
[----:B0-----:R-:W4:Y:S01]  /*f060*/  LDL.LU R15, [R1+0x3ec] ;  /* 0x0003ec00010f7983 */ /* 0x001f220000300800 */
[----:B------:R-:W-:-:S04]  /*f070*/  IMAD.HI.U32 R28, R40, R43, RZ ;  /* 0x0000002b281c7227 */ /* 0x000fc800078e00ff */
[----:B------:R-:W-:-:S04]  /*f080*/  IMAD.MOV R28, RZ, RZ, -R28 ;  /* 0x000000ffff1c7224 */ /* 0x000fc800078e0a1c */
[----:B------:R-:W-:Y:S02]  /*f090*/  IMAD R43, R39, R28, R43 ;  /* 0x0000001c272b7224 */ /* 0x000fe400078e022b */
        /* <DEDUP_REMOVED lines=18> */
[----:B------:R-:W-:Y:S01]  /*f1c0*/  IMAD.HI.U32 R28, R40, R48, RZ ;  /* 0x00000030281c7227 */ /* 0x000fe200078e00ff */
[----:B------:R-:W-:-:S03]  /*f1d0*/  IABS R49, R163 ;  /* 0x000000a300317213 */ /* 0x000fc60000000000 */
        /* <DEDUP_REMOVED lines=9> */
[----:B------:R-:W-:Y:S01]  /*f270*/  IMAD R50, R39, R28, R50 ;  /* 0x0000001c27327224 */ /* 0x000fe200078e0232 */
[----:B--2---:R0:W-:Y:S04]  /*f280*/  STS.U8 [R149+UR9+0x3000], R12 ;  /* 0x0030000c95007988 */ /* 0x0041e80008000009 */
[----:B0-----:R-:W2:Y:S01]  /*f290*/  LDL.LU R12, [R1+0x3f8] ;  /* 0x0003f800010c7983 */ /* 0x001ea20000300800 */
        /* <DEDUP_REMOVED lines=55> */
[C---:B------:R-:W-:Y:S02]  /*f610*/  IMAD R64, R39.reuse, R28, R64 ;  /* 0x0000001c27407224 */ /* 0x040fe400078e0240 */
[----:B------:R-:W-:Y:S01]  /*f620*/  IMAD.HI.U32 R28, R40, R66, RZ ;  /* 0x00000042281c7227 */ /* 0x000fe200078e00ff */
[----:B---3--:R0:W-:Y:S03]  /*f630*/  STS.U8 [R149+UR9+0x3400], R17 ;  /* 0x0034001195007988 */ /* 0x0081e60008000009 */
[----:B------:R-:W-:Y:S01]  /*f640*/  IMAD.MOV R28, RZ, RZ, -R28 ;  /* 0x000000ffff1c7224 */ /* 0x000fe200078e0a1c */
[----:B------:R-:W-:Y:S04]  /*f650*/  STL [R1+0x85c], R19 ;  /* 0x00085c1301007387 */ /* 0x000fe80000100800 */
[----:B------:R-:W-:Y:S01]  /*f660*/  STS.U8 [R149+UR9+0x3800], R16 ;  /* 0x0038001095007988 */ /* 0x000fe20008000009 */
[----:B------:R-:W-:-:S03]  /*f670*/  IMAD R66, R39, R28, R66 ;  /* 0x0000001c27427224 */ /* 0x000fc600078e0242 */
[----:B0-----:R-:W3:Y:S01]  /*f680*/  LDL.LU R17, [R1+0x478] ;  /* 0x0004780001117983 */ /* 0x001ee20000300800 */
[----:B------:R-:W-:-:S03]  /*f690*/  LOP3.LUT R28, R149, 0x10, RZ, 0x3c, !PT ;  /* 0x00000010951c7812 */ /* 0x000fc600078e3cff */
[----:B------:R0:W-:Y:S04]  /*f6a0*/  STS.U8 [R149+UR9+0x3c00], R138 ;  /* 0x003c008a95007988 */ /* 0x0001e80008000009 */
        /* <DEDUP_REMOVED lines=10> */
[----:B0-----:R-:W2:Y:S01]  /*f750*/  LDL.LU R12, [R1+0x4a4] ;  /* 0x0004a400010c7983 */ /* 0x001ea20000300800 */
[----:B------:R-:W-:-:S05]  /*f760*/  VIADD R16, R0, 0x47 ;  /* 0x0000004700107836 */ /* 0x000fca0000000000 */
[----:B------:R-:W-:Y:S04]  /*f770*/  STL [R1+0x850], R16 ;  /* 0x0008501001007387 */ /* 0x000fe80000100800 */
[----:B------:R-:W4:Y:S04]  /*f780*/  LDL.LU R72, [R1+0x480] ;  /* 0x0004800001487983 */ /* 0x000f280000300800 */
[----:B---3--:R0:W-:Y:S02]  /*f790*/  STS.U8 [R28+UR9+0x1480], R17 ;  /* 0x001480111c007988 */ /* 0x0081e40008000009 */
[----:B0-----:R-:W-:-:S02]  /*f7a0*/  VIADD R17, R0, 0x4c ;  /* 0x0000004c00117836 */ /* 0x001fc40000000000 */
[----:B------:R0:W-:Y:S04]  /*f7b0*/  STS.U8 [R28+UR9+0x1880], R138 ;  /* 0x0018808a1c007988 */ /* 0x0001e80008000009 */
[----:B0-----:R-:W3:Y:S04]  /*f7c0*/  LDL.LU R138, [R1+0x4b0] ;  /* 0x0004b000018a7983 */ /* 0x001ee80000300800 */
[----:B------:R-:W-:Y:S04]  /*f7d0*/  STL [R1+0x84c], R17 ;  /* 0x00084c1101007387 */ /* 0x000fe80000100800 */
[----:B------:R-:W3:Y:S04]  /*f7e0*/  LDL.LU R78, [R1+0x4ec] ;  /* 0x0004ec00014e7983 */ /* 0x000ee80000300800 */
[----:B------:R0:W-:Y:S04]  /*f7f0*/  STS.U8 [R28+UR9+0x2080], R135 ;  /* 0x002080871c007988 */ /* 0x0001e80008000009 */
[----:B0-----:R-:W3:Y:S04]  /*f800*/  LDL.LU R135, [R1+0x4e4] ;  /* 0x0004e40001877983 */ /* 0x001ee80000300800 */
[----:B------:R0:W-:Y:S02]  /*f810*/  STS.U8 [R28+UR9+0x1c80], R14 ;  /* 0x001c800e1c007988 */ /* 0x0001e40008000009 */
[----:B0-----:R-:W-:-:S05]  /*f820*/  VIADD R14, R0, 0x4d ;  /* 0x0000004d000e7836 */ /* 0x001fca0000000000 */
[----:B------:R-:W-:Y:S04]  /*f830*/  STL [R1+0x848], R14 ;  /* 0x0008480e01007387 */ /* 0x000fe80000100800 */
[----:B------:R-:W3:Y:S04]  /*f840*/  LDL.LU R82, [R1+0x4c0] ;  /* 0x0004c00001527983 */ /* 0x000ee80000300800 */
[----:B------:R-:W3:Y:S04]  /*f850*/  LDL.LU R86, [R1+0x4f0] ;  /* 0x0004f00001567983 */ /* 0x000ee80000300800 */
[----:B--2---:R0:W-:Y:S04]  /*f860*/  STS.U8 [R28+UR9+0x2880], R12 ;  /* 0x0028800c1c007988 */ /* 0x0041e80008000009 */
[----:B0-----:R-:W2:Y:S01]  /*f870*/  LDL.LU R12, [R1+0x4bc] ;  /* 0x0004bc00010c7983 */ /* 0x001ea20000300800 */
[----:B------:R-:W-:-:S05]  /*f880*/  IABS R65, R146 ;  /* 0x0000009200417213 */ /* 0x000fca0000000000 */
        /* <DEDUP_REMOVED lines=14> */
[----:B------:R-:W-:Y:S01]  /*f970*/  IMAD.MOV R29, RZ, RZ, -R29 ;  /* 0x000000ffff1d7224 */ /* 0x000fe200078e0a1d */
[----:B----4-:R0:W-:Y:S03]  /*f980*/  STS.U8 [R28+UR9+0x2480], R15 ;  /* 0x0024800f1c007988 */ /* 0x0101e60008000009 */
[----:B------:R-:W-:Y:S02]  /*f990*/  IMAD R67, R39, R29, R67 ;  /* 0x0000001d27437224 */ /* 0x000fe400078e0243 */
[----:B------:R-:W-:-:S04]  /*f9a0*/  IMAD.HI.U32 R29, R40, R70, RZ ;  /* 0x00000046281d7227 */ /* 0x000fc800078e00ff */
[----:B0-----:R-:W-:Y:S02]  /*f9b0*/  VIADD R15, R0, 0x4e ;  /* 0x0000004e000f7836 */ /* 0x001fe40000000000 */
[----:B------:R-:W-:-:S03]  /*f9c0*/  IMAD.MOV R29, RZ, RZ, -R29 ;  /* 0x000000ffff1d7224 */ /* 0x000fc600078e0a1d */
[----:B------:R-:W-:Y:S01]  /*f9d0*/  IABS R71, R15 ;  /* 0x0000000f00477213 */ /* 0x000fe20000000000 */
[----:B------:R-:W-:Y:S01]  /*f9e0*/  IMAD R70, R39, R29, R70 ;  /* 0x0000001d27467224 */ /* 0x000fe200078e0246 */
[----:B------:R-:W-:Y:S03]  /*f9f0*/  STS.U8 [R28+UR9+0x2c80], R72 ;  /* 0x002c80481c007988 */ /* 0x000fe60008000009 */
[----:B------:R-:W-:-:S04]  /*fa00*/  IMAD.HI.U32 R29, R40, R71, RZ ;  /* 0x00000047281d7227 */ /* 0x000fc800078e00ff */
[----:B------:R-:W-:-:S04]  /*fa10*/  IMAD.MOV R29, RZ, RZ, -R29 ;  /* 0x000000ffff1d7224 */ /* 0x000fc800078e0a1d */
[----:B------:R-:W-:Y:S01]  /*fa20*/  IMAD R71, R39, R29, R71 ;  /* 0x0000001d27477224 */ /* 0x000fe200078e0247 */
[----:B------:R-:W-:Y:S04]  /*fa30*/  STL [R1+0x844], R15 ;  /* 0x0008440f01007387 */ /* 0x000fe80000100800 */
[----:B------:R-:W4:Y:S04]  /*fa40*/  LDL.LU R76, [R1+0x4ac] ;  /* 0x0004ac00014c7983 */ /* 0x000f280000300800 */
[----:B---3--:R0:W-:Y:S02]  /*fa50*/  STS.U8 [R28+UR9+0x3080], R138 ;  /* 0x0030808a1c007988 */ /* 0x0081e40008000009 */
[----:B0-----:R-:W-:-:S05]  /*fa60*/  VIADD R138, R0, 0x4f ;  /* 0x0000004f008a7836 */ /* 0x001fca0000000000 */
[----:B------:R-:W-:-:S05]  /*fa70*/  IABS R72, R138 ;  /* 0x0000008a00487213 */ /* 0x000fca0000000000 */
[----:B------:R-:W-:Y:S01]  /*fa80*/  IMAD.HI.U32 R29, R40, R72, RZ ;  /* 0x00000048281d7227 */ /* 0x000fe200078e00ff */
[----:B------:R0:W-:Y:S03]  /*fa90*/  STS.U8 [R28+UR9+0x3880], R135 ;  /* 0x003880871c007988 */ /* 0x0001e60008000009 */
[----:B------:R-:W-:Y:S02]  /*faa0*/  IMAD.MOV R29, RZ, RZ, -R29 ;  /* 0x000000ffff1d7224 */ /* 0x000fe400078e0a1d */
[----:B0-----:R-:W-:-:S05]  /*fab0*/  VIADD R135, R0, 0x54 ;  /* 0x0000005400877836 */ /* 0x001fca0000000000 */
[----:B------:R-:W-:Y:S01]  /*fac0*/  IABS R73, R135 ;  /* 0x0000008700497213 */ /* 0x000fe20000000000 */
[----:B------:R-:W-:-:S04]  /*fad0*/  IMAD R72, R39, R29, R72 ;  /* 0x0000001d27487224 */ /* 0x000fc800078e0248 */
[----:B------:R-:W-:-:S04]  /*fae0*/  IMAD.HI.U32 R29, R40, R73, RZ ;  /* 0x00000049281d7227 */ /* 0x000fc800078e00ff */
[----:B------:R-:W-:-:S04]  /*faf0*/  IMAD.MOV R29, RZ, RZ, -R29 ;  /* 0x000000ffff1d7224 */ /* 0x000fc800078e0a1d */
[----:B------:R-:W-:Y:S01]  /*fb00*/  IMAD R73, R39, R29, R73 ;  /* 0x0000001d27497224 */ /* 0x000fe200078e0249 */
[----:B------:R-:W-:Y:S01]  /*fb10*/  LOP3.LUT R29, R149, 0x20, RZ, 0x3c, !PT ;  /* 0x00000020951d7812 */ /* 0x000fe200078e3cff */
[----:B------:R-:W-:Y:S04]  /*fb20*/  STL [R1+0x840], R138 ;  /* 0x0008408a01007387 */ /* 0x000fe80000100800 */
[----:B------:R0:W-:Y:S04]  /*fb30*/  STS.U8 [R28+UR9+0x3480], R78 ;  /* 0x0034804e1c007988 */ /* 0x0001e80008000009 */
[----:B------:R-:W3:Y:S04]  /*fb40*/  LDL.LU R83, [R1+0x4e8] ;  /* 0x0004e80001537983 */ /* 0x000ee80000300800 */
[----:B------:R1:W-:Y:S04]  /*fb50*/  STS.U8 [R28+UR9+0x3c80], R82 ;  /* 0x003c80521c007988 */ /* 0x0003e80008000009 */
[----:B------:R-:W-:Y:S04]  /*fb60*/  STS.U8 [R28+UR9+0x80], R86 ;  /* 0x000080561c007988 */ /* 0x000fe80008000009 */
[----:B------:R-:W-:Y:S04]  /*fb70*/  STL [R1+0x83c], R135 ;  /* 0x00083c8701007387 */ /* 0x000fe80000100800 */
[----:B0-----:R-:W4:Y:S04]  /*fb80*/  LDL.LU R78, [R1+0x470] ;  /* 0x00047000014e7983 */ /* 0x001f280000300800 */
[----:B-1----:R-:W4:Y:S04]  /*fb90*/  LDL.LU R82, [R1+0x4a8] ;  /* 0x0004a80001527983 */ /* 0x002f280000300800 */
[----:B--2---:R0:W-:Y:S02]  /*fba0*/  STS.U8 [R29+UR9+0x100], R12 ;  /* 0x0001000c1d007988 */ /* 0x0041e40008000009 */
[----:B0-----:R-:W-:-:S05]  /*fbb0*/  VIADD R12, R0, 0x55 ;  /* 0x00000055000c7836 */ /* 0x001fca0000000000 */
[----:B------:R-:W-:Y:S04]  /*fbc0*/  STL [R1+0x838], R12 ;  /* 0x0008380c01007387 */ /* 0x000fe80000100800 */
[----:B------:R-:W2:Y:S04]  /*fbd0*/  LDL.LU R86, [R1+0x438] ;  /* 0x0004380001567983 */ /* 0x000ea80000300800 */
[----:B------:R0:W-:Y:S02]  /*fbe0*/  STS.U8 [R29+UR9+0x900], R13 ;  /* 0x0009000d1d007988 */ /* 0x0001e40008000009 */
[----:B0-----:R-:W-:-:S05]  /*fbf0*/  VIADD R13, R0, 0x56 ;  /* 0x00000056000d7836 */ /* 0x001fca0000000000 */
[----:B------:R-:W-:Y:S04]  /*fc00*/  STL [R1+0x834], R13 ;  /* 0x0008340d01007387 */ /* 0x000fe80000100800 */
[----:B------:R-:W2:Y:S04]  /*fc10*/  LDL.LU R80, [R1+0x46c] ;  /* 0x00046c0001507983 */ /* 0x000ea80000300800 */
[----:B------:R0:W-:Y:S04]  /*fc20*/  STS.U8 [R29+UR9+0x1100], R10 ;  /* 0x0011000a1d007988 */ /* 0x0001e80008000009 */
[----:B------:R1:W-:Y:S01]  /*fc30*/  STS.U8 [R29+UR9+0x1900], R11 ;  /* 0x0019000b1d007988 */ /* 0x0003e20008000009 */
[----:B0-----:R-:W-:-:S02]  /*fc40*/  VIADD R10, R0, 0x57 ;  /* 0x00000057000a7836 */ /* 0x001fc40000000000 */
[----:B-1----:R-:W-:-:S03]  /*fc50*/  VIADD R11, R0, 0x5c ;  /* 0x0000005c000b7836 */ /* 0x002fc60000000000 */
[----:B------:R-:W-:Y:S04]  /*fc60*/  STL [R1+0x830], R10 ;  /* 0x0008300a01007387 */ /* 0x000fe80000100800 */
[----:B------:R0:W-:Y:S02]  /*fc70*/  STS.U8 [R29+UR9+0x2100], R8 ;  /* 0x002100081d007988 */ /* 0x0001e40008000009 */
[----:B0-----:R-:W-:Y:S02]  /*fc80*/  VIADD R8, R0, 0x5d ;  /* 0x0000005d00087836 */ /* 0x001fe40000000000 */
[----:B---3--:R0:W-:Y:S04]  /*fc90*/  STS.U8 [R29+UR9+0xd00], R83 ;  /* 0x000d00531d007988 */ /* 0x0081e80008000009 */
[----:B0-----:R-:W3:Y:S04]  /*fca0*/  LDL.LU R83, [R1+0x424] ;  /* 0x0004240001537983 */ /* 0x001ee80000300800 */
[----:B------:R-:W-:Y:S04]  /*fcb0*/  STL [R1+0x82c], R11 ;  /* 0x00082c0b01007387 */ /* 0x000fe80000100800 */
[----:B----4-:R0:W-:Y:S04]  /*fcc0*/  STS.U8 [R29+UR9+0x1d00], R82 ;  /* 0x001d00521d007988 */ /* 0x0101e80008000009 */
[----:B0-----:R-:W4:Y:S04]  /*fcd0*/  LDL.LU R82, [R1+0x42c] ;  /* 0x00042c0001527983 */ /* 0x001f280000300800 */
[----:B------:R-:W-:Y:S04]  /*fce0*/  STL [R1+0x828], R8 ;  /* 0x0008280801007387 */ /* 0x000fe80000100800 */
[----:B--2---:R0:W-:Y:S04]  /*fcf0*/  STS.U8 [R29+UR9+0x2500], R86 ;  /* 0x002500561d007988 */ /* 0x0041e80008000009 */
[----:B0-----:R-:W2:Y:S01]  /*fd00*/  LDL.LU R86, [R1+0x3e8] ;  /* 0x0003e80001567983 */ /* 0x001ea20000300800 */
[----:B------:R-:W-:-:S05]  /*fd10*/  IABS R74, R12 ;  /* 0x0000000c004a7213 */ /* 0x000fca0000000000 */
[----:B------:R-:W-:Y:S01]  /*fd20*/  IMAD.HI.U32 R30, R40, R74, RZ ;  /* 0x0000004a281e7227 */ /* 0x000fe200078e00ff */
[----:B------:R0:W-:Y:S03]  /*fd30*/  STS.U8 [R29+UR9+0x500], R76 ;  /* 0x0005004c1d007988 */ /* 0x0001e60008000009 */
[----:B------:R-:W-:Y:S01]  /*fd40*/  IMAD.MOV R30, RZ, RZ, -R30 ;  /* 0x000000ffff1e7224 */ /* 0x000fe200078e0a1e */
[----:B0-----:R-:W-:-:S03]  /*fd50*/  IABS R76, R13 ;  /* 0x0000000d004c7213 */ /* 0x001fc60000000000 */
        /* <DEDUP_REMOVED lines=10> */
[----:B------:R0:W-:Y:S03]  /*fe00*/  STS.U8 [R29+UR9+0x1500], R78 ;  /* 0x0015004e1d007988 */ /* 0x0001e60008000009 */
[----:B------:R-:W-:Y:S01]  /*fe10*/  IMAD.MOV R30, RZ, RZ, -R30 ;  /* 0x000000ffff1e7224 */ /* 0x000fe200078e0a1e */
[----:B------:R1:W-:Y:S01]  /*fe20*/  STS.U8 [R29+UR9+0x2900], R9 ;  /* 0x002900091d007988 */ /* 0x0003e20008000009 */
[----:B0-----:R-:W-:Y:S02]  /*fe30*/  IABS R78, R8 ;  /* 0x00000008004e7213 */ /* 0x001fe40000000000 */
[----:B------:R-:W-:-:S02]  /*fe40*/  IMAD R79, R39, R30, R79 ;  /* 0x0000001e274f7224 */ /* 0x000fc400078e024f */
[----:B-1----:R-:W-:Y:S02]  /*fe50*/  VIADD R9, R0, 0x5e ;  /* 0x0000005e00097836 */ /* 0x002fe40000000000 */
[----:B------:R-:W-:-:S03]  /*fe60*/  IMAD.HI.U32 R30, R40, R78, RZ ;  /* 0x0000004e281e7227 */ /* 0x000fc600078e00ff */
[----:B------:R-:W-:Y:S01]  /*fe70*/  IABS R77, R9 ;  /* 0x00000009004d7213 */ /* 0x000fe20000000000 */
[----:B------:R-:W-:Y:S01]  /*fe80*/  IMAD.MOV R30, RZ, RZ, -R30 ;  /* 0x000000ffff1e7224 */ /* 0x000fe200078e0a1e */
[----:B------:R0:W-:Y:S03]  /*fe90*/  STS.U8 [R29+UR9+0x3100], R132 ;  /* 0x003100841d007988 */ /* 0x0001e60008000009 */
[----:B------:R-:W-:Y:S02]  /*fea0*/  IMAD R78, R39, R30, R78 ;  /* 0x0000001e274e7224 */ /* 0x000fe400078e024e */
[----:B------:R-:W-:Y:S01]  /*feb0*/  IMAD.HI.U32 R30, R40, R77, RZ ;  /* 0x0000004d281e7227 */ /* 0x000fe200078e00ff */
[----:B------:R1:W-:Y:S03]  /*fec0*/  STS.U8 [R29+UR9+0x2d00], R80 ;  /* 0x002d00501d007988 */ /* 0x0003e60008000009 */
[----:B0-----:R-:W-:-:S02]  /*fed0*/  VIADD R132, R0, 0x5f ;  /* 0x0000005f00847836 */ /* 0x001fc40000000000 */
[----:B------:R-:W-:-:S03]  /*fee0*/  IMAD.MOV R30, RZ, RZ, -R30 ;  /* 0x000000ffff1e7224 */ /* 0x000fc600078e0a1e */
[----:B-1----:R-:W-:Y:S01]  /*fef0*/  IABS R80, R132 ;  /* 0x0000008400507213 */ /* 0x002fe20000000000 */
[----:B------:R-:W-:-:S04]  /*ff00*/  IMAD R77, R39, R30, R77 ;  /* 0x0000001e274d7224 */ /* 0x000fc800078e024d */
[----:B------:R-:W-:-:S04]  /*ff10*/  IMAD.HI.U32 R30, R40, R80, RZ ;  /* 0x00000050281e7227 */ /* 0x000fc800078e00ff */
[----:B------:R-:W-:-:S04]  /*ff20*/  IMAD.MOV R30, RZ, RZ, -R30 ;  /* 0x000000ffff1e7224 */ /* 0x000fc800078e0a1e */
[----:B------:R-:W-:Y:S01]  /*ff30*/  IMAD R80, R39, R30, R80 ;  /* 0x0000001e27507224 */ /* 0x000fe200078e0250 */
[----:B------:R-:W-:Y:S01]  /*ff40*/  LOP3.LUT R30, R149, 0x30, RZ, 0x3c, !PT ;  /* 0x00000030951e7812 */ /* 0x000fe200078e3cff */
[----:B------:R0:W-:Y:S04]  /*ff50*/  STS.U8 [R29+UR9+0x3d00], R130 ;  /* 0x003d00821d007988 */ /* 0x0001e80008000009 */
[----:B------:R-:W-:Y:S04]  /*ff60*/  STL [R1+0x824], R9 ;  /* 0x0008240901007387 */ /* 0x000fe80000100800 */
[----:B------:R-:W2:Y:S01]  /*ff70*/  LDL.LU R84, [R1+0x3c0] ;  /* 0x0003c00001547983 */ /* 0x000ea20000300800 */
[----:B0-----:R-:W-:-:S03]  /*ff80*/  VIADD R130, R0, 0x64 ;  /* 0x0000006400827836 */ /* 0x001fc60000000000 */
[----:B------:R-:W-:Y:S04]  /*ff90*/  STL [R1+0x820], R132 ;  /* 0x0008208401007387 */ /* 0x000fe80000100800 */
[----:B---3--:R0:W-:Y:S04]  /*ffa0*/  STS.U8 [R29+UR9+0x3500], R83 ;  /* 0x003500531d007988 */ /* 0x0081e80008000009 */
[----:B0-----:R-:W3:Y:S04]  /*ffb0*/  LDL.LU R83, [R1+0x3b4] ;  /* 0x0003b40001537983 */ /* 0x001ee80000300800 */
[----:B------:R-:W3:Y:S04]  /*ffc0*/  LDL.LU R85, [R1+0x3ac] ;  /* 0x0003ac0001557983 */ /* 0x000ee80000300800 */
[----:B----4-:R-:W-:Y:S04]  /*ffd0*/  STS.U8 [R29+UR9+0x3900], R82 ;  /* 0x003900521d007988 */ /* 0x010fe80008000009 */
[----:B------:R0:W-:Y:S04]  /*ffe0*/  STS.U8 [R30+UR9+0x580], R6 ;  /* 0x000580061e007988 */ /* 0x0001e80008000009 */
[----:B------:R1:W-:Y:S01]  /*fff0*/  STS.U8 [R30+UR9+0xd80], R7 ;  /* 0x000d80071e007988 */ /* 0x0003e20008000009 */
[----:B0-----:R-:W-:-:S03]  /*10000*/  VIADD R6, R0, 0x65 ;  /* 0x0000006500067836 */ /* 0x001fc60000000000 */
[----:B------:R-:W-:Y:S01]  /*10010*/  STL [R1+0x818], R130 ;  /* 0x0008188201007387 */ /* 0x000fe20000100800 */
[----:B-1----:R-:W-:-:S03]  /*10020*/  VIADD R7, R0, 0x66 ;  /* 0x0000006600077836 */ /* 0x002fc60000000000 */
[----:B--2---:R0:W-:Y:S04]  /*10030*/  STS.U8 [R30+UR9+0x180], R86 ;  /* 0x000180561e007988 */ /* 0x0041e80008000009 */
[----:B0-----:R-:W2:Y:S04]  /*10040*/  LDL.LU R86, [R1+0x37c] ;  /* 0x00037c0001567983 */ /* 0x001ea80000300800 */
[----:B------:R-:W-:Y:S04]  /*10050*/  STL [R1+0x814], R6 ;  /* 0x0008140601007387 */ /* 0x000fe80000100800 */
[----:B------:R-:W-:Y:S04]  /*10060*/  STL [R1+0x810], R7 ;  /* 0x0008100701007387 */ /* 0x000fe80000100800 */
[----:B------:R-:W4:Y:S04]  /*10070*/  LDL.LU R162, [R1+0x370] ;  /* 0x0003700001a27983 */ /* 0x000f280000300800 */
[----:B------:R0:W-:Y:S04]  /*10080*/  STS.U8 [R30+UR9+0x1580], R126 ;  /* 0x0015807e1e007988 */ /* 0x0001e80008000009 */
[----:B------:R1:W-:Y:S01]  /*10090*/  STS.U8 [R30+UR9+0x1d80], R125 ;  /* 0x001d807d1e007988 */ /* 0x0003e20008000009 */
[----:B0-----:R-:W-:-:S02]  /*100a0*/  VIADD R126, R0, 0x67 ;  /* 0x00000067007e7836 */ /* 0x001fc40000000000 */
[----:B-1----:R-:W-:-:S03]  /*100b0*/  VIADD R125, R0, 0x6c ;  /* 0x0000006c007d7836 */ /* 0x002fc60000000000 */
[----:B------:R-:W-:Y:S04]  /*100c0*/  STL [R1+0x80c], R126 ;  /* 0x00080c7e01007387 */ /* 0x000fe80000100800 */
[----:B------:R-:W-:Y:S04]  /*100d0*/  STL [R1+0x808], R125 ;  /* 0x0008087d01007387 */ /* 0x000fe80000100800 */
[----:B------:R-:W2:Y:S04]  /*100e0*/  LDL.LU R34, [R1+0x3a4] ;  /* 0x0003a40001227983 */ /* 0x000ea80000300800 */
[----:B------:R-:W2:Y:S04]  /*100f0*/  LDL.LU R134, [R1+0x33c] ;  /* 0x00033c0001867983 */ /* 0x000ea80000300800 */
[----:B------:R-:W2:Y:S04]  /*10100*/  LDL.LU R145, [R1+0x32c] ;  /* 0x00032c0001917983 */ /* 0x000ea80000300800 */
[----:B------:R-:W2:Y:S04]  /*10110*/  LDL.LU R147, [R1+0x324] ;  /* 0x0003240001937983 */ /* 0x000ea80000300800 */
[----:B------:R0:W-:Y:S04]  /*10120*/  STS.U8 [R30+UR9+0x2580], R4 ;  /* 0x002580041e007988 */ /* 0x0001e80008000009 */
[----:B------:R-:W2:Y:S04]  /*10130*/  LDL.LU R148, [R1+0x300] ;  /* 0x0003000001947983 */ /* 0x000ea80000300800 */
[----:B------:R-:W2:Y:S01]  /*10140*/  LDL.LU R151, [R1+0x2f8] ;  /* 0x0002f80001977983 */ /* 0x000ea20000300800 */
[----:B0-----:R-:W-:-:S03]  /*10150*/  VIADD R4, R0, 0x6d ;  /* 0x0000006d00047836 */ /* 0x001fc60000000000 */
[----:B------:R-:W2:Y:S04]  /*10160*/  LDL.LU R136, [R1+0x2ec] ;  /* 0x0002ec0001887983 */ /* 0x000ea80000300800 */
[----:B------:R-:W2:Y:S04]  /*10170*/  LDL.LU R137, [R1+0x2c0] ;  /* 0x0002c00001897983 */ /* 0x000ea80000300800 */
[----:B------:R-:W2:Y:S04]  /*10180*/  LDL.LU R152, [R1+0x2bc] ;  /* 0x0002bc0001987983 */ /* 0x000ea80000300800 */
[----:B------:R-:W-:Y:S04]  /*10190*/  STL [R1+0x804], R4 ;  /* 0x0008040401007387 */ /* 0x000fe80000100800 */
[----:B------:R-:W2:Y:S04]  /*101a0*/  LDL.LU R140, [R1+0x2b8] ;  /* 0x0002b800018c7983 */ /* 0x000ea80000300800 */
        /* <DEDUP_REMOVED lines=10> */
[----:B----4-:R0:W-:Y:S04]  /*10250*/  STS.U8 [R30+UR9+0x2980], R162 ;  /* 0x002980a21e007988 */ /* 0x0101e80008000009 */
[----:B0-----:R-:W4:Y:S01]  /*10260*/  LDL.LU R162, [R1+0x244] ;  /* 0x0002440001a27983 */ /* 0x001f220000300800 */
[----:B------:R-:W-:-:S05]  /*10270*/  IABS R81, R130 ;  /* 0x0000008200517213 */ /* 0x000fca0000000000 */
[----:B------:R-:W-:Y:S01]  /*10280*/  IMAD.HI.U32 R31, R40, R81, RZ ;  /* 0x00000051281f7227 */ /* 0x000fe200078e00ff */
[----:B------:R-:W-:-:S03]  /*10290*/  IABS R82, R6 ;  /* 0x0000000600527213 */ /* 0x000fc60000000000 */
[----:B------:R-:W-:-:S04]  /*102a0*/  IMAD.MOV R31, RZ, RZ, -R31 ;  /* 0x000000ffff1f7224 */ /* 0x000fc800078e0a1f */
[----:B------:R-:W-:Y:S02]  /*102b0*/  IMAD R81, R39, R31, R81 ;  /* 0x0000001f27517224 */ /* 0x000fe400078e0251 */
[----:B------:R-:W-:Y:S01]  /*102c0*/  IMAD.HI.U32 R31, R40, R82, RZ ;  /* 0x00000052281f7227 */ /* 0x000fe200078e00ff */
[----:B------:R0:W-:Y:S03]  /*102d0*/  STS.U8 [R30+UR9+0x980], R84 ;  /* 0x000980541e007988 */ /* 0x0001e60008000009 */
[----:B------:R-:W-:Y:S01]  /*102e0*/  IMAD.MOV R31, RZ, RZ, -R31 ;  /* 0x000000ffff1f7224 */ /* 0x000fe200078e0a1f */
[----:B0-----:R-:W-:-:S03]  /*102f0*/  IABS R84, R7 ;  /* 0x0000000700547213 */ /* 0x001fc60000000000 */
[----:B------:R-:W-:Y:S01]  /*10300*/  IMAD R82, R39, R31, R82 ;  /* 0x0000001f27527224 */ /* 0x000fe200078e0252 */
[----:B---3--:R0:W-:Y:S01]  /*10310*/  STS.U8 [R30+UR9+0x1180], R83 ;  /* 0x001180531e007988 */ /* 0x0081e20008000009 */
[----:B------:R-:W-:-:S04]  /*10320*/  IMAD.HI.U32 R31, R40, R84, RZ ;  /* 0x00000054281f7227 */ /* 0x000fc800078e00ff */
[----:B------:R-:W-:Y:S01]  /*10330*/  IMAD.MOV R31, RZ, RZ, -R31 ;  /* 0x000000ffff1f7224 */ /* 0x000fe200078e0a1f */
[----:B0-----:R-:W-:-:S03]  /*10340*/  IABS R83, R126 ;  /* 0x0000007e00537213 */ /* 0x001fc60000000000 */
[----:B------:R-:W-:Y:S01]  /*10350*/  IMAD R84, R39, R31, R84 ;  /* 0x0000001f27547224 */ /* 0x000fe200078e0254 */
[----:B------:R0:W-:Y:S01]  /*10360*/  STS.U8 [R30+UR9+0x1980], R85 ;  /* 0x001980551e007988 */ /* 0x0001e20008000009 */
[----:B------:R-:W-:-:S04]  /*10370*/  IMAD.HI.U32 R31, R40, R83, RZ ;  /* 0x00000053281f7227 */ /* 0x000fc800078e00ff */
[----:B------:R-:W-:Y:S01]  /*10380*/  IMAD.MOV R31, RZ, RZ, -R31 ;  /* 0x000000ffff1f7224 */ /* 0x000fe200078e0a1f */
[----:B0-----:R-:W-:-:S03]  /*10390*/  IABS R85, R125 ;  /* 0x0000007d00557213 */ /* 0x001fc60000000000 */
[----:B------:R-:W-:Y:S01]  /*103a0*/  IMAD R83, R39, R31, R83 ;  /* 0x0000001f27537224 */ /* 0x000fe200078e0253 */
[----:B--2---:R0:W-:Y:S01]  /*103b0*/  STS.U8 [R30+UR9+0x2180], R86 ;  /* 0x002180561e007988 */ /* 0x0041e20008000009 */
[----:B------:R-:W-:-:S04]  /*103c0*/  IMAD.HI.U32 R31, R40, R85, RZ ;  /* 0x00000055281f7227 */ /* 0x000fc800078e00ff */
[----:B------:R-:W-:Y:S01]  /*103d0*/  IMAD.MOV R31, RZ, RZ, -R31 ;  /* 0x000000ffff1f7224 */ /* 0x000fe200078e0a1f */
[----:B0-----:R-:W-:-:S03]  /*103e0*/  IABS R86, R4 ;  /* 0x0000000400567213 */ /* 0x001fc60000000000 */
[----:B------:R-:W-:Y:S02]  /*103f0*/  IMAD R85, R39, R31, R85 ;  /* 0x0000001f27557224 */ /* 0x000fe400078e0255 */
[----:B------:R-:W-:-:S04]  /*10400*/  IMAD.HI.U32 R31, R40, R86, RZ ;  /* 0x00000056281f7227 */ /* 0x000fc800078e00ff */
[----:B------:R-:W-:Y:S01]  /*10410*/  IMAD.MOV R31, RZ, RZ, -R31 ;  /* 0x000000ffff1f7224 */ /* 0x000fe200078e0a1f */
[----:B------:R0:W-:Y:S03]  /*10420*/  STS.U8 [R30+UR9+0x3580], R145 ;  /* 0x003580911e007988 */ /* 0x0001e60008000009 */
[----:B------:R-:W-:Y:S01]  /*10430*/  IMAD R86, R39, R31, R86 ;  /* 0x0000001f27567224 */ /* 0x000fe200078e0256 */
[----:B------:R-:W-:Y:S01]  /*10440*/  LOP3.LUT R31, R149, 0x40, RZ, 0x3c, !PT ;  /* 0x00000040951f7812 */ /* 0x000fe200078e3cff */
[----:B------:R1:W-:Y:S04]  /*10450*/  STS.U8 [R30+UR9+0x3980], R147 ;  /* 0x003980931e007988 */ /* 0x0003e80008000009 */
[----:B------:R2:W-:Y:S04]  /*10460*/  STS.U8 [R30+UR9+0x3d80], R148 ;  /* 0x003d80941e007988 */ /* 0x0005e80008000009 */
[----:B0-----:R-:W3:Y:S04]  /*10470*/  LDL.LU R145, [R1+0x23c] ;  /* 0x00023c0001917983 */ /* 0x001ee80000300800 */
[----:B-1----:R-:W3:Y:S04]  /*10480*/  LDL.LU R147, [R1+0x238] ;  /* 0x0002380001937983 */ /* 0x002ee80000300800 */
[----:B------:R-:W-:Y:S04]  /*10490*/  STS.U8 [R30+UR9+0x2d80], R34 ;  /* 0x002d80221e007988 */ /* 0x000fe80008000009 */
[----:B------:R-:W-:Y:S04]  /*104a0*/  STS.U8 [R30+UR9+0x3180], R134 ;  /* 0x003180861e007988 */ /* 0x000fe80008000009 */
[----:B--2---:R-:W2:Y:S04]  /*104b0*/  LDL.LU R148, [R1+0x234] ;  /* 0x0002340001947983 */ /* 0x004ea80000300800 */
[----:B------:R0:W-:Y:S04]  /*104c0*/  STS.U8 [R31+UR9+0x200], R151 ;  /* 0x000200971f007988 */ /* 0x0001e80008000009 */
[----:B------:R-:W2:Y:S04]  /*104d0*/  LDL.LU R149, [R1+0x230] ;  /* 0x0002300001957983 */ /* 0x000ea80000300800 */
[----:B------:R1:W-:Y:S04]  /*104e0*/  STS.U8 [R31+UR9+0xe00], R152 ;  /* 0x000e00981f007988 */ /* 0x0003e80008000009 */
[----:B0-----:R-:W2:Y:S04]  /*104f0*/  LDL.LU R151, [R1+0x22c] ;  /* 0x00022c0001977983 */ /* 0x001ea80000300800 */
[----:B------:R0:W-:Y:S04]  /*10500*/  STS.U8 [R31+UR9+0x2600], R153 ;  /* 0x002600991f007988 */ /* 0x0001e80008000009 */
[----:B-1----:R-:W2:Y:S04]  /*10510*/  LDL.LU R152, [R1+0x228] ;  /* 0x0002280001987983 */ /* 0x002ea80000300800 */
        /* <DEDUP_REMOVED lines=10> */
[----:B-1----:R-:W2:Y:S04]  /*105c0*/  LDL.LU R161, [R1+0x20c] ;  /* 0x00020c0001a17983 */ /* 0x002ea80000300800 */
[----:B----4-:R0:W-:Y:S04]  /*105d0*/  STS.U8 [R31+UR9+0x3e00], R162 ;  /* 0x003e00a21f007988 */ /* 0x0101e80008000009 */
[----:B0-----:R-:W4:Y:S04]  /*105e0*/  LDL.LU R162, [R1+0x1e0] ;  /* 0x0001e00001a27983 */ /* 0x001f280000300800 */
[----:B------:R-:W-:Y:S04]  /*105f0*/  STS.U8 [R31+UR9+0x600], R136 ;  /* 0x000600881f007988 */ /* 0x000fe80008000009 */
[----:B------:R-:W-:Y:S04]  /*10600*/  STS.U8 [R31+UR9+0xa00], R137 ;  /* 0x000a00891f007988 */ /* 0x000fe80008000009 */
[----:B------:R-:W-:Y:S04]  /*10610*/  STS.U8 [R31+UR9+0x1200], R140 ;  /* 0x0012008c1f007988 */ /* 0x000fe80008000009 */
[----:B------:R-:W-:Y:S04]  /*10620*/  STS.U8 [R31+UR9+0x1600], R141 ;  /* 0x0016008d1f007988 */ /* 0x000fe80008000009 */
[----:B------:R-:W-:Y:S04]  /*10630*/  STS.U8 [R31+UR9+0x1a00], R142 ;  /* 0x001a008e1f007988 */ /* 0x000fe80008000009 */
[----:B------:R-:W-:Y:S04]  /*10640*/  STS.U8 [R31+UR9+0x1e00], R143 ;  /* 0x001e008f1f007988 */ /* 0x000fe80008000009 */
[----:B------:R0:W-:Y:S04]  /*10650*/  STS.U8 [R31+UR9+0x2200], R144 ;  /* 0x002200901f007988 */ /* 0x0001e80008000009 */
[----:B------:R-:W4:Y:S04]  /*10660*/  LDL.LU R33, [R1+0x1dc] ;  /* 0x0001dc0001217983 */ /* 0x000f280000300800 */
[----:B------:R-:W4:Y:S01]  /*10670*/  LDL.LU R34, [R1+0x1d8] ;  /* 0x0001d80001227983 */ /* 0x000f220000300800 */
[----:B0-----:R-:W0:Y:S03]  /*10680*/  S2R R31, SR_TID.X ;  /* 0x00000000001f7919 */ /* 0x001e260000002100 */
[----:B------:R-:W4:Y:S04]  /*10690*/  LDL.LU R134, [R1+0x1d4] ;  /* 0x0001d40001867983 */ /* 0x000f280000300800 */
[----:B------:R-:W4:Y:S04]  /*106a0*/  LDL.LU R136, [R1+0x1d0] ;  /* 0x0001d00001887983 */ /* 0x000f280000300800 */
[----:B------:R-:W4:Y:S04]  /*106b0*/  LDL.LU R137, [R1+0x1cc] ;  /* 0x0001cc0001897983 */ /* 0x000f280000300800 */
[----:B------:R-:W4:Y:S04]  /*106c0*/  LDL.LU R140, [R1+0x1a0] ;  /* 0x0001a000018c7983 */ /* 0x000f280000300800 */
[----:B------:R-:W4:Y:S04]  /*106d0*/  LDL.LU R141, [R1+0x19c] ;  /* 0x00019c00018d7983 */ /* 0x000f280000300800 */
[----:B------:R-:W4:Y:S04]  /*106e0*/  LDL.LU R142, [R1+0x198] ;  /* 0x00019800018e7983 */ /* 0x000f280000300800 */
[----:B------:R-:W4:Y:S01]  /*106f0*/  LDL.LU R143, [R1+0x194] ;  /* 0x00019400018f7983 */ /* 0x000f220000300800 */
[----:B0-----:R-:W-:-:S03]  /*10700*/  LOP3.LUT R31, R31, 0x7f, RZ, 0xc0, !PT ;  /* 0x0000007f1f1f7812 */ /* 0x001fc600078ec0ff */
[----:B------:R-:W4:Y:S01]  /*10710*/  LDL.LU R144, [R1+0x190] ;  /* 0x0001900001907983 */ /* 0x000f220000300800 */
[----:B------:R-:W-:-:S05]  /*10720*/  LOP3.LUT R32, R31, 0x50, RZ, 0x3c, !PT ;  /* 0x000000501f207812 */ /* 0x000fca00078e3cff */
[----:B---3--:R0:W-:Y:S04]  /*10730*/  STS.U8 [R32+UR9+0x280], R145 ;  /* 0x0002809120007988 */ /* 0x0081e80008000009 */
[----:B------:R1:W-:Y:S04]  /*10740*/  STS.U8 [R32+UR9+0x680], R147 ;  /* 0x0006809320007988 */ /* 0x0003e80008000009 */
[----:B0-----:R-:W3:Y:S04]  /*10750*/  LDL.LU R145, [R1+0x18c] ;  /* 0x00018c0001917983 */ /* 0x001ee80000300800 */
[----:B--2---:R0:W-:Y:S04]  /*10760*/  STS.U8 [R32+UR9+0xa80], R148 ;  /* 0x000a809420007988 */ /* 0x0041e80008000009 */
        /* <DEDUP_REMOVED lines=22> */
[----:B------:R0:W-:Y:S04]  /*108d0*/  STS.U8 [R32+UR9+0x3680], R33 ;  /* 0x0036802120007988 */ /* 0x0001e80008000009 */
[----:B------:R-:W-:Y:S01]  /*108e0*/  STS.U8 [R32+UR9+0x3a80], R34 ;  /* 0x003a802220007988 */ /* 0x000fe20008000009 */
[----:B0-----:R-:W-:-:S03]  /*108f0*/  LOP3.LUT R33, R31, 0x60, RZ, 0x3c, !PT ;  /* 0x000000601f217812 */ /* 0x001fc600078e3cff */
[----:B------:R0:W-:Y:S04]  /*10900*/  STS.U8 [R32+UR9+0x3e80], R134 ;  /* 0x003e808620007988 */ /* 0x0001e80008000009 */
[----:B------:R1:W-:Y:S04]  /*10910*/  STS.U8 [R33+UR9+0x300], R136 ;  /* 0x0003008821007988 */ /* 0x0003e80008000009 */
[----:B------:R1:W-:Y:S04]  /*10920*/  STS.U8 [R33+UR9+0x700], R137 ;  /* 0x0007008921007988 */ /* 0x0003e80008000009 */
[----:B0-----:R-:W4:Y:S04]  /*10930*/  LDL.LU R134, [R1+0x78] ;  /* 0x0000780001867983 */ /* 0x001f280000300800 */
[----:B-1----:R-:W4:Y:S04]  /*10940*/  LDL.LU R136, [R1+0x74] ;  /* 0x0000740001887983 */ /* 0x002f280000300800 */
[----:B------:R0:W-:Y:S04]  /*10950*/  STS.U8 [R33+UR9+0xb00], R140 ;  /* 0x000b008c21007988 */ /* 0x0001e80008000009 */
[----:B------:R-:W4:Y:S04]  /*10960*/  LDL.LU R137, [R1+0x70] ;  /* 0x0000700001897983 */ /* 0x000f280000300800 */
[----:B------:R1:W-:Y:S04]  /*10970*/  STS.U8 [R33+UR9+0xf00], R141 ;  /* 0x000f008d21007988 */ /* 0x0003e80008000009 */
[----:B0-----:R-:W4:Y:S04]  /*10980*/  LDL.LU R140, [R1+0x6c] ;  /* 0x00006c00018c7983 */ /* 0x001f280000300800 */
[----:B------:R0:W-:Y:S04]  /*10990*/  STS.U8 [R33+UR9+0x1300], R142 ;  /* 0x0013008e21007988 */ /* 0x0001e80008000009 */
[----:B-1----:R-:W4:Y:S04]  /*109a0*/  LDL.LU R141, [R1+0x68] ;  /* 0x00006800018d7983 */ /* 0x002f280000300800 */
[----:B------:R1:W-:Y:S04]  /*109b0*/  STS.U8 [R33+UR9+0x1700], R143 ;  /* 0x0017008f21007988 */ /* 0x0003e80008000009 */
[----:B0-----:R-:W4:Y:S04]  /*109c0*/  LDL.LU R142, [R1+0x64] ;  /* 0x00006400018e7983 */ /* 0x001f280000300800 */
[----:B------:R0:W-:Y:S04]  /*109d0*/  STS.U8 [R33+UR9+0x1b00], R144 ;  /* 0x001b009021007988 */ /* 0x0001e80008000009 */
[----:B-1----:R-:W4:Y:S04]  /*109e0*/  LDL.LU R143, [R1+0x60] ;  /* 0x00006000018f7983 */ /* 0x002f280000300800 */
[----:B---3--:R1:W-:Y:S04]  /*109f0*/  STS.U8 [R33+UR9+0x1f00], R145 ;  /* 0x001f009121007988 */ /* 0x0083e80008000009 */
[----:B0-----:R-:W3:Y:S01]  /*10a00*/  LDL.LU R144, [R1+0x5c] ;  /* 0x00005c0001907983 */ /* 0x001ee20000300800 */
[----:B------:R-:W-:-:S03]  /*10a10*/  LOP3.LUT R34, R31, 0x70, RZ, 0x3c, !PT ;  /* 0x000000701f227812 */ /* 0x000fc600078e3cff */
        /* <DEDUP_REMOVED lines=22> */
[----:B0-----:R-:W2:Y:S04]  /*10b80*/  LDL.LU R161, [R1+0x24] ;  /* 0x0000240001a17983 */ /* 0x001ea80000300800 */
[----:B----4-:R0:W-:Y:S04]  /*10b90*/  STS.U8 [R34+UR9+0xf80], R162 ;  /* 0x000f80a222007988 */ /* 0x0101e80008000009 */
[----:B0-----:R-:W4:Y:S04]  /*10ba0*/  LDL.LU R162, [R1+0x1c] ;  /* 0x00001c0001a27983 */ /* 0x001f280000300800 */
[----:B------:R-:W4:Y:S04]  /*10bb0*/  LDL.LU R28, [R1+0x8] ;  /* 0x00000800011c7983 */ /* 0x000f280000300800 */
[----:B------:R-:W4:Y:S04]  /*10bc0*/  LDL.LU R30, [R1+0xc] ;  /* 0x00000c00011e7983 */ /* 0x000f280000300800 */
[----:B------:R-:W4:Y:S04]  /*10bd0*/  LDL.LU R29, [R1+0x4] ;  /* 0x00000400011d7983 */ /* 0x000f280000300800 */
[----:B------:R-:W-:Y:S04]  /*10be0*/  STS.U8 [R34+UR9+0x2b80], R92 ;  /* 0x002b805c22007988 */ /* 0x000fe80008000009 */
[----:B------:R-:W-:Y:S04]  /*10bf0*/  STS.U8 [R34+UR9+0x2f80], R91 ;  /* 0x002f805b22007988 */ /* 0x000fe80008000009 */
[----:B------:R-:W-:Y:S04]  /*10c00*/  STS.U8 [R34+UR9+0x3380], R90 ;  /* 0x0033805a22007988 */ /* 0x000fe80008000009 */
[----:B------:R-:W-:Y:S04]  /*10c10*/  STS.U8 [R34+UR9+0x3780], R89 ;  /* 0x0037805922007988 */ /* 0x000fe80008000009 */
[----:B------:R0:W-:Y:S04]  /*10c20*/  STS.U8 [R34+UR9+0x1380], R134 ;  /* 0x0013808622007988 */ /* 0x0001e80008000009 */
[----:B------:R1:W-:Y:S04]  /*10c30*/  STS.U8 [R34+UR9+0x1780], R136 ;  /* 0x0017808822007988 */ /* 0x0003e80008000009 */
[----:B0-----:R-:W4:Y:S04]  /*10c40*/  LDL.LU R134, [R1+0xae4] ;  /* 0x000ae40001867983 */ /* 0x001f280000300800 */
[----:B-1----:R-:W4:Y:S04]  /*10c50*/  LDL.LU R136, [R1+0xae0] ;  /* 0x000ae00001887983 */ /* 0x002f280000300800 */
[----:B------:R0:W-:Y:S04]  /*10c60*/  STS.U8 [R34+UR9+0x1b80], R137 ;  /* 0x001b808922007988 */ /* 0x0001e80008000009 */
[----:B------:R1:W-:Y:S04]  /*10c70*/  STS.U8 [R34+UR9+0x1f80], R140 ;  /* 0x001f808c22007988 */ /* 0x0003e80008000009 */
[----:B0-----:R-:W4:Y:S04]  /*10c80*/  LDL.LU R137, [R1+0xadc] ;  /* 0x000adc0001897983 */ /* 0x001f280000300800 */
[----:B-1----:R-:W4:Y:S04]  /*10c90*/  LDL.LU R140, [R1+0xad8] ;  /* 0x000ad800018c7983 */ /* 0x002f280000300800 */
[----:B------:R0:W-:Y:S04]  /*10ca0*/  STS.U8 [R34+UR9+0x2380], R141 ;  /* 0x0023808d22007988 */ /* 0x0001e80008000009 */
[----:B------:R1:W-:Y:S04]  /*10cb0*/  STS.U8 [R34+UR9+0x2780], R142 ;  /* 0x0027808e22007988 */ /* 0x0003e80008000009 */
[----:B------:R-:W-:Y:S04]  /*10cc0*/  STS.U8 [R34+UR9+0x3b80], R88 ;  /* 0x003b805822007988 */ /* 0x000fe80008000009 */
[----:B0-----:R-:W4:Y:S04]  /*10cd0*/  LDL.LU R141, [R1+0xad4] ;  /* 0x000ad400018d7983 */ /* 0x001f280000300800 */
[----:B-1----:R-:W4:Y:S04]  /*10ce0*/  LDL.LU R142, [R1+0xad0] ;  /* 0x000ad000018e7983 */ /* 0x002f280000300800 */
[----:B------:R0:W-:Y:S04]  /*10cf0*/  STS.U8 [R34+UR9+0x3f80], R87 ;  /* 0x003f805722007988 */ /* 0x0001e80008000009 */
[----:B------:R1:W-:Y:S04]  /*10d00*/  STS.U8 [R31+UR9+0x4000], R143 ;  /* 0x0040008f1f007988 */ /* 0x0003e80008000009 */
[----:B---3--:R3:W-:Y:S04]  /*10d10*/  STS.U8 [R31+UR9+0x4400], R144 ;  /* 0x004400901f007988 */ /* 0x0087e80008000009 */
[----:B0-----:R-:W4:Y:S04]  /*10d20*/  LDL.LU R87, [R1] ;  /* 0x0000000001577983 */ /* 0x001f280000300800 */
[----:B-1----:R-:W4:Y:S04]  /*10d30*/  LDL.LU R143, [R1+0xacc] ;  /* 0x000acc00018f7983 */ /* 0x002f280000300800 */
[----:B---3--:R-:W3:Y:S04]  /*10d40*/  LDL.LU R144, [R1+0xac8] ;  /* 0x000ac80001907983 */ /* 0x008ee80000300800 */
[----:B--2---:R0:W-:Y:S04]  /*10d50*/  STS.U8 [R31+UR9+0x4800], R145 ;  /* 0x004800911f007988 */ /* 0x0041e80008000009 */
[----:B------:R1:W-:Y:S04]  /*10d60*/  STS.U8 [R31+UR9+0x4c00], R147 ;  /* 0x004c00931f007988 */ /* 0x0003e80008000009 */
[----:B------:R2:W-:Y:S04]  /*10d70*/  STS.U8 [R31+UR9+0x5000], R148 ;  /* 0x005000941f007988 */ /* 0x0005e80008000009 */
[----:B0-----:R-:W3:Y:S04]  /*10d80*/  LDL.LU R145, [R1+0xac4] ;  /* 0x000ac40001917983 */ /* 0x001ee80000300800 */
[----:B-1----:R-:W3:Y:S04]  /*10d90*/  LDL.LU R147, [R1+0xac0] ;  /* 0x000ac00001937983 */ /* 0x002ee80000300800 */
[----:B--2---:R-:W2:Y:S04]  /*10da0*/  LDL.LU R148, [R1+0xabc] ;  /* 0x000abc0001947983 */ /* 0x004ea80000300800 */
[----:B------:R0:W-:Y:S04]  /*10db0*/  STS.U8 [R31+UR9+0x5400], R149 ;  /* 0x005400951f007988 */ /* 0x0001e80008000009 */
[----:B------:R1:W-:Y:S04]  /*10dc0*/  STS.U8 [R31+UR9+0x5800], R151 ;  /* 0x005800971f007988 */ /* 0x0003e80008000009 */
[----:B------:R1:W-:Y:S04]  /*10dd0*/  STS.U8 [R31+UR9+0x5c00], R152 ;  /* 0x005c00981f007988 */ /* 0x0003e80008000009 */
[----:B0-----:R-:W2:Y:S04]  /*10de0*/  LDL.LU R149, [R1+0xab8] ;  /* 0x000ab80001957983 */ /* 0x001ea80000300800 */
[----:B-1----:R-:W2:Y:S04]  /*10df0*/  LDL.LU R151, [R1+0xab4] ;  /* 0x000ab40001977983 */ /* 0x002ea80000300800 */
[----:B------:R-:W2:Y:S04]  /*10e00*/  LDL.LU R152, [R1+0xab0] ;  /* 0x000ab00001987983 */ /* 0x000ea80000300800 */
        /* <DEDUP_REMOVED lines=12> */
[----:B----4-:R0:W-:Y:S04]  /*10ed0*/  STS.U8 [R31+UR9+0x7800], R162 ;  /* 0x007800a21f007988 */ /* 0x0101e80008000009 */
[----:B0-----:R-:W4:Y:S04]  /*10ee0*/  LDL.LU R162, [R1+0xa94] ;  /* 0x000a940001a27983 */ /* 0x001f280000300800 */
[----:B------:R0:W-:Y:S02]  /*10ef0*/  STS.U8 [R31+UR9+0x7c00], R28 ;  /* 0x007c001c1f007988 */ /* 0x0001e40008000009 */
[----:B0-----:R-:W0:Y:S01]  /*10f00*/  S2R R28, SR_TID.X ;  /* 0x00000000001c7919 */ /* 0x001e220000002100 */
[----:B------:R-:W-:-:S02]  /*10f10*/  ISETP.GT.U32.AND P2, PT, R39, R43, PT ;  /* 0x0000002b2700720c */ /* 0x000fc40003f44070 */
[----:B------:R-:W-:Y:S02]  /*10f20*/  ISETP.GT.U32.AND P5, PT, R39, R42, PT ;  /* 0x0000002a2700720c */ /* 0x000fe40003fa4070 */
[----:B------:R-:W-:Y:S02]  /*10f30*/  ISETP.GE.AND P6, PT, R96, RZ, PT ;  /* 0x000000ff6000720c */ /* 0x000fe40003fc6270 */
[----:B------:R-:W4:Y:S07]  /*10f40*/  LDL.LU R96, [R1+0xa90] ;  /* 0x000a900001607983 */ /* 0x000f2e0000300800 */
[----:B------:R-:W-:-:S02]  /*10f50*/  @!P2 IMAD.IADD R43, R43, 0x1, -R39 ;  /* 0x000000012b2ba824 */ /* 0x000fc400078e0a27 */
[----:B------:R-:W-:Y:S01]  /*10f60*/  @!P5 IMAD.IADD R42, R42, 0x1, -R39 ;  /* 0x000000012a2ad824 */ /* 0x000fe200078e0a27 */
[----:B0-----:R-:W-:-:S04]  /*10f70*/  LOP3.LUT R28, R28, 0x7f, RZ, 0xc0, !PT ;  /* 0x0000007f1c1c7812 */ /* 0x001fc800078ec0ff */
[C---:B------:R-:W-:Y:S02]  /*10f80*/  LOP3.LUT R31, R28.reuse, 0x40, RZ, 0x3c, !PT ;  /* 0x000000401c1f7812 */ /* 0x040fe400078e3cff */
[----:B------:R-:W-:-:S05]  /*10f90*/  LOP3.LUT R28, R28, 0x10, RZ, 0x3c, !PT ;  /* 0x000000101c1c7812 */ /* 0x000fca00078e3cff */
[----:B------:R0:W-:Y:S04]  /*10fa0*/  STS.U8 [R28+UR9+0x4480], R29 ;  /* 0x0044801d1c007988 */ /* 0x0001e80008000009 */
[----:B------:R1:W-:Y:S01]  /*10fb0*/  STS.U8 [R28+UR9+0x4080], R30 ;  /* 0x0040801e1c007988 */ /* 0x0003e20008000009 */
[----:B0-----:R-:W0:Y:S01]  /*10fc0*/  S2R R29, SR_TID.X ;  /* 0x00000000001d7919 */ /* 0x001e220000002100 */
[----:B-1----:R-:W1:Y:S01]  /*10fd0*/  S2R R30, SR_TID.X ;  /* 0x00000000001e7919 */ /* 0x002e620000002100 */
[C---:B------:R-:W-:Y:S02]  /*10fe0*/  ISETP.GT.U32.AND P2, PT, R39.reuse, R43, PT ;  /* 0x0000002b2700720c */ /* 0x040fe40003f44070 */
[C---:B------:R-:W-:Y:S02]  /*10ff0*/  ISETP.GT.U32.AND P5, PT, R39.reuse, R42, PT ;  /* 0x0000002a2700720c */ /* 0x040fe40003fa4070 */
[----:B------:R-:W-:-:S09]  /*11000*/  ISETP.GT.U32.AND P4, PT, R39, R41, PT ;  /* 0x000000292700720c */ /* 0x000fd20003f84070 */
[--C-:B------:R-:W-:Y:S01]  /*11010*/  @!P2 IMAD.IADD R43, R43, 0x1, -R39.reuse ;  /* 0x000000012b2ba824 */ /* 0x100fe200078e0a27 */
[----:B------:R-:W-:Y:S01]  /*11020*/  ISETP.GE.AND P2, PT, R37, RZ, PT ;  /* 0x000000ff2500720c */ /* 0x000fe20003f46270 */
[--C-:B------:R-:W-:Y:S01]  /*11030*/  @!P5 IMAD.IADD R42, R42, 0x1, -R39.reuse ;  /* 0x000000012a2ad824 */ /* 0x100fe200078e0a27 */
[----:B------:R-:W-:Y:S01]  /*11040*/  ISETP.GT.U32.AND P5, PT, R39, R44, PT ;  /* 0x0000002c2700720c */ /* 0x000fe20003fa4070 */
[----:B------:R-:W-:Y:S01]  /*11050*/  @!P4 IMAD.IADD R41, R41, 0x1, -R39 ;  /* 0x000000012929c824 */ /* 0x000fe200078e0a27 */
[----:B------:R-:W5:Y:S01]  /*11060*/  LDL.LU R37, [R1+0xa8c] ;  /* 0x000a8c0001257983 */ /* 0x000f620000300800 */
[----:B------:R-:W-:Y:S01]  /*11070*/  @!P6 IMAD.MOV R43, RZ, RZ, -R43 ;  /* 0x000000ffff2be224 */ /* 0x000fe200078e0a2b */
[C---:B------:R-:W-:Y:S02]  /*11080*/  ISETP.GT.U32.AND P6, PT, R39.reuse, R45, PT ;  /* 0x0000002d2700720c */ /* 0x040fe40003fc4070 */
[----:B------:R-:W-:Y:S02]  /*11090*/  ISETP.GT.U32.AND P4, PT, R39, R41, PT ;  /* 0x000000292700720c */ /* 0x000fe40003f84070 */
[----:B------:R-:W-:-:S02]  /*110a0*/  SEL R43, R5, R43, !P3 ;  /* 0x0000002b052b7207 */ /* 0x000fc40005800000 */
[----:B0-----:R-:W-:Y:S01]  /*110b0*/  LOP3.LUT R29, R29, 0x7f, RZ, 0xc0, !PT ;  /* 0x0000007f1d1d7812 */ /* 0x001fe200078ec0ff */
[----:B------:R-:W-:Y:S01]  /*110c0*/  @!P2 IMAD.MOV R42, RZ, RZ, -R42 ;  /* 0x000000ffff2aa224 */ /* 0x000fe200078e0a2a */
[----:B------:R-:W-:Y:S01]  /*110d0*/  ISETP.GE.AND P2, PT, R165, RZ, PT ;  /* 0x000000ffa500720c */ /* 0x000fe20003f46270 */
[--C-:B------:R-:W-:Y:S01]  /*110e0*/  @!P5 IMAD.IADD R44, R44, 0x1, -R39.reuse ;  /* 0x000000012c2cd824 */ /* 0x100fe200078e0a27 */
[----:B-1----:R-:W-:Y:S01]  /*110f0*/  LOP3.LUT R30, R30, 0x7f, RZ, 0xc0, !PT ;  /* 0x0000007f1e1e7812 */ /* 0x002fe200078ec0ff */
[----:B------:R-:W-:Y:S01]  /*11100*/  IMAD R43, R43, UR11, RZ ;  /* 0x0000000b2b2b7c24 */ /* 0x000fe2000f8e02ff */
[----:B------:R-:W-:Y:S01]  /*11110*/  LOP3.LUT R29, R29, 0x20, RZ, 0x3c, !PT ;  /* 0x000000201d1d7812 */ /* 0x000fe200078e3cff */
[----:B------:R0:W-:Y:S01]  /*11120*/  STS.U8 [R28+UR9+0x4880], R87 ;  /* 0x004880571c007988 */ /* 0x0001e20008000009 */
[----:B------:R-:W-:Y:S02]  /*11130*/  LOP3.LUT R30, R30, 0x30, RZ, 0x3c, !PT ;  /* 0x000000301e1e7812 */ /* 0x000fe400078e3cff */
[----:B------:R-:W-:Y:S01]  /*11140*/  SEL R42, R5, R42, !P3 ;  /* 0x0000002a052a7207 */ /* 0x000fe20005800000 */
[--C-:B------:R-:W-:Y:S01]  /*11150*/  @!P4 IMAD.IADD R41, R41, 0x1, -R39.reuse ;  /* 0x000000012929c824 */ /* 0x100fe200078e0a27 */
[----:B------:R-:W-:Y:S01]  /*11160*/  ISETP.GT.U32.AND P5, PT, R39, R44, PT ;  /* 0x0000002c2700720c */ /* 0x000fe20003fa4070 */
[----:B------:R-:W-:Y:S01]  /*11170*/  @!P6 IMAD.IADD R45, R45, 0x1, -R39 ;  /* 0x000000012d2de824 */ /* 0x000fe200078e0a27 */
[----:B------:R-:W5:Y:S04]  /*11180*/  LDL.LU R165, [R1+0xa88] ;  /* 0x000a880001a57983 */ /* 0x000f680000300800 */
[----:B---3--:R-:W-:Y:S01]  /*11190*/  STS.U8 [R28+UR9+0x7c80], R145 ;  /* 0x007c80911c007988 */ /* 0x008fe20008000009 */
[----:B0-----:R-:W-:-:S03]  /*111a0*/  IMAD R87, R42, UR11, RZ ;  /* 0x0000000b2a577c24 */ /* 0x001fc6000f8e02ff */
[----:B------:R-:W-:Y:S04]  /*111b0*/  STS.U8 [R28+UR9+0x7880], R147 ;  /* 0x007880931c007988 */ /* 0x000fe80008000009 */
[----:B--2---:R-:W-:Y:S01]  /*111c0*/  STS.U8 [R28+UR9+0x7480], R148 ;  /* 0x007480941c007988 */ /* 0x004fe20008000009 */
[----:B------:R-:W-:Y:S01]  /*111d0*/  @!P2 IMAD.MOV R41, RZ, RZ, -R41 ;  /* 0x000000ffff29a224 */ /* 0x000fe200078e0a29 */
[----:B------:R-:W-:Y:S01]  /*111e0*/  ISETP.GT.U32.AND P6, PT, R39, R46, PT ;  /* 0x0000002e2700720c */ /* 0x000fe20003fc4070 */
[----:B------:R-:W-:Y:S01]  /*111f0*/  @!P5 IMAD.IADD R44, R44, 0x1, -R39 ;  /* 0x000000012c2cd824 */ /* 0x000fe200078e0a27 */
[----:B------:R-:W-:Y:S04]  /*11200*/  STS.U8 [R28+UR9+0x7080], R149 ;  /* 0x007080951c007988 */ /* 0x000fe80008000009 */
[----:B------:R-:W-:Y:S04]  /*11210*/  STS.U8 [R28+UR9+0x6c80], R151 ;  /* 0x006c80971c007988 */ /* 0x000fe80008000009 */
[----:B------:R-:W-:Y:S01]  /*11220*/  STS.U8 [R28+UR9+0x6880], R152 ;  /* 0x006880981c007988 */ /* 0x000fe20008000009 */
[----:B------:R-:W-:-:S02]  /*11230*/  SEL R41, R5, R41, !P3 ;  /* 0x0000002905297207 */ /* 0x000fc40005800000 */
[----:B------:R-:W-:Y:S01]  /*11240*/  ISETP.GE.AND P5, PT, R119, RZ, PT ;  /* 0x000000ff7700720c */ /* 0x000fe20003fa6270 */
[----:B------:R-:W-:Y:S04]  /*11250*/  STS.U8 [R28+UR9+0x6480], R153 ;  /* 0x006480991c007988 */ /* 0x000fe80008000009 */
[----:B------:R-:W-:Y:S04]  /*11260*/  STS.U8 [R28+UR9+0x6080], R154 ;  /* 0x0060809a1c007988 */ /* 0x000fe80008000009 */
[----:B------:R-:W-:Y:S04]  /*11270*/  STS.U8 [R28+UR9+0x5c80], R155 ;  /* 0x005c809b1c007988 */ /* 0x000fe80008000009 */
[----:B------:R-:W-:Y:S04]  /*11280*/  STS.U8 [R28+UR9+0x5880], R159 ;  /* 0x0058809f1c007988 */ /* 0x000fe80008000009 */
[----:B------:R-:W-:Y:S04]  /*11290*/  STS.U8 [R28+UR9+0x5480], R160 ;  /* 0x005480a01c007988 */ /* 0x000fe80008000009 */
[----:B------:R-:W-:Y:S01]  /*112a0*/  STS.U8 [R28+UR9+0x5080], R161 ;  /* 0x005080a11c007988 */ /* 0x000fe20008000009 */
[----:B------:R-:W-:-:S02]  /*112b0*/  IMAD R41, R41, UR11, RZ ;  /* 0x0000000b29297c24 */ /* 0x000fc4000f8e02ff */
[----:B------:R-:W-:-:S05]  /*112c0*/  @!P6 IMAD.IADD R46, R46, 0x1, -R39 ;  /* 0x000000012e2ee824 */ /* 0x000fca00078e0a27 */
[----:B------:R-:W-:-:S13]  /*112d0*/  ISETP.GT.U32.AND P6, PT, R39, R46, PT ;  /* 0x0000002e2700720c */ /* 0x000fda0003fc4070 */
[----:B------:R-:W-:Y:S01]  /*112e0*/  @!P6 IMAD.IADD R46, R46, 0x1, -R39 ;  /* 0x000000012e2ee824 */ /* 0x000fe200078e0a27 */
[----:B----4-:R0:W-:Y:S04]  /*112f0*/  STS.U8 [R28+UR9+0x4c80], R162 ;  /* 0x004c80a21c007988 */ /* 0x0101e80008000009 */
[----:B------:R-:W-:Y:S04]  /*11300*/  STS.U8 [R29+UR9+0x4100], R144 ;  /* 0x004100901d007988 */ /* 0x000fe80008000009 */
[----:B------:R-:W-:Y:S01]  /*11310*/  STS.U8 [R29+UR9+0x4500], R143 ;  /* 0x0045008f1d007988 */ /* 0x000fe20008000009 */
[----:B------:R-:W-:Y:S01]  /*11320*/  PRMT R92, RZ, 0x7610, R92 ;  /* 0x00007610ff5c7816 */ /* 0x000fe2000000005c */
[----:B0-----:R-:W0:Y:S02]  /*11330*/  LDC R162, c[0x0][0x3a0] ;  /* 0x0000e800ffa27b82 */ /* 0x001e240000000800 */
[----:B------:R-:W-:Y:S04]  /*11340*/  STS.U8 [R29+UR9+0x4900], R142 ;  /* 0x0049008e1d007988 */ /* 0x000fe80008000009 */
        /* <DEDUP_REMOVED lines=11> */
[----:B------:R1:W-:Y:S04]  /*11400*/  STS.U8 [R29+UR9+0x7900], R122 ;  /* 0x0079007a1d007988 */ /* 0x0003e80008000009 */
[----:B------:R-:W-:Y:S04]  /*11410*/  STS.U8 [R29+UR9+0x7d00], R121 ;  /* 0x007d00791d007988 */ /* 0x000fe80008000009 */
[----:B------:R2:W-:Y:S01]  /*11420*/  STS.U8 [R30+UR9+0x4180], R120 ;  /* 0x004180781e007988 */ /* 0x0005e20008000009 */
[----:B-1----:R-:W-:-:S02]  /*11430*/  IADD3 R122, P2, PT, R87, R38, RZ ;  /* 0x00000026577a7210 */ /* 0x002fc40007f5e0ff */
[----:B--2---:R-:W-:-:S04]  /*11440*/  IADD3 R120, P4, PT, R43, R38, RZ ;  /* 0x000000262b787210 */ /* 0x004fc80007f9e0ff */
[----:B------:R-:W-:Y:S02]  /*11450*/  LEA.HI.X.SX32 R121, R43, R35, 0x1, P4 ;  /* 0x000000232b797211 */ /* 0x000fe400020f0eff */
[----:B------:R-:W-:Y:S02]  /*11460*/  ISETP.GT.U32.AND P4, PT, R39, R45, PT ;  /* 0x0000002d2700720c */ /* 0x000fe40003f84070 */
[-C--:B------:R-:W-:Y:S02]  /*11470*/  LEA.HI.X.SX32 R124, R87, R35.reuse, 0x1, P2 ;  /* 0x00000023577c7211 */ /* 0x080fe400010f0eff */
[----:B------:R-:W-:Y:S01]  /*11480*/  ISETP.GE.AND P2, PT, R123, RZ, PT ;  /* 0x000000ff7b00720c */ /* 0x000fe20003f46270 */
[----:B------:R1:W-:Y:S01]  /*11490*/  STL [R1+0x150], R120 ;  /* 0x0001507801007387 */ /* 0x0003e20000100800 */
[----:B------:R-:W-:Y:S02]  /*114a0*/  @P0 IMAD.MOV.U32 R42, RZ, RZ, R120 ;  /* 0x000000ffff2a0224 */ /* 0x000fe400078e0078 */
[----:B------:R-:W-:Y:S01]  /*114b0*/  @P0 IMAD.MOV.U32 R43, RZ, RZ, R121 ;  /* 0x000000ffff2b0224 */ /* 0x000fe200078e0079 */
[----:B------:R2:W-:Y:S04]  /*114c0*/  STL [R1+0x14c], R121 ;  /* 0x00014c7901007387 */ /* 0x0005e80000100800 */
[----:B------:R-:W-:Y:S01]  /*114d0*/  @!P4 IMAD.IADD R45, R45, 0x1, -R39 ;  /* 0x000000012d2dc824 */ /* 0x000fe200078e0a27 */
[----:B-1----:R-:W-:Y:S01]  /*114e0*/  IADD3 R120, P4, PT, R41, R38, RZ ;  /* 0x0000002629787210 */ /* 0x002fe20007f9e0ff */
[----:B------:R1:W-:Y:S02]  /*114f0*/  STS.U8 [R30+UR9+0x4580], R117 ;  /* 0x004580751e007988 */ /* 0x0003e40008000009 */
[----:B------:R-:W-:Y:S01]  /*11500*/  @!P2 IMAD.MOV R44, RZ, RZ, -R44 ;  /* 0x000000ffff2ca224 */ /* 0x000fe200078e0a2c */
[----:B------:R-:W-:Y:S01]  /*11510*/  ISETP.GT.U32.AND P2, PT, R39, R48, PT ;  /* 0x000000302700720c */ /* 0x000fe20003f44070 */
[----:B------:R-:W-:Y:S01]  /*11520*/  @!P5 IMAD.MOV R45, RZ, RZ, -R45 ;  /* 0x000000ffff2dd224 */ /* 0x000fe200078e0a2d */
[----:B--2---:R-:W-:-:S02]  /*11530*/  LEA.HI.X.SX32 R121, R41, R35, 0x1, P4 ;  /* 0x0000002329797211 */ /* 0x004fc400020f0eff */
[----:B------:R-:W-:Y:S02]  /*11540*/  ISETP.GT.U32.AND P4, PT, R39, R47, PT ;  /* 0x0000002f2700720c */ /* 0x000fe40003f84070 */
[----:B-1----:R-:W-:Y:S01]  /*11550*/  PRMT R117, RZ, 0x7610, R117 ;  /* 0x00007610ff757816 */ /* 0x002fe20000000075 */
[----:B------:R1:W-:Y:S01]  /*11560*/  STS.U8 [R30+UR9+0x4980], R116 ;  /* 0x004980741e007988 */ /* 0x0003e20008000009 */
[C---:B------:R-:W-:Y:S02]  /*11570*/  SEL R44, R5.reuse, R44, !P3 ;  /* 0x0000002c052c7207 */ /* 0x040fe40005800000 */
[----:B------:R-:W-:Y:S02]  /*11580*/  SEL R45, R5, R45, !P3 ;  /* 0x0000002d052d7207 */ /* 0x000fe40005800000 */
[----:B------:R-:W-:Y:S01]  /*11590*/  ISETP.GE.AND P5, PT, R26, RZ, PT ;  /* 0x000000ff1a00720c */ /* 0x000fe20003fa6270 */
[----:B------:R2:W3:Y:S01]  /*115a0*/  @P0 LDG.E.U8 R117, desc[UR18][R42.64] ;  /* 0x000000122a750981 */ /* 0x0004e2000c1e1100 */
[----:B------:R-:W-:Y:S01]  /*115b0*/  IMAD R44, R44, UR4, RZ ;  /* 0x000000042c2c7c24 */ /* 0x000fe2000f8e02ff */
[----:B------:R-:W4:Y:S01]  /*115c0*/  LDCU UR4, c[0x0][0x3b0] ;  /* 0x00007600ff0477ac */ /* 0x000f220008000800 */
[----:B-1----:R-:W-:Y:S01]  /*115d0*/  PRMT R116, RZ, 0x7610, R116 ;  /* 0x00007610ff747816 */ /* 0x002fe20000000074 */
[----:B------:R-:W-:Y:S01]  /*115e0*/  STL [R1+0x158], R122 ;  /* 0x0001587a01007387 */ /* 0x000fe20000100800 */
[----:B------:R-:W-:-:S02]  /*115f0*/  IMAD R45, R45, UR5, RZ ;  /* 0x000000052d2d7c24 */ /* 0x000fc4000f8e02ff */
[----:B--2---:R-:W-:Y:S01]  /*11600*/  @P0 IMAD.MOV.U32 R42, RZ, RZ, R122 ;  /* 0x000000ffff2a0224 */ /* 0x004fe200078e007a */
[----:B------:R-:W5:Y:S01]  /*11610*/  LDL.LU R123, [R1+0xa84] ;  /* 0x000a8400017b7983 */ /* 0x000f620000300800 */
[----:B------:R-:W-:-:S03]  /*11620*/  @P0 IMAD.MOV.U32 R43, RZ, RZ, R124 ;  /* 0x000000ffff2b0224 */ /* 0x000fc600078e007c */
[----:B------:R1:W-:Y:S01]  /*11630*/  STS.U8 [R30+UR9+0x4d80], R115 ;  /* 0x004d80731e007988 */ /* 0x0003e20008000009 */
[--C-:B------:R-:W-:Y:S02]  /*11640*/  @!P4 IMAD.IADD R47, R47, 0x1, -R39.reuse ;  /* 0x000000012f2fc824 */ /* 0x100fe400078e0a27 */
[----:B------:R-:W-:Y:S01]  /*11650*/  @!P2 IMAD.IADD R48, R48, 0x1, -R39 ;  /* 0x000000013030a824 */ /* 0x000fe200078e0a27 */
[----:B------:R-:W-:Y:S01]  /*11660*/  STL [R1+0x154], R124 ;  /* 0x0001547c01007387 */ /* 0x000fe20000100800 */
[----:B------:R-:W-:Y:S01]  /*11670*/  IADD3 R41, P6, PT, R44, R38, RZ ;  /* 0x000000262c297210 */ /* 0x000fe20007fde0ff */
[----:B------:R-:W-:Y:S01]  /*11680*/  @!P5 IMAD.MOV R46, RZ, RZ, -R46 ;  /* 0x000000ffff2ed224 */ /* 0x000fe200078e0a2e */
[----:B------:R-:W2:Y:S01]  /*11690*/  LDCU UR5, c[0x0][0x3b0] ;  /* 0x00007600ff0577ac */ /* 0x000ea20008000800 */
[----:B------:R-:W5:Y:S01]  /*116a0*/  LDL.LU R119, [R1+0xa80] ;  /* 0x000a800001777983 */ /* 0x000f620000300800 */
[----:B-1----:R-:W-:-:S03]  /*116b0*/  PRMT R115, RZ, 0x7610, R115 ;  /* 0x00007610ff737816 */ /* 0x002fc60000000073 */
[----:B------:R1:W3:Y:S04]  /*116c0*/  @P0 LDG.E.U8 R116, desc[UR18][R42.64] ;  /* 0x000000122a740981 */ /* 0x0002e8000c1e1100 */
[----:B------:R0:W-:Y:S01]  /*116d0*/  STL [R1+0x160], R120 ;  /* 0x0001607801007387 */ /* 0x0001e20000100800 */
[----:B------:R-:W-:Y:S01]  /*116e0*/  ISETP.GT.U32.AND P4, PT, R39, R47, PT ;  /* 0x0000002f2700720c */ /* 0x000fe20003f84070 */
[----:B-1----:R-:W-:Y:S02]  /*116f0*/  @P0 IMAD.MOV.U32 R42, RZ, RZ, R120 ;  /* 0x000000ffff2a0224 */ /* 0x002fe400078e0078 */
[----:B------:R-:W-:Y:S01]  /*11700*/  @P0 IMAD.MOV.U32 R43, RZ, RZ, R121 ;  /* 0x000000ffff2b0224 */ /* 0x000fe200078e0079 */
[----:B0-----:R-:W-:Y:S01]  /*11710*/  IADD3 R120, P2, PT, R45, R38, RZ ;  /* 0x000000262d787210 */ /* 0x001fe20007f5e0ff */
[----:B------:R0:W-:Y:S04]  /*11720*/  STL [R1+0x15c], R121 ;  /* 0x00015c7901007387 */ /* 0x0001e80000100800 */
[----:B------:R1:W3:Y:S01]  /*11730*/  @P0 LDG.E.U8 R115, desc[UR18][R42.64] ;  /* 0x000000122a730981 */ /* 0x0002e2000c1e1100 */
[----:B------:R-:W-:-:S02]  /*11740*/  ISETP.GE.AND P5, PT, R27, RZ, PT ;  /* 0x000000ff1b00720c */ /* 0x000fc40003fa6270 */
[----:B------:R-:W-:Y:S01]  /*11750*/  SEL R46, R5, R46, !P3 ;  /* 0x0000002e052e7207 */ /* 0x000fe20005800000 */
[----:B------:R-:W5:Y:S01]  /*11760*/  LDL.LU R26, [R1+0xa7c] ;  /* 0x000a7c00011a7983 */ /* 0x000f620000300800 */
[----:B0-----:R-:W-:Y:S02]  /*11770*/  LEA.HI.X.SX32 R121, R45, R35, 0x1, P2 ;  /* 0x000000232d797211 */ /* 0x001fe400010f0eff */
[C---:B------:R-:W-:Y:S02]  /*11780*/  ISETP.GT.U32.AND P2, PT, R39.reuse, R49, PT ;  /* 0x000000312700720c */ /* 0x040fe40003f44070 */
[----:B-1----:R-:W-:Y:S02]  /*11790*/  LEA.HI.X.SX32 R42, R44, R35, 0x1, P6 ;  /* 0x000000232c2a7211 */ /* 0x002fe400030f0eff */
[----:B------:R-:W-:Y:S01]  /*117a0*/  ISETP.GT.U32.AND P6, PT, R39, R48, PT ;  /* 0x000000302700720c */ /* 0x000fe20003fc4070 */
[----:B----4-:R-:W-:Y:S01]  /*117b0*/  IMAD R46, R46, UR4, RZ ;  /* 0x000000042e2e7c24 */ /* 0x010fe2000f8e02ff */
[----:B------:R-:W-:Y:S01]  /*117c0*/  STL [R1+0x198], R41 ;  /* 0x0001982901007387 */ /* 0x000fe20000100800 */
[----:B------:R-:W-:Y:S01]  /*117d0*/  @P0 IMAD.MOV.U32 R43, RZ, RZ, R42 ;  /* 0x000000ffff2b0224 */ /* 0x000fe200078e002a */
[----:B------:R-:W0:Y:S01]  /*117e0*/  LDCU UR4, c[0x0][0x3b0] ;  /* 0x00007600ff0477ac */ /* 0x000e220008000800 */
[--C-:B------:R-:W-:Y:S01]  /*117f0*/  @!P4 IMAD.IADD R47, R47, 0x1, -R39.reuse ;  /* 0x000000012f2fc824 */ /* 0x100fe200078e0a27 */
[----:B------:R1:W-:Y:S03]  /*11800*/  STL [R1+0x194], R42 ;  /* 0x0001942a01007387 */ /* 0x0003e60000100800 */
[----:B------:R-:W-:Y:S01]  /*11810*/  @!P2 IMAD.IADD R49, R49, 0x1, -R39 ;  /* 0x000000013131a824 */ /* 0x000fe200078e0a27 */
[----:B------:R4:W-:Y:S01]  /*11820*/  STS.U8 [R30+UR9+0x5180], R114 ;  /* 0x005180721e007988 */ /* 0x0009e20008000009 */
[----:B------:R-:W-:-:S02]  /*11830*/  @!P5 IMAD.MOV R47, RZ, RZ, -R47 ;  /* 0x000000ffff2fd224 */ /* 0x000fc400078e0a2f */
[----:B------:R-:W-:Y:S01]  /*11840*/  @!P6 IMAD.IADD R48, R48, 0x1, -R39 ;  /* 0x000000013030e824 */ /* 0x000fe200078e0a27 */
[C---:B------:R-:W-:Y:S01]  /*11850*/  ISETP.GT.U32.AND P6, PT, R39.reuse, R50, PT ;  /* 0x000000322700720c */ /* 0x040fe20003fc4070 */
[----:B-1----:R-:W-:Y:S01]  /*11860*/  @P0 IMAD.MOV.U32 R42, RZ, RZ, R41 ;  /* 0x000000ffff2a0224 */ /* 0x002fe200078e0029 */
[----:B------:R-:W-:Y:S02]  /*11870*/  IADD3 R41, P2, PT, R46, R38, RZ ;  /* 0x000000262e297210 */ /* 0x000fe40007f5e0ff */
[----:B------:R-:W-:Y:S02]  /*11880*/  ISETP.GE.AND P4, PT, R164, RZ, PT ;  /* 0x000000ffa400720c */ /* 0x000fe40003f86270 */
[----:B----4-:R-:W-:Y:S02]  /*11890*/  PRMT R114, RZ, 0x7610, R114 ;  /* 0x00007610ff727816 */ /* 0x010fe40000000072 */
[----:B------:R-:W-:Y:S02]  /*118a0*/  LEA.HI.X.SX32 R44, R46, R35, 0x1, P2 ;  /* 0x000000232e2c7211 */ /* 0x000fe400010f0eff */
[----:B------:R-:W-:Y:S01]  /*118b0*/  ISETP.GT.U32.AND P2, PT, R39, R49, PT ;  /* 0x000000312700720c */ /* 0x000fe20003f44070 */
[----:B------:R1:W-:Y:S01]  /*118c0*/  STS.U8 [R30+UR9+0x5580], R113 ;  /* 0x005580711e007988 */ /* 0x0003e20008000009 */
[----:B------:R-:W-:-:S03]  /*118d0*/  SEL R47, R5, R47, !P3 ;  /* 0x0000002f052f7207 */ /* 0x000fc60005800000 */
[----:B------:R4:W3:Y:S01]  /*118e0*/  @P0 LDG.E.U8 R114, desc[UR18][R42.64] ;  /* 0x000000122a720981 */ /* 0x0008e2000c1e1100 */
[----:B------:R-:W-:Y:S01]  /*118f0*/  ISETP.GE.AND P5, PT, R163, RZ, PT ;  /* 0x000000ffa300720c */ /* 0x000fe20003fa6270 */
[----:B--2---:R-:W-:Y:S01]  /*11900*/  IMAD R47, R47, UR5, RZ ;  /* 0x000000052f2f7c24 */ /* 0x004fe2000f8e02ff */
[----:B------:R-:W2:Y:S01]  /*11910*/  LDCU UR5, c[0x0][0x3b0] ;  /* 0x00007600ff0577ac */ /* 0x000ea20008000800 */
[----:B-1----:R-:W-:Y:S01]  /*11920*/  PRMT R113, RZ, 0x7610, R113 ;  /* 0x00007610ff717816 */ /* 0x002fe20000000071 */
[----:B------:R-:W-:Y:S01]  /*11930*/  STL [R1+0x1a0], R120 ;  /* 0x0001a07801007387 */ /* 0x000fe20000100800 */
[----:B----4-:R-:W-:-:S03]  /*11940*/  @P0 IMAD.MOV.U32 R42, RZ, RZ, R120 ;  /* 0x000000ffff2a0224 */ /* 0x010fc600078e0078 */
[----:B------:R1:W-:Y:S01]  /*11950*/  STS.U8 [R30+UR9+0x5980], R109 ;  /* 0x0059806d1e007988 */ /* 0x0003e20008000009 */
[----:B------:R-:W-:Y:S02]  /*11960*/  @P0 IMAD.MOV.U32 R43, RZ, RZ, R121 ;  /* 0x000000ffff2b0224 */ /* 0x000fe400078e0079 */
[----:B------:R-:W-:Y:S01]  /*11970*/  @!P6 IMAD.IADD R50, R50, 0x1, -R39 ;  /* 0x000000013232e824 */ /* 0x000fe200078e0a27 */
[----:B------:R-:W5:Y:S01]  /*11980*/  LDL.LU R27, [R1+0xa78] ;  /* 0x000a7800011b7983 */ /* 0x000f620000300800 */
[----:B------:R-:W-:-:S03]  /*11990*/  @!P4 IMAD.MOV R48, RZ, RZ, -R48 ;  /* 0x000000ffff30c224 */ /* 0x000fc600078e0a30 */
[----:B------:R-:W-:Y:S01]  /*119a0*/  STL [R1+0x19c], R121 ;  /* 0x00019c7901007387 */ /* 0x000fe20000100800 */
[----:B-1----:R-:W-:-:S03]  /*119b0*/  PRMT R109, RZ, 0x7610, R109 ;  /* 0x00007610ff6d7816 */ /* 0x002fc6000000006d */
[----:B------:R1:W4:Y:S01]  /*119c0*/  @P0 LDG.E.U8 R113, desc[UR18][R42.64] ;  /* 0x000000122a710981 */ /* 0x000322000c1e1100 */
[----:B------:R-:W-:-:S03]  /*119d0*/  @!P2 IMAD.IADD R49, R49, 0x1, -R39 ;  /* 0x000000013131a824 */ /* 0x000fc600078e0a27 */
[----:B------:R-:W5:Y:S01]  /*119e0*/  LDL.LU R164, [R1+0xa74] ;  /* 0x000a740001a47983 */ /* 0x000f620000300800 */
[----:B------:R-:W-:-:S03]  /*119f0*/  ISETP.GT.U32.AND P6, PT, R39, R50, PT ;  /* 0x000000322700720c */ /* 0x000fc60003fc4070 */
[----:B------:R0:W-:Y:S01]  /*11a00*/  STL [R1+0x1d0], R41 ;  /* 0x0001d02901007387 */ /* 0x0001e20000100800 */
[----:B-1----:R-:W-:Y:S02]  /*11a10*/  @P0 IMAD.MOV.U32 R42, RZ, RZ, R41 ;  /* 0x000000ffff2a0224 */ /* 0x002fe400078e0029 */
[----:B------:R-:W-:Y:S01]  /*11a20*/  @P0 IMAD.MOV.U32 R43, RZ, RZ, R44 ;  /* 0x000000ffff2b0224 */ /* 0x000fe200078e002c */
[----:B------:R-:W-:Y:S01]  /*11a30*/  ISETP.GT.U32.AND P2, PT, R39, R51, PT ;  /* 0x000000332700720c */ /* 0x000fe20003f44070 */
[----:B------:R-:W-:Y:S01]  /*11a40*/  STL [R1+0x1cc], R44 ;  /* 0x0001cc2c01007387 */ /* 0x000fe20000100800 */
[----:B0-----:R-:W-:-:S03]  /*11a50*/  IADD3 R41, P4, PT, R47, R38, RZ ;  /* 0x000000262f297210 */ /* 0x001fc60007f9e0ff */
[----:B------:R0:W3:Y:S01]  /*11a60*/  @P0 LDG.E.U8 R109, desc[UR18][R42.64] ;  /* 0x000000122a6d0981 */ /* 0x0000e2000c1e1100 */
[----:B------:R-:W-:Y:S01]  /*11a70*/  SEL R48, R5, R48, !P3 ;  /* 0x0000003005307207 */ /* 0x000fe20005800000 */
[----:B------:R-:W-:Y:S02]  /*11a80*/  @!P5 IMAD.MOV R49, RZ, RZ, -R49 ;  /* 0x000000ffff31d224 */ /* 0x000fe400078e0a31 */
[----:B------:R-:W5:Y:S01]  /*11a90*/  LDL.LU R163, [R1+0xa70] ;  /* 0x000a700001a37983 */ /* 0x000f620000300800 */
[----:B0-----:R-:W-:Y:S02]  /*11aa0*/  LEA.HI.X.SX32 R42, R47, R35, 0x1, P4 ;  /* 0x000000232f2a7211 */ /* 0x001fe400020f0eff */
[----:B------:R-:W-:Y:S01]  /*11ab0*/  ISETP.GE.AND P4, PT, R118, RZ, PT ;  /* 0x000000ff7600720c */ /* 0x000fe20003f86270 */
[----:B------:R0:W-:Y:S01]  /*11ac0*/  STS.U8 [R30+UR9+0x5d80], R108 ;  /* 0x005d806c1e007988 */ /* 0x0001e20008000009 */
[----:B------:R-:W-:Y:S01]  /*11ad0*/  IMAD R48, R48, UR4, RZ ;  /* 0x0000000430307c24 */ /* 0x000fe2000f8e02ff */
[----:B------:R-:W1:Y:S01]  /*11ae0*/  LDCU UR4, c[0x0][0x3b0] ;  /* 0x00007600ff0477ac */ /* 0x000e620008000800 */
[----:B------:R-:W-:Y:S01]  /*11af0*/  @P0 IMAD.MOV.U32 R43, RZ, RZ, R42 ;  /* 0x000000ffff2b0224 */ /* 0x000fe200078e002a */
[----:B------:R-:W-:Y:S01]  /*11b00*/  STL [R1+0x1d8], R41 ;  /* 0x0001d82901007387 */ /* 0x000fe20000100800 */
[----:B------:R-:W-:-:S03]  /*11b10*/  SEL R49, R5, R49, !P3 ;  /* 0x0000003105317207 */ /* 0x000fc60005800000 */
[----:B------:R2:W-:Y:S01]  /*11b20*/  STL [R1+0x1d4], R42 ;  /* 0x0001d42a01007387 */ /* 0x0005e20000100800 */
[----:B0-----:R-:W-:Y:S01]  /*11b30*/  PRMT R108, RZ, 0x7610, R108 ;  /* 0x00007610ff6c7816 */ /* 0x001fe2000000006c */
[--C-:B------:R-:W-:Y:S01]  /*11b40*/  @!P6 IMAD.IADD R50, R50, 0x1, -R39.reuse ;  /* 0x000000013232e824 */ /* 0x100fe200078e0a27 */
[----:B------:R-:W-:Y:S01]  /*11b50*/  ISETP.GT.U32.AND P5, PT, R39, R52, PT ;  /* 0x000000342700720c */ /* 0x000fe20003fa4070 */
[----:B------:R-:W-:Y:S01]  /*11b60*/  @!P2 IMAD.IADD R51, R51, 0x1, -R39 ;  /* 0x000000013333a824 */ /* 0x000fe200078e0a27 */
[----:B------:R0:W-:Y:S01]  /*11b70*/  STS.U8 [R30+UR9+0x6180], R107 ;  /* 0x0061806b1e007988 */ /* 0x0001e20008000009 */
[----:B--2---:R-:W-:-:S03]  /*11b80*/  @P0 IMAD.MOV.U32 R42, RZ, RZ, R41 ;  /* 0x000000ffff2a0224 */ /* 0x004fc600078e0029 */
[----:B------:R-:W5:Y:S01]  /*11b90*/  LDL.LU R118, [R1+0xa6c] ;  /* 0x000a6c0001767983 */ /* 0x000f620000300800 */
[----:B------:R-:W-:Y:S01]  /*11ba0*/  IMAD R49, R49, UR5, RZ ;  /* 0x0000000531317c24 */ /* 0x000fe2000f8e02ff */
[C---:B------:R-:W-:Y:S01]  /*11bb0*/  ISETP.GT.U32.AND P2, PT, R39.reuse, R51, PT ;  /* 0x000000332700720c */ /* 0x040fe20003f44070 */
[----:B------:R-:W-:Y:S01]  /*11bc0*/  @!P4 IMAD.MOV R50, RZ, RZ, -R50 ;  /* 0x000000ffff32c224 */ /* 0x000fe200078e0a32 */
[----:B------:R2:W3:Y:S01]  /*11bd0*/  @P0 LDG.E.U8 R108, desc[UR18][R42.64] ;  /* 0x000000122a6c0981 */ /* 0x0004e2000c1e1100 */
[----:B------:R-:W-:Y:S02]  /*11be0*/  ISETP.GT.U32.AND P4, PT, R39, R54, PT ;  /* 0x000000362700720c */ /* 0x000fe40003f84070 */
[----:B------:R-:W-:Y:S01]  /*11bf0*/  @!P5 IMAD.IADD R52, R52, 0x1, -R39 ;  /* 0x000000013434d824 */ /* 0x000fe200078e0a27 */
[----:B0-----:R-:W-:Y:S01]  /*11c00*/  PRMT R107, RZ, 0x7610, R107 ;  /* 0x00007610ff6b7816 */ /* 0x001fe2000000006b */
[----:B------:R-:W-:Y:S01]  /*11c10*/  STS.U8 [R30+UR9+0x6580], R106 ;  /* 0x0065806a1e007988 */ /* 0x000fe20008000009 */
[----:B------:R-:W0:Y:S01]  /*11c20*/  LDCU UR5, c[0x0][0x3b0] ;  /* 0x00007600ff0577ac */ /* 0x000e220008000800 */
[----:B--2---:R-:W-:-:S04]  /*11c30*/  IADD3 R42, P6, PT, R48, R38, RZ ;  /* 0x00000026302a7210 */ /* 0x004fc80007fde0ff */
[-C--:B------:R-:W-:Y:S02]  /*11c40*/  LEA.HI.X.SX32 R43, R48, R35.reuse, 0x1, P6 ;  /* 0x00000023302b7211 */ /* 0x080fe400030f0eff */
[----:B------:R-:W-:Y:S02]  /*11c50*/  IADD3 R41, P6, PT, R49, R38, RZ ;  /* 0x0000002631297210 */ /* 0x000fe40007fde0ff */
[----:B------:R-:W-:Y:S01]  /*11c60*/  SEL R50, R5, R50, !P3 ;  /* 0x0000003205327207 */ /* 0x000fe20005800000 */
[----:B------:R2:W-:Y:S01]  /*11c70*/  STL [R1+0x1e0], R42 ;  /* 0x0001e02a01007387 */ /* 0x0005e20000100800 */
[----:B------:R-:W-:Y:S02]  /*11c80*/  LEA.HI.X.SX32 R44, R49, R35, 0x1, P6 ;  /* 0x00000023312c7211 */ /* 0x000fe400030f0eff */
[----:B------:R-:W-:Y:S01]  /*11c90*/  ISETP.GE.AND P6, PT, R112, RZ, PT ;  /* 0x000000ff7000720c */ /* 0x000fe20003fc6270 */
[----:B-1----:R-:W-:Y:S01]  /*11ca0*/  IMAD R50, R50, UR4, RZ ;  /* 0x0000000432327c24 */ /* 0x002fe2000f8e02ff */
[----:B------:R-:W1:Y:S01]  /*11cb0*/  LDCU UR4, c[0x0][0x3b0] ;  /* 0x00007600ff0477ac */ /* 0x000e620008000800 */
[----:B------:R-:W-:Y:S01]  /*11cc0*/  STL [R1+0x1dc], R43 ;  /* 0x0001dc2b01007387 */ /* 0x000fe20000100800 */
[----:B------:R-:W-:Y:S01]  /*11cd0*/  @!P2 IMAD.IADD R51, R51, 0x1, -R39 ;  /* 0x000000013333a824 */ /* 0x000fe200078e0a27 */
[----:B------:R-:W-:-:S02]  /*11ce0*/  ISETP.GT.U32.AND P5, PT, R39, R52, PT ;  /* 0x000000342700720c */ /* 0x000fc40003fa4070 */
[----:B------:R2:W3:Y:S01]  /*11cf0*/  @P0 LDG.E.U8 R107, desc[UR18][R42.64] ;  /* 0x000000122a6b0981 */ /* 0x0004e2000c1e1100 */
[----:B------:R-:W-:-:S03]  /*11d00*/  @!P4 IMAD.IADD R54, R54, 0x1, -R39 ;  /* 0x000000013636c824 */ /* 0x000fc600078e0a27 */
[----:B------:R0:W-:Y:S04]  /*11d10*/  STL [R1+0x210], R41 ;  /* 0x0002102901007387 */ /* 0x0001e80000100800 */
[----:B------:R-:W5:Y:S01]  /*11d20*/  LDL.LU R112, [R1+0xa68] ;  /* 0x000a680001707983 */ /* 0x000f620000300800 */
[----:B--2---:R-:W-:Y:S01]  /*11d30*/  @P0 IMAD.MOV.U32 R42, RZ, RZ, R41 ;  /* 0x000000ffff2a0224 */ /* 0x004fe200078e0029 */
[----:B0-----:R-:W-:Y:S02]  /*11d40*/  IADD3 R41, P2, PT, R50, R38, RZ ;  /* 0x0000002632297210 */ /* 0x001fe40007f5e0ff */
[----:B------:R0:W-:Y:S01]  /*11d50*/  STL [R1+0x20c], R44 ;  /* 0x00020c2c01007387 */ /* 0x0001e20000100800 */
[----:B------:R-:W-:Y:S01]  /*11d60*/  @P0 IMAD.MOV.U32 R43, RZ, RZ, R44 ;  /* 0x000000ffff2b0224 */ /* 0x000fe200078e002c */
[C---:B------:R-:W-:Y:S01]  /*11d70*/  ISETP.GT.U32.AND P4, PT, R39.reuse, R54, PT ;  /* 0x000000362700720c */ /* 0x040fe20003f84070 */
[----:B------:R-:W-:Y:S01]  /*11d80*/  @!P6 IMAD.MOV R51, RZ, RZ, -R51 ;  /* 0x000000ffff33e224 */ /* 0x000fe200078e0a33 */
[----:B------:R-:W-:-:S02]  /*11d90*/  ISETP.GT.U32.AND P6, PT, R39, R55, PT ;  /* 0x000000372700720c */ /* 0x000fc40003fc4070 */
[----:B0-----:R-:W-:Y:S02]  /*11da0*/  LEA.HI.X.SX32 R44, R50, R35, 0x1, P2 ;  /* 0x00000023322c7211 */ /* 0x001fe400010f0eff */
[----:B------:R-:W-:Y:S02]  /*11db0*/  ISETP.GT.U32.AND P2, PT, R39, R53, PT ;  /* 0x000000352700720c */ /* 0x000fe40003f44070 */
[----:B------:R-:W-:Y:S02]  /*11dc0*/  SEL R51, R5, R51, !P3 ;  /* 0x0000003305337207 */ /* 0x000fe40005800000 */
[----:B------:R-:W-:Y:S01]  /*11dd0*/  PRMT R106, RZ, 0x7610, R106 ;  /* 0x00007610ff6a7816 */ /* 0x000fe2000000006a */
[--C-:B------:R-:W-:Y:S01]  /*11de0*/  @!P5 IMAD.IADD R52, R52, 0x1, -R39.reuse ;  /* 0x000000013434d824 */ /* 0x100fe200078e0a27 */
[----:B------:R-:W-:Y:S01]  /*11df0*/  ISETP.GE.AND P5, PT, R24, RZ, PT ;  /* 0x000000ff1800720c */ /* 0x000fe20003fa6270 */
[----:B------:R-:W-:Y:S01]  /*11e00*/  STS.U8 [R30+UR9+0x6980], R103 ;  /* 0x006980671e007988 */ /* 0x000fe20008000009 */
[----:B-1----:R-:W-:Y:S01]  /*11e10*/  IMAD R51, R51, UR4, RZ ;  /* 0x0000000433337c24 */ /* 0x002fe2000f8e02ff */
[----:B------:R-:W0:Y:S02]  /*11e20*/  LDCU UR4, c[0x0][0x3b0] ;  /* 0x00007600ff0477ac */ /* 0x000e240008000800 */
[----:B------:R-:W-:Y:S04]  /*11e30*/  STS.U8 [R30+UR9+0x6d80], R102 ;  /* 0x006d80661e007988 */ /* 0x000fe80008000009 */
[----:B------:R-:W-:Y:S01]  /*11e40*/  STS.U8 [R30+UR9+0x7180], R101 ;  /* 0x007180651e007988 */ /* 0x000fe20008000009 */
[----:B------:R-:W-:-:S03]  /*11e50*/  @!P2 IMAD.IADD R53, R53, 0x1, -R39 ;  /* 0x000000013535a824 */ /* 0x000fc600078e0a27 */
[----:B------:R-:W-:Y:S04]  /*11e60*/  STS.U8 [R30+UR9+0x7580], R100 ;  /* 0x007580641e007988 */ /* 0x000fe80008000009 */
[----:B------:R-:W-:Y:S04]  /*11e70*/  STS.U8 [R30+UR9+0x7980], R99 ;  /* 0x007980631e007988 */ /* 0x000fe80008000009 */
[----:B------:R-:W-:Y:S01]  /*11e80*/  STS.U8 [R30+UR9+0x7d80], R98 ;  /* 0x007d80621e007988 */ /* 0x000fe20008000009 */
[----:B------:R-:W-:-:S03]  /*11e90*/  @!P4 IMAD.IADD R54, R54, 0x1, -R39 ;  /* 0x000000013636c824 */ /* 0x000fc600078e0a27 */
[----:B------:R1:W-:Y:S01]  /*11ea0*/  STS.U8 [R31+UR9+0x4200], R105 ;  /* 0x004200691f007988 */ /* 0x0003e20008000009 */
[----:B------:R-:W-:-:S03]  /*11eb0*/  ISETP.GE.AND P2, PT, R25, RZ, PT ;  /* 0x000000ff1900720c */ /* 0x000fc60003f46270 */
[----:B------:R2:W3:Y:S04]  /*11ec0*/  @P0 LDG.E.U8 R106, desc[UR18][R42.64] ;  /* 0x000000122a6a0981 */ /* 0x0004e8000c1e1100 */
[----:B------:R0:W-:Y:S01]  /*11ed0*/  STL [R1+0x218], R41 ;  /* 0x0002182901007387 */ /* 0x0001e20000100800 */
[----:B-1----:R-:W-:Y:S01]  /*11ee0*/  PRMT R105, RZ, 0x7610, R105 ;  /* 0x00007610ff697816 */ /* 0x002fe20000000069 */
[----:B--2---:R-:W-:Y:S02]  /*11ef0*/  @P0 IMAD.MOV.U32 R42, RZ, RZ, R41 ;  /* 0x000000ffff2a0224 */ /* 0x004fe400078e0029 */
[----:B------:R-:W-:Y:S01]  /*11f00*/  @P0 IMAD.MOV.U32 R43, RZ, RZ, R44 ;  /* 0x000000ffff2b0224 */ /* 0x000fe200078e002c */
[----:B0-----:R-:W-:Y:S01]  /*11f10*/  IADD3 R41, P4, PT, R51, R38, RZ ;  /* 0x0000002633297210 */ /* 0x001fe20007f9e0ff */
[----:B------:R-:W-:-:S03]  /*11f20*/  @!P6 IMAD.IADD R55, R55, 0x1, -R39 ;  /* 0x000000013737e824 */ /* 0x000fc600078e0a27 */
[----:B------:R0:W2:Y:S01]  /*11f30*/  @P0 LDG.E.U8 R105, desc[UR18][R42.64] ;  /* 0x000000122a690981 */ /* 0x0000a2000c1e1100 */
[----:B------:R-:W-:Y:S01]  /*11f40*/  @!P5 IMAD.MOV R52, RZ, RZ, -R52 ;  /* 0x000000ffff34d224 */ /* 0x000fe200078e0a34 */
[----:B------:R-:W-:Y:S02]  /*11f50*/  ISETP.GT.U32.AND P6, PT, R39, R55, PT ;  /* 0x000000372700720c */ /* 0x000fe40003fc4070 */
[----:B0-----:R-:W-:Y:S02]  /*11f60*/  LEA.HI.X.SX32 R42, R51, R35, 0x1, P4 ;  /* 0x00000023332a7211 */ /* 0x001fe400020f0eff */
[C---:B------:R-:W-:Y:S01]  /*11f70*/  ISETP.GT.U32.AND P4, PT, R39.reuse, R53, PT ;  /* 0x000000352700720c */ /* 0x040fe20003f84070 */
[----:B------:R-:W-:Y:S01]  /*11f80*/  STL [R1+0x214], R44 ;  /* 0x0002142c01007387 */ /* 0x000fe20000100800 */
[----:B------:R-:W-:Y:S01]  /*11f90*/  ISETP.GT.U32.AND P5, PT, R39, R56, PT ;  /* 0x000000382700720c */ /* 0x000fe20003fa4070 */
[----:B------:R-:W-:Y:S01]  /*11fa0*/  @!P2 IMAD.MOV R54, RZ, RZ, -R54 ;  /* 0x000000ffff36a224 */ /* 0x000fe200078e0a36 */
[----:B------:R-:W-:Y:S01]  /*11fb0*/  SEL R52, R5, R52, !P3 ;  /* 0x0000003405347207 */ /* 0x000fe20005800000 */
[----:B------:R-:W5:Y:S01]  /*11fc0*/  LDL.LU R24, [R1+0xa64] ;  /* 0x000a640001187983 */ /* 0x000f620000300800 */
[----:B------:R-:W-:Y:S01]  /*11fd0*/  ISETP.GE.AND P2, PT, R158, RZ, PT ;  /* 0x000000ff9e00720c */ /* 0x000fe20003f46270 */
[----:B------:R-:W-:-:S02]  /*11fe0*/  @P0 IMAD.MOV.U32 R43, RZ, RZ, R42 ;  /* 0x000000ffff2b0224 */ /* 0x000fc400078e002a */
[----:B------:R-:W5:Y:S01]  /*11ff0*/  LDL.LU R25, [R1+0xa60] ;  /* 0x000a600001197983 */ /* 0x000f620000300800 */
[----:B------:R-:W-:-:S03]  /*12000*/  SEL R54, R5, R54, !P3 ;  /* 0x0000003605367207 */ /* 0x000fc60005800000 */
[----:B------:R0:W-:Y:S01]  /*12010*/  STS.U8 [R31+UR9+0x4600], R104 ;  /* 0x004600681f007988 */ /* 0x0001e20008000009 */
[----:B------:R-:W-:Y:S01]  /*12020*/  IMAD R52, R52, UR5, RZ ;  /* 0x0000000534347c24 */ /* 0x000fe2000f8e02ff */
[----:B------:R-:W-:Y:S02]  /*12030*/  PRMT R103, RZ, 0x7610, R103 ;  /* 0x00007610ff677816 */ /* 0x000fe40000000067 */
[----:B------:R-:W-:Y:S01]  /*12040*/  STL [R1+0x220], R41 ;  /* 0x0002202901007387 */ /* 0x000fe20000100800 */
[--C-:B------:R-:W-:Y:S01]  /*12050*/  @!P4 IMAD.IADD R53, R53, 0x1, -R39.reuse ;  /* 0x000000013535c824 */ /* 0x100fe200078e0a27 */
[----:B------:R-:W-:Y:S01]  /*12060*/  PRMT R102, RZ, 0x7610, R102 ;  /* 0x00007610ff667816 */ /* 0x000fe20000000066 */
[--C-:B------:R-:W-:Y:S01]  /*12070*/  @!P6 IMAD.IADD R55, R55, 0x1, -R39.reuse ;  /* 0x000000013737e824 */ /* 0x100fe200078e0a27 */
[----:B------:R1:W-:Y:S01]  /*12080*/  STL [R1+0x21c], R42 ;  /* 0x00021c2a01007387 */ /* 0x0003e20000100800 */
[----:B0-----:R-:W-:Y:S01]  /*12090*/  PRMT R104, RZ, 0x7610, R104 ;  /* 0x00007610ff687816 */ /* 0x001fe20000000068 */
[----:B------:R-:W-:Y:S01]  /*120a0*/  IMAD R54, R54, UR12, RZ ;  /* 0x0000000c36367c24 */ /* 0x000fe2000f8e02ff */
[----:B------:R-:W-:Y:S01]  /*120b0*/  ISETP.GE.AND P4, PT, R157, RZ, PT ;  /* 0x000000ff9d00720c */ /* 0x000fe20003f86270 */
[----:B------:R-:W-:Y:S01]  /*120c0*/  @!P5 IMAD.IADD R56, R56, 0x1, -R39 ;  /* 0x000000013838d824 */ /* 0x000fe200078e0a27 */
[----:B------:R-:W5:Y:S01]  /*120d0*/  LDL.LU R158, [R1+0xa5c] ;  /* 0x000a5c00019e7983 */ /* 0x000f620000300800 */
[----:B------:R-:W-:Y:S01]  /*120e0*/  @!P2 IMAD.MOV R53, RZ, RZ, -R53 ;  /* 0x000000ffff35a224 */ /* 0x000fe200078e0a35 */
[----:B------:R-:W-:Y:S01]  /*120f0*/  PRMT R101, RZ, 0x7610, R101 ;  /* 0x00007610ff657816 */ /* 0x000fe20000000065 */
[----:B------:R-:W0:Y:S01]  /*12100*/  LDCU UR5, c[0x0][0x3b0] ;  /* 0x00007600ff0577ac */ /* 0x000e220008000800 */
[----:B-1----:R-:W-:Y:S01]  /*12110*/  @P0 IMAD.MOV.U32 R42, RZ, RZ, R41 ;  /* 0x000000ffff2a0224 */ /* 0x002fe200078e0029 */
[----:B------:R-:W-:Y:S01]  /*12120*/  ISETP.GT.U32.AND P5, PT, R39, R56, PT ;  /* 0x000000382700720c */ /* 0x000fe20003fa4070 */
[----:B------:R-:W5:Y:S01]  /*12130*/  LDL.LU R157, [R1+0xa58] ;  /* 0x000a5800019d7983 */ /* 0x000f620000300800 */
[----:B------:R-:W-:Y:S01]  /*12140*/  PRMT R100, RZ, 0x7610, R100 ;  /* 0x00007610ff647816 */ /* 0x000fe20000000064 */
[----:B------:R-:W1:Y:S02]  /*12150*/  LDCU UR12, c[0x0][0x3b0] ;  /* 0x00007600ff0c77ac */ /* 0x000e640008000800 */
[----:B------:R0:W2:Y:S02]  /*12160*/  @P0 LDG.E.U8 R104, desc[UR18][R42.64] ;  /* 0x000000122a680981 */ /* 0x0000a4000c1e1100 */
[----:B0-----:R-:W-:-:S04]  /*12170*/  IADD3 R42, P6, PT, R52, R38, RZ ;  /* 0x00000026342a7210 */ /* 0x001fc80007fde0ff */
[----:B------:R-:W-:Y:S02]  /*12180*/  LEA.HI.X.SX32 R43, R52, R35, 0x1, P6 ;  /* 0x00000023342b7211 */ /* 0x000fe400030f0eff */
[C---:B------:R-:W-:Y:S01]  /*12190*/  IADD3 R41, P6, PT, R54.reuse, R38, RZ ;  /* 0x0000002636297210 */ /* 0x040fe20007fde0ff */
[----:B------:R-:W-:Y:S01]  /*121a0*/  @!P4 IMAD.MOV R55, RZ, RZ, -R55 ;  /* 0x000000ffff37c224 */ /* 0x000fe200078e0a37 */
[----:B------:R-:W-:Y:S01]  /*121b0*/  SEL R53, R5, R53, !P3 ;  /* 0x0000003505357207 */ /* 0x000fe20005800000 */
[----:B------:R0:W-:Y:S01]  /*121c0*/  STL [R1+0x270], R42 ;  /* 0x0002702a01007387 */ /* 0x0001e20000100800 */
[----:B------:R-:W-:Y:S02]  /*121d0*/  LEA.HI.X.SX32 R44, R54, R35, 0x1, P6 ;  /* 0x00000023362c7211 */ /* 0x000fe400030f0eff */
[----:B------:R-:W-:Y:S01]  /*121e0*/  ISETP.GT.U32.AND P2, PT, R39, R57, PT ;  /* 0x000000392700720c */ /* 0x000fe20003f44070 */
[----:B------:R0:W-:Y:S01]  /*121f0*/  STL [R1+0x26c], R43 ;  /* 0x00026c2b01007387 */ /* 0x0001e20000100800 */
[----:B------:R-:W-:Y:S01]  /*12200*/  SEL R55, R5, R55, !P3 ;  /* 0x0000003705377207 */ /* 0x000fe20005800000 */
[----:B------:R-:W-:-:S02]  /*12210*/  IMAD R53, R53, UR4, RZ ;  /* 0x0000000435357c24 */ /* 0x000fc4000f8e02ff */
[----:B------:R0:W2:Y:S01]  /*12220*/  @P0 LDG.E.U8 R103, desc[UR18][R42.64] ;  /* 0x000000122a670981 */ /* 0x0000a2000c1e1100 */
[----:B------:R-:W-:Y:S01]  /*12230*/  ISETP.GE.AND P4, PT, R111, RZ, PT ;  /* 0x000000ff6f00720c */ /* 0x000fe20003f86270 */
[----:B------:R-:W-:Y:S01]  /*12240*/  IMAD R55, R55, UR13, RZ ;  /* 0x0000000d37377c24 */ /* 0x000fe2000f8e02ff */
[----:B------:R-:W1:Y:S01]  /*12250*/  LDCU UR4, c[0x0][0x3b0] ;  /* 0x00007600ff0477ac */ /* 0x000e620008000800 */
[----:B------:R-:W-:Y:S02]  /*12260*/  @!P5 IMAD.IADD R56, R56, 0x1, -R39 ;  /* 0x000000013838d824 */ /* 0x000fe400078e0a27 */
[----:B0-----:R-:W-:Y:S02]  /*12270*/  @P0 IMAD.MOV.U32 R42, RZ, RZ, R41 ;  /* 0x000000ffff2a0224 */ /* 0x001fe400078e0029 */
[----:B------:R-:W-:Y:S01]  /*12280*/  @P0 IMAD.MOV.U32 R43, RZ, RZ, R44 ;  /* 0x000000ffff2b0224 */ /* 0x000fe200078e002c */
[----:B------:R-:W-:Y:S01]  /*12290*/  ISETP.GT.U32.AND P5, PT, R39, R58, PT ;  /* 0x0000003a2700720c */ /* 0x000fe20003fa4070 */
[----:B------:R0:W-:Y:S01]  /*122a0*/  STL [R1+0x278], R41 ;  /* 0x0002782901007387 */ /* 0x0001e20000100800 */
[----:B------:R-:W-:Y:S01]  /*122b0*/  @!P2 IMAD.IADD R57, R57, 0x1, -R39 ;  /* 0x000000013939a824 */ /* 0x000fe200078e0a27 */
[----:B------:R-:W-:Y:S01]  /*122c0*/  PRMT R99, RZ, 0x7610, R99 ;  /* 0x00007610ff637816 */ /* 0x000fe20000000063 */
[----:B------:R-:W1:Y:S01]  /*122d0*/  LDCU UR13, c[0x0][0x3b0] ;  /* 0x00007600ff0d77ac */ /* 0x000e620008000800 */
[----:B------:R0:W2:Y:S01]  /*122e0*/  @P0 LDG.E.U8 R102, desc[UR18][R42.64] ;  /* 0x000000122a660981 */ /* 0x0000a2000c1e1100 */
[----:B------:R-:W-:Y:S01]  /*122f0*/  @!P4 IMAD.MOV R56, RZ, RZ, -R56 ;  /* 0x000000ffff38c224 */ /* 0x000fe200078e0a38 */
[----:B0-----:R-:W-:-:S04]  /*12300*/  IADD3 R42, P6, PT, R53, R38, RZ ;  /* 0x00000026352a7210 */ /* 0x001fc80007fde0ff */
[----:B------:R-:W-:Y:S02]  /*12310*/  LEA.HI.X.SX32 R43, R53, R35, 0x1, P6 ;  /* 0x00000023352b7211 */ /* 0x000fe400030f0eff */
[----:B------:R-:W-:Y:S01]  /*12320*/  IADD3 R41, P6, PT, R55, R38, RZ ;  /* 0x0000002637297210 */ /* 0x000fe20007fde0ff */
[----:B------:R0:W-:Y:S01]  /*12330*/  STL [R1+0x274], R44 ;  /* 0x0002742c01007387 */ /* 0x0001e20000100800 */
[----:B------:R-:W-:Y:S01]  /*12340*/  ISETP.GT.U32.AND P2, PT, R39, R57, PT ;  /* 0x000000392700720c */ /* 0x000fe20003f44070 */
[----:B------:R-:W-:Y:S01]  /*12350*/  @!P5 IMAD.IADD R58, R58, 0x1, -R39 ;  /* 0x000000013a3ad824 */ /* 0x000fe200078e0a27 */
[----:B------:R-:W-:Y:S01]  /*12360*/  SEL R56, R5, R56, !P3 ;  /* 0x0000003805387207 */ /* 0x000fe20005800000 */
[----:B------:R-:W5:Y:S01]  /*12370*/  LDL.LU R111, [R1+0xa54] ;  /* 0x000a5400016f7983 */ /* 0x000f620000300800 */
[----:B------:R-:W-:-:S03]  /*12380*/  ISETP.GE.AND P4, PT, R110, RZ, PT ;  /* 0x000000ff6e00720c */ /* 0x000fc60003f86270 */
[----:B------:R1:W2:Y:S01]  /*12390*/  @P0 LDG.E.U8 R101, desc[UR18][R42.64] ;  /* 0x000000122a650981 */ /* 0x0002a2000c1e1100 */
[----:B0-----:R-:W-:Y:S02]  /*123a0*/  LEA.HI.X.SX32 R44, R55, R35, 0x1, P6 ;  /* 0x00000023372c7211 */ /* 0x001fe400030f0eff */
[C---:B------:R-:W-:Y:S01]  /*123b0*/  ISETP.GT.U32.AND P6, PT, R39.reuse, R59, PT ;  /* 0x0000003b2700720c */ /* 0x040fe20003fc4070 */
[----:B-1----:R-:W-:Y:S01]  /*123c0*/  IMAD R56, R56, UR4, RZ ;  /* 0x0000000438387c24 */ /* 0x002fe2000f8e02ff */
[----:B------:R-:W-:Y:S01]  /*123d0*/  ISETP.GT.U32.AND P5, PT, R39, R58, PT ;  /* 0x0000003a2700720c */ /* 0x000fe20003fa4070 */
[----:B------:R0:W-:Y:S01]  /*123e0*/  STL [R1+0x280], R42 ;  /* 0x0002802a01007387 */ /* 0x0001e20000100800 */
[----:B------:R-:W-:Y:S01]  /*123f0*/  @!P2 IMAD.IADD R57, R57, 0x1, -R39 ;  /* 0x000000013939a824 */ /* 0x000fe200078e0a27 */
[----:B------:R-:W1:Y:S02]  /*12400*/  LDCU UR4, c[0x0][0x3b0] ;  /* 0x00007600ff0477ac */ /* 0x000e640008000800 */
[----:B------:R4:W-:Y:S04]  /*12410*/  STL [R1+0x27c], R43 ;  /* 0x00027c2b01007387 */ /* 0x0009e80000100800 */
[----:B------:R4:W-:Y:S01]  /*12420*/  STL [R1+0x2b0], R41 ;  /* 0x0002b02901007387 */ /* 0x0009e20000100800 */
[----:B0-----:R-:W-:-:S02]  /*12430*/  @P0 IMAD.MOV.U32 R42, RZ, RZ, R41 ;  /* 0x000000ffff2a0224 */ /* 0x001fc400078e0029 */
[----:B------:R-:W-:Y:S01]  /*12440*/  @!P6 IMAD.IADD R59, R59, 0x1, -R39 ;  /* 0x000000013b3be824 */ /* 0x000fe200078e0a27 */
[----:B------:R0:W-:Y:S01]  /*12450*/  STL [R1+0x2ac], R44 ;  /* 0x0002ac2c01007387 */ /* 0x0001e20000100800 */
[----:B----4-:R-:W-:Y:S01]  /*12460*/  @P0 IMAD.MOV.U32 R43, RZ, RZ, R44 ;  /* 0x000000ffff2b0224 */ /* 0x010fe200078e002c */
[----:B------:R-:W-:Y:S01]  /*12470*/  IADD3 R41, P6, PT, R56, R38, RZ ;  /* 0x0000002638297210 */ /* 0x000fe20007fde0ff */
[----:B------:R-:W-:Y:S01]  /*12480*/  @!P4 IMAD.MOV R57, RZ, RZ, -R57 ;  /* 0x000000ffff39c224 */ /* 0x000fe200078e0a39 */
[C---:B------:R-:W-:Y:S01]  /*12490*/  ISETP.GT.U32.AND P2, PT, R39.reuse, R59, PT ;  /* 0x0000003b2700720c */ /* 0x040fe20003f44070 */
[----:B------:R-:W-:Y:S01]  /*124a0*/  @!P5 IMAD.IADD R58, R58, 0x1, -R39 ;  /* 0x000000013a3ad824 */ /* 0x000fe200078e0a27 */
[----:B------:R4:W2:Y:S01]  /*124b0*/  @P0 LDG.E.U8 R100, desc[UR18][R42.64] ;  /* 0x000000122a640981 */ /* 0x0008a2000c1e1100 */
[----:B0-----:R-:W-:Y:S02]  /*124c0*/  LEA.HI.X.SX32 R44, R56, R35, 0x1, P6 ;  /* 0x00000023382c7211 */ /* 0x001fe400030f0eff */
[----:B------:R-:W-:Y:S01]  /*124d0*/  ISETP.GE.AND P6, PT, R22, RZ, PT ;  /* 0x000000ff1600720c */ /* 0x000fe20003fc6270 */
[----:B------:R-:W5:Y:S01]  /*124e0*/  LDL.LU R110, [R1+0xa50] ;  /* 0x000a5000016e7983 */ /* 0x000f620000300800 */
[----:B------:R-:W-:-:S02]  /*124f0*/  ISETP.GT.U32.AND P4, PT, R39, R60, PT ;  /* 0x0000003c2700720c */ /* 0x000fc40003f84070 */
[----:B------:R-:W-:Y:S02]  /*12500*/  SEL R57, R5, R57, !P3 ;  /* 0x0000003905397207 */ /* 0x000fe40005800000 */
[----:B------:R-:W-:-:S03]  /*12510*/  ISETP.GE.AND P5, PT, R23, RZ, PT ;  /* 0x000000ff1700720c */ /* 0x000fc60003fa6270 */
[----:B------:R-:W-:Y:S01]  /*12520*/  IMAD R57, R57, UR5, RZ ;  /* 0x0000000539397c24 */ /* 0x000fe2000f8e02ff */
[----:B------:R-:W0:Y:S01]  /*12530*/  LDCU UR5, c[0x0][0x3b0] ;  /* 0x00007600ff0577ac */ /* 0x000e220008000800 */
[----:B----4-:R-:W-:Y:S01]  /*12540*/  @P0 IMAD.MOV.U32 R42, RZ, RZ, R41 ;  /* 0x000000ffff2a0224 */ /* 0x010fe200078e0029 */
[----:B------:R4:W-:Y:S01]  /*12550*/  STL [R1+0x2b8], R41 ;  /* 0x0002b82901007387 */ /* 0x0009e20000100800 */
[----:B------:R-:W-:Y:S02]  /*12560*/  @P0 IMAD.MOV.U32 R43, RZ, RZ, R44 ;  /* 0x000000ffff2b0224 */ /* 0x000fe400078e002c */
[----:B------:R-:W-:Y:S01]  /*12570*/  @!P6 IMAD.MOV R58, RZ, RZ, -R58 ;  /* 0x000000ffff3ae224 */ /* 0x000fe200078e0a3a */
[----:B------:R-:W5:Y:S01]  /*12580*/  LDL.LU R22, [R1+0xa4c] ;  /* 0x000a4c0001167983 */ /* 0x000f620000300800 */
[--C-:B------:R-:W-:Y:S02]  /*12590*/  @!P2 IMAD.IADD R59, R59, 0x1, -R39.reuse ;  /* 0x000000013b3ba824 */ /* 0x100fe400078e0a27 */
[----:B------:R-:W-:Y:S01]  /*125a0*/  @!P4 IMAD.IADD R60, R60, 0x1, -R39 ;  /* 0x000000013c3cc824 */ /* 0x000fe200078e0a27 */
[----:B------:R-:W-:Y:S01]  /*125b0*/  ISETP.GT.U32.AND P2, PT, R39, R62, PT ;  /* 0x0000003e2700720c */ /* 0x000fe20003f44070 */
[----:B------:R0:W2:Y:S01]  /*125c0*/  @P0 LDG.E.U8 R99, desc[UR18][R42.64] ;  /* 0x000000122a630981 */ /* 0x0000a2000c1e1100 */
[----:B----4-:R-:W-:Y:S01]  /*125d0*/  IADD3 R41, P6, PT, R57, R38, RZ ;  /* 0x0000002639297210 */ /* 0x010fe20007fde0ff */
[----:B------:R-:W-:Y:S01]  /*125e0*/  @!P5 IMAD.MOV R59, RZ, RZ, -R59 ;  /* 0x000000ffff3bd224 */ /* 0x000fe200078e0a3b */
[----:B------:R-:W-:-:S02]  /*125f0*/  ISETP.GT.U32.AND P4, PT, R39, R61, PT ;  /* 0x0000003d2700720c */ /* 0x000fc40003f84070 */
[----:B0-----:R-:W-:Y:S02]  /*12600*/  LEA.HI.X.SX32 R42, R57, R35, 0x1, P6 ;  /* 0x00000023392a7211 */ /* 0x001fe400030f0eff */
[----:B------:R-:W-:Y:S02]  /*12610*/  ISETP.GT.U32.AND P6, PT, R39, R60, PT ;  /* 0x0000003c2700720c */ /* 0x000fe40003fc4070 */
[C---:B------:R-:W-:Y:S01]  /*12620*/  SEL R59, R5.reuse, R59, !P3 ;  /* 0x0000003b053b7207 */ /* 0x040fe20005800000 */
[----:B------:R-:W-:Y:S01]  /*12630*/  STL [R1+0x2b4], R44 ;  /* 0x0002b42c01007387 */ /* 0x000fe20000100800 */
[----:B------:R-:W-:Y:S02]  /*12640*/  SEL R58, R5, R58, !P3 ;  /* 0x0000003a053a7207 */ /* 0x000fe40005800000 */
[----:B------:R-:W-:Y:S01]  /*12650*/  ISETP.GE.AND P5, PT, R156, RZ, PT ;  /* 0x000000ff9c00720c */ /* 0x000fe20003fa6270 */
[----:B------:R-:W5:Y:S01]  /*12660*/  LDL.LU R23, [R1+0xa48] ;  /* 0x000a480001177983 */ /* 0x000f620000300800 */
[----:B------:R-:W-:Y:S01]  /*12670*/  IMAD R59, R59, UR5, RZ ;  /* 0x000000053b3b7c24 */ /* 0x000fe2000f8e02ff */
[----:B------:R-:W-:Y:S01]  /*12680*/  PRMT R98, RZ, 0x7610, R98 ;  /* 0x00007610ff627816 */ /* 0x000fe20000000062 */
[----:B------:R-:W-:Y:S01]  /*12690*/  @P0 IMAD.MOV.U32 R43, RZ, RZ, R42 ;  /* 0x000000ffff2b0224 */ /* 0x000fe200078e002a */
[----:B------:R-:W-:Y:S01]  /*126a0*/  STL [R1+0x2c0], R41 ;  /* 0x0002c02901007387 */ /* 0x000fe20000100800 */
[--C-:B------:R-:W-:Y:S01]  /*126b0*/  @!P2 IMAD.IADD R62, R62, 0x1, -R39.reuse ;  /* 0x000000013e3ea824 */ /* 0x100fe200078e0a27 */
[----:B------:R-:W0:Y:S02]  /*126c0*/  LDCU UR5, c[0x0][0x3b0] ;  /* 0x00007600ff0577ac */ /* 0x000e240008000800 */
[----:B------:R4:W-:Y:S01]  /*126d0*/  STL [R1+0x2bc], R42 ;  /* 0x0002bc2a01007387 */ /* 0x0009e20000100800 */
[----:B-1----:R-:W-:Y:S01]  /*126e0*/  IMAD R58, R58, UR4, RZ ;  /* 0x000000043a3a7c24 */ /* 0x002fe2000f8e02ff */
[----:B------:R-:W1:Y:S01]  /*126f0*/  LDCU UR4, c[0x0][0x3b0] ;  /* 0x00007600ff0477ac */ /* 0x000e620008000800 */
[--C-:B------:R-:W-:Y:S01]  /*12700*/  @!P6 IMAD.IADD R60, R60, 0x1, -R39.reuse ;  /* 0x000000013c3ce824 */ /* 0x100fe200078e0a27 */
[----:B------:R0:W-:Y:S01]  /*12710*/  STS.U8 [R31+UR9+0x4a00], R97 ;  /* 0x004a00611f007988 */ /* 0x0001e20008000009 */
[----:B------:R-:W-:Y:S01]  /*12720*/  @!P4 IMAD.IADD R61, R61, 0x1, -R39 ;  /* 0x000000013d3dc824 */ /* 0x000fe200078e0a27 */
[----:B------:R-:W-:Y:S01]  /*12730*/  ISETP.GT.U32.AND P4, PT, R39, R62, PT ;  /* 0x0000003e2700720c */ /* 0x000fe20003f84070 */
[----:B----4-:R-:W-:Y:S01]  /*12740*/  @P0 IMAD.MOV.U32 R42, RZ, RZ, R41 ;  /* 0x000000ffff2a0224 */ /* 0x010fe200078e0029 */
[C---:B------:R-:W-:Y:S01]  /*12750*/  IADD3 R41, P6, PT, R59.reuse, R38, RZ ;  /* 0x000000263b297210 */ /* 0x040fe20007fde0ff */
[----:B------:R-:W5:Y:S04]  /*12760*/  LDL.LU R156, [R1+0xa44] ;  /* 0x000a4400019c7983 */ /* 0x000f680000300800 */
[----:B------:R4:W2:Y:S01]  /*12770*/  @P0 LDG.E.U8 R98, desc[UR18][R42.64] ;  /* 0x000000122a620981 */ /* 0x0008a2000c1e1100 */
[----:B------:R-:W-:-:S02]  /*12780*/  LEA.HI.X.SX32 R44, R59, R35, 0x1, P6 ;  /* 0x000000233b2c7211 */ /* 0x000fc400030f0eff */
[----:B------:R-:W-:Y:S01]  /*12790*/  ISETP.GE.AND P6, PT, R150, RZ, PT ;  /* 0x000000ff9600720c */ /* 0x000fe20003fc6270 */
[----:B------:R-:W-:Y:S01]  /*127a0*/  @!P5 IMAD.MOV R60, RZ, RZ, -R60 ;  /* 0x000000ffff3cd224 */ /* 0x000fe200078e0a3c */
[----:B----4-:R-:W-:-:S04]  /*127b0*/  IADD3 R42, P2, PT, R58, R38, RZ ;  /* 0x000000263a2a7210 */ /* 0x010fc80007f5e0ff */
[----:B------:R-:W-:Y:S02]  /*127c0*/  LEA.HI.X.SX32 R43, R58, R35, 0x1, P2 ;  /* 0x000000233a2b7211 */ /* 0x000fe400010f0eff */
[C---:B------:R-:W-:Y:S02]  /*127d0*/  ISETP.GT.U32.AND P2, PT, R39.reuse, R61, PT ;  /* 0x0000003d2700720c */ /* 0x040fe40003f44070 */
[----:B------:R-:W-:Y:S02]  /*127e0*/  ISETP.GT.U32.AND P5, PT, R39, R63, PT ;  /* 0x0000003f2700720c */ /* 0x000fe40003fa4070 */
[----:B------:R-:W-:Y:S01]  /*127f0*/  SEL R60, R5, R60, !P3 ;  /* 0x0000003c053c7207 */ /* 0x000fe20005800000 */
[----:B------:R-:W-:Y:S01]  /*12800*/  @!P4 IMAD.IADD R62, R62, 0x1, -R39 ;  /* 0x000000013e3ec824 */ /* 0x000fe200078e0a27 */
[----:B0-----:R-:W-:Y:S02]  /*12810*/  PRMT R97, RZ, 0x7610, R97 ;  /* 0x00007610ff617816 */ /* 0x001fe40000000061 */
[----:B------:R-:W-:Y:S01]  /*12820*/  ISETP.GE.AND P4, PT, R20, RZ, PT ;  /* 0x000000ff1400720c */ /* 0x000fe20003f86270 */
[----:B------:R-:W-:Y:S01]  /*12830*/  IMAD R60, R60, UR12, RZ ;  /* 0x0000000c3c3c7c24 */ /* 0x000fe2000f8e02ff */
[----:B------:R0:W-:Y:S01]  /*12840*/  STL [R1+0x2f0], R42 ;  /* 0x0002f02a01007387 */ /* 0x0001e20000100800 */
[----:B------:R-:W-:Y:S01]  /*12850*/  @!P6 IMAD.MOV R62, RZ, RZ, -R62 ;  /* 0x000000ffff3ee224 */ /* 0x000fe200078e0a3e */
[----:B------:R-:W4:Y:S01]  /*12860*/  LDCU UR12, c[0x0][0x3b0] ;  /* 0x00007600ff0c77ac */ /* 0x000f220008000800 */
[----:B------:R-:W-:Y:S01]  /*12870*/  @!P2 IMAD.IADD R61, R61, 0x1, -R39 ;  /* 0x000000013d3da824 */ /* 0x000fe200078e0a27 */
[----:B------:R-:W-:Y:S04]  /*12880*/  STL [R1+0x2ec], R43 ;  /* 0x0002ec2b01007387 */ /* 0x000fe80000100800 */
[----:B------:R0:W2:Y:S01]  /*12890*/  @P0 LDG.E.U8 R97, desc[UR18][R42.64] ;  /* 0x000000122a610981 */ /* 0x0000a2000c1e1100 */
[----:B------:R-:W-:-:S03]  /*128a0*/  SEL R62, R5, R62, !P3 ;  /* 0x0000003e053e7207 */ /* 0x000fc60005800000 */
[----:B------:R1:W-:Y:S01]  /*128b0*/  STL [R1+0x2f8], R41 ;  /* 0x0002f82901007387 */ /* 0x0003e20000100800 */
[----:B------:R-:W-:-:S03]  /*128c0*/  @!P5 IMAD.IADD R63, R63, 0x1, -R39 ;  /* 0x000000013f3fd824 */ /* 0x000fc600078e0a27 */
[----:B------:R4:W-:Y:S01]  /*128d0*/  STS.U8 [R31+UR9+0x4e00], R96 ;  /* 0x004e00601f007988 */ /* 0x0009e20008000009 */
[----:B0-----:R-:W-:-:S03]  /*128e0*/  @P0 IMAD.MOV.U32 R42, RZ, RZ, R41 ;  /* 0x000000ffff2a0224 */ /* 0x001fc600078e0029 */
[----:B------:R-:W5:Y:S01]  /*128f0*/  LDL.LU R150, [R1+0xa40] ;  /* 0x000a400001967983 */ /* 0x000f620000300800 */
[----:B-1----:R-:W-:Y:S01]  /*12900*/  IADD3 R41, P2, PT, R60, R38, RZ ;  /* 0x000000263c297210 */ /* 0x002fe20007f5e0ff */
[----:B------:R-:W-:Y:S02]  /*12910*/  @P0 IMAD.MOV.U32 R43, RZ, RZ, R44 ;  /* 0x000000ffff2b0224 */ /* 0x000fe400078e002c */
[----:B------:R0:W-:Y:S01]  /*12920*/  STL [R1+0x2f4], R44 ;  /* 0x0002f42c01007387 */ /* 0x0001e20000100800 */
[----:B----4-:R-:W-:Y:S01]  /*12930*/  PRMT R96, RZ, 0x7610, R96 ;  /* 0x00007610ff607816 */ /* 0x010fe20000000060 */
[----:B------:R-:W-:Y:S02]  /*12940*/  @!P4 IMAD.MOV R61, RZ, RZ, -R61 ;  /* 0x000000ffff3dc224 */ /* 0x000fe400078e0a3d */
[----:B------:R1:W-:Y:S01]  /*12950*/  STS.U8 [R31+UR9+0x5200], R95 ;  /* 0x0052005f1f007988 */ /* 0x0003e20008000009 */
[----:B------:R-:W-:Y:S01]  /*12960*/  IMAD R62, R62, UR4, RZ ;  /* 0x000000043e3e7c24 */ /* 0x000fe2000f8e02ff */
[----:B------:R-:W-:Y:S01]  /*12970*/  ISETP.GT.U32.AND P5, PT, R39, R63, PT ;  /* 0x0000003f2700720c */ /* 0x000fe20003fa4070 */
[----:B------:R-:W4:Y:S01]  /*12980*/  LDCU UR4, c[0x0][0x3b0] ;  /* 0x00007600ff0477ac */ /* 0x000f220008000800 */
[----:B------:R3:W2:Y:S01]  /*12990*/  @P0 LDG.E.U8 R96, desc[UR18][R42.64] ;  /* 0x000000122a600981 */ /* 0x0006a2000c1e1100 */
[----:B0-----:R-:W-:-:S02]  /*129a0*/  LEA.HI.X.SX32 R44, R60, R35, 0x1, P2 ;  /* 0x000000233c2c7211 */ /* 0x001fc400010f0eff */
[----:B------:R-:W-:Y:S01]  /*129b0*/  ISETP.GT.U32.AND P6, PT, R39, R64, PT ;  /* 0x000000402700720c */ /* 0x000fe20003fc4070 */
[----:B------:R-:W5:Y:S01]  /*129c0*/  LDL.LU R20, [R1+0xa3c] ;  /* 0x000a3c0001147983 */ /* 0x000f620000300800 */
[----:B-1----:R-:W-:Y:S02]  /*129d0*/  PRMT R95, RZ, 0x7610, R95 ;  /* 0x00007610ff5f7816 */ /* 0x002fe4000000005f */
[----:B------:R-:W-:Y:S01]  /*129e0*/  SEL R61, R5, R61, !P3 ;  /* 0x0000003d053d7207 */ /* 0x000fe20005800000 */
[----:B---3--:R-:W-:Y:S02]  /*129f0*/  @P0 IMAD.MOV.U32 R42, RZ, RZ, R41 ;  /* 0x000000ffff2a0224 */ /* 0x008fe400078e0029 */
[----:B------:R-:W-:Y:S01]  /*12a00*/  @P0 IMAD.MOV.U32 R43, RZ, RZ, R44 ;  /* 0x000000ffff2b0224 */ /* 0x000fe200078e002c */
[----:B------:R-:W-:Y:S02]  /*12a10*/  IADD3 R45, P4, PT, R62, R38, RZ ;  /* 0x000000263e2d7210 */ /* 0x000fe40007f9e0ff */
[----:B------:R-:W-:-:S02]  /*12a20*/  ISETP.GE.AND P2, PT, R21, RZ, PT ;  /* 0x000000ff1500720c */ /* 0x000fc40003f46270 */
[----:B------:R0:W3:Y:S01]  /*12a30*/  @P0 LDG.E.U8 R95, desc[UR18][R42.64] ;  /* 0x000000122a5f0981 */ /* 0x0000e2000c1e1100 */
[----:B------:R-:W-:Y:S01]  /*12a40*/  IMAD R61, R61, UR5, RZ ;  /* 0x000000053d3d7c24 */ /* 0x000fe2000f8e02ff */
[----:B------:R-:W1:Y:S01]  /*12a50*/  LDCU UR5, c[0x0][0x3b0] ;  /* 0x00007600ff0577ac */ /* 0x000e620008000800 */
[--C-:B------:R-:W-:Y:S01]  /*12a60*/  @!P5 IMAD.IADD R63, R63, 0x1, -R39.reuse ;  /* 0x000000013f3fd824 */ /* 0x100fe200078e0a27 */
[----:B------:R4:W-:Y:S01]  /*12a70*/  STL [R1+0x300], R41 ;  /* 0x0003002901007387 */ /* 0x0009e20000100800 */
[----:B0-----:R-:W-:Y:S02]  /*12a80*/  LEA.HI.X.SX32 R42, R62, R35, 0x1, P4 ;  /* 0x000000233e2a7211 */ /* 0x001fe400020f0eff */
[----:B------:R-:W-:Y:S01]  /*12a90*/  ISETP.GT.U32.AND P4, PT, R39, R66, PT ;  /* 0x000000422700720c */ /* 0x000fe20003f84070 */
[----:B------:R-:W-:Y:S01]  /*12aa0*/  @!P6 IMAD.IADD R64, R64, 0x1, -R39 ;  /* 0x000000014040e824 */ /* 0x000fe200078e0a27 */
[----:B----4-:R-:W-:Y:S01]  /*12ab0*/  IADD3 R41, P5, PT, R61, R38, RZ ;  /* 0x000000263d297210 */ /* 0x010fe20007fbe0ff */
[----:B------:R0:W-:Y:S01]  /*12ac0*/  STL [R1+0x2fc], R44 ;  /* 0x0002fc2c01007387 */ /* 0x0001e20000100800 */
[----:B------:R-:W-:-:S02]  /*12ad0*/  @!P2 IMAD.MOV R63, RZ, RZ, -R63 ;  /* 0x000000ffff3fa224 */ /* 0x000fc400078e0a3f */
[----:B------:R-:W-:Y:S01]  /*12ae0*/  ISETP.GT.U32.AND P6, PT, R39, R64, PT ;  /* 0x000000402700720c */ /* 0x000fe20003fc4070 */
[----:B------:R-:W5:Y:S01]  /*12af0*/  LDL.LU R21, [R1+0xa38] ;  /* 0x000a380001157983 */ /* 0x000f620000300800 */
[----:B------:R-:W-:Y:S02]  /*12b00*/  ISETP.GE.AND P2, PT, R18, RZ, PT ;  /* 0x000000ff1200720c */ /* 0x000fe40003f46270 */
[----:B0-----:R-:W-:Y:S02]  /*12b10*/  LEA.HI.X.SX32 R44, R61, R35, 0x1, P5 ;  /* 0x000000233d2c7211 */ /* 0x001fe400028f0eff */
[----:B------:R-:W-:Y:S01]  /*12b20*/  ISETP.GT.U32.AND P5, PT, R39, R65, PT ;  /* 0x000000412700720c */ /* 0x000fe20003fa4070 */
[----:B------:R-:W-:Y:S01]  /*12b30*/  @!P4 IMAD.IADD R66, R66, 0x1, -R39 ;  /* 0x000000014242c824 */ /* 0x000fe200078e0a27 */
[----:B------:R-:W-:Y:S01]  /*12b40*/  SEL R63, R5, R63, !P3 ;  /* 0x0000003f053f7207 */ /* 0x000fe20005800000 */
[----:B------:R0:W-:Y:S01]  /*12b50*/  STS.U8 [R31+UR9+0x5600], R94 ;  /* 0x0056005e1f007988 */ /* 0x0001e20008000009 */
[----:B------:R-:W-:-:S02]  /*12b60*/  @P0 IMAD.MOV.U32 R43, RZ, RZ, R42 ;  /* 0x000000ffff2b0224 */ /* 0x000fc400078e002a */
[----:B------:R-:W-:Y:S01]  /*12b70*/  ISETP.GT.U32.AND P4, PT, R39, R66, PT ;  /* 0x000000422700720c */ /* 0x000fe20003f84070 */
[----:B------:R-:W-:Y:S01]  /*12b80*/  STL [R1+0x328], R45 ;  /* 0x0003282d01007387 */ /* 0x000fe20000100800 */
[----:B------:R-:W-:Y:S01]  /*12b90*/  IMAD R63, R63, UR4, RZ ;  /* 0x000000043f3f7c24 */ /* 0x000fe2000f8e02ff */
[----:B------:R-:W4:Y:S02]  /*12ba0*/  LDCU UR4, c[0x0][0x3b0] ;  /* 0x00007600ff0477ac */ /* 0x000f240008000800 */
[----:B------:R1:W-:Y:S01]  /*12bb0*/  STL [R1+0x324], R42 ;  /* 0x0003242a01007387 */ /* 0x0003e20000100800 */
[----:B0-----:R-:W-:Y:S01]  /*12bc0*/  PRMT R94, RZ, 0x7610, R94 ;  /* 0x00007610ff5e7816 */ /* 0x001fe2000000005e */
[--C-:B------:R-:W-:Y:S02]  /*12bd0*/  @!P5 IMAD.IADD R65, R65, 0x1, -R39.reuse ;  /* 0x000000014141d824 */ /* 0x100fe400078e0a27 */
[----:B------:R0:W-:Y:S01]  /*12be0*/  STS.U8 [R31+UR9+0x5a00], R93 ;  /* 0x005a005d1f007988 */ /* 0x0001e20008000009 */
[----:B------:R-:W-:-:S02]  /*12bf0*/  @!P6 IMAD.IADD R64, R64, 0x1, -R39 ;  /* 0x000000014040e824 */ /* 0x000fc400078e0a27 */
[----:B-1----:R-:W-:Y:S01]  /*12c00*/  @P0 IMAD.MOV.U32 R42, RZ, RZ, R45 ;  /* 0x000000ffff2a0224 */ /* 0x002fe200078e002d */
[----:B------:R1:W-:Y:S01]  /*12c10*/  STL [R1+0x330], R41 ;  /* 0x0003302901007387 */ /* 0x0003e20000100800 */
[----:B0-----:R-:W-:-:S03]  /*12c20*/  PRMT R93, RZ, 0x7610, R93 ;  /* 0x00007610ff5d7816 */ /* 0x001fc6000000005d */
[----:B------:R0:W2:Y:S01]  /*12c30*/  @P0 LDG.E.U8 R94, desc[UR18][R42.64] ;  /* 0x000000122a5e0981 */ /* 0x0000a2000c1e1100 */
[----:B------:R-:W-:Y:S01]  /*12c40*/  @!P2 IMAD.MOV R64, RZ, RZ, -R64 ;  /* 0x000000ffff40a224 */ /* 0x000fe200078e0a40 */
[----:B------:R-:W-:Y:S01]  /*12c50*/  ISETP.GT.U32.AND P5, PT, R39, R65, PT ;  /* 0x000000412700720c */ /* 0x000fe20003fa4070 */
[----:B------:R-:W-:Y:S02]  /*12c60*/  @!P4 IMAD.IADD R66, R66, 0x1, -R39 ;  /* 0x000000014242c824 */ /* 0x000fe400078e0a27 */
[----:B0-----:R-:W-:Y:S02]  /*12c70*/  @P0 IMAD.MOV.U32 R42, RZ, RZ, R41 ;  /* 0x000000ffff2a0224 */ /* 0x001fe400078e0029 */
[----:B------:R-:W-:Y:S01]  /*12c80*/  @P0 IMAD.MOV.U32 R43, RZ, RZ, R44 ;  /* 0x000000ffff2b0224 */ /* 0x000fe200078e002c */
[----:B-1----:R-:W-:Y:S02]  /*12c90*/  IADD3 R41, P6, PT, R63, R38, RZ ;  /* 0x000000263f297210 */ /* 0x002fe40007fde0ff */
[----:B------:R-:W-:-:S02]  /*12ca0*/  ISETP.GE.AND P4, PT, R146, RZ, PT ;  /* 0x000000ff9200720c */ /* 0x000fc40003f86270 */
[----:B------:R0:W2:Y:S01]  /*12cb0*/  @P0 LDG.E.U8 R93, desc[UR18][R42.64] ;  /* 0x000000122a5d0981 */ /* 0x0000a2000c1e1100 */
[----:B------:R-:W-:Y:S02]  /*12cc0*/  SEL R64, R5, R64, !P3 ;  /* 0x0000004005407207 */ /* 0x000fe40005800000 */
[----:B------:R-:W-:Y:S01]  /*12cd0*/  ISETP.GE.AND P2, PT, R19, RZ, PT ;  /* 0x000000ff1300720c */ /* 0x000fe20003f46270 */
[----:B------:R-:W-:Y:S01]  /*12ce0*/  STL [R1+0x32c], R44 ;  /* 0x00032c2c01007387 */ /* 0x000fe20000100800 */
[----:B0-----:R-:W-:Y:S01]  /*12cf0*/  LEA.HI.X.SX32 R42, R63, R35, 0x1, P6 ;  /* 0x000000233f2a7211 */ /* 0x001fe200030f0eff */
[----:B----4-:R-:W-:Y:S01]  /*12d00*/  IMAD R64, R64, UR4, RZ ;  /* 0x0000000440407c24 */ /* 0x010fe2000f8e02ff */
[----:B------:R-:W-:Y:S01]  /*12d10*/  ISETP.GT.U32.AND P6, PT, R39, R69, PT ;  /* 0x000000452700720c */ /* 0x000fe20003fc4070 */
[----:B------:R-:W5:Y:S01]  /*12d20*/  LDL.LU R18, [R1+0xa34] ;  /* 0x000a340001127983 */ /* 0x000f620000300800 */
[----:B------:R-:W-:Y:S01]  /*12d30*/  @!P5 IMAD.IADD R65, R65, 0x1, -R39 ;  /* 0x000000014141d824 */ /* 0x000fe200078e0a27 */
[----:B------:R-:W-:Y:S01]  /*12d40*/  PRMT R91, RZ, 0x7610, R91 ;  /* 0x00007610ff5b7816 */ /* 0x000fe2000000005b */
[----:B------:R-:W-:Y:S01]  /*12d50*/  @P0 IMAD.MOV.U32 R43, RZ, RZ, R42 ;  /* 0x000000ffff2b0224 */ /* 0x000fe200078e002a */
[----:B------:R-:W-:Y:S04]  /*12d60*/  STL [R1+0x338], R41 ;  /* 0x0003382901007387 */ /* 0x000fe80000100800 */
[----:B------:R-:W-:Y:S01]  /*12d70*/  @!P2 IMAD.MOV R66, RZ, RZ, -R66 ;  /* 0x000000ffff42a224 */ /* 0x000fe200078e0a42 */
[----:B------:R-:W0:Y:S01]  /*12d80*/  LDCU UR4, c[0x0][0x3b0] ;  /* 0x00007600ff0477ac */ /* 0x000e220008000800 */
[----:B------:R1:W-:Y:S01]  /*12d90*/  STL [R1+0x334], R42 ;  /* 0x0003342a01007387 */ /* 0x0003e20000100800 */
[----:B------:R-:W-:Y:S01]  /*12da0*/  @!P4 IMAD.MOV R65, RZ, RZ, -R65 ;  /* 0x000000ffff41c224 */ /* 0x000fe200078e0a41 */
[----:B------:R-:W-:Y:S01]  /*12db0*/  ISETP.GT.U32.AND P4, PT, R39, R68, PT ;  /* 0x000000442700720c */ /* 0x000fe20003f84070 */
[----:B------:R-:W-:Y:S01]  /*12dc0*/  @!P6 IMAD.IADD R69, R69, 0x1, -R39 ;  /* 0x000000014545e824 */ /* 0x000fe200078e0a27 */
[----:B------:R-:W-:Y:S01]  /*12dd0*/  SEL R66, R5, R66, !P3 ;  /* 0x0000004205427207 */ /* 0x000fe20005800000 */
[----:B------:R-:W5:Y:S01]  /*12de0*/  LDL.LU R19, [R1+0xa30] ;  /* 0x000a300001137983 */ /* 0x000f620000300800 */
[----:B-1----:R-:W-:Y:S01]  /*12df0*/  @P0 IMAD.MOV.U32 R42, RZ, RZ, R41 ;  /* 0x000000ffff2a0224 */ /* 0x002fe200078e0029 */
[----:B------:R-:W-:-:S02]  /*12e00*/  IADD3 R41, P5, PT, R64, R38, RZ ;  /* 0x0000002640297210 */ /* 0x000fc40007fbe0ff */
[----:B------:R-:W5:Y:S02]  /*12e10*/  LDL.LU R146, [R1+0xa2c] ;  /* 0x000a2c0001927983 */ /* 0x000f640000300800 */
[----:B------:R-:W-:Y:S02]  /*12e20*/  LEA.HI.X.SX32 R44, R64, R35, 0x1, P5 ;  /* 0x00000023402c7211 */ /* 0x000fe400028f0eff */
[----:B------:R1:W4:Y:S01]  /*12e30*/  @P0 LDG.E.U8 R92, desc[UR18][R42.64] ;  /* 0x000000122a5c0981 */ /* 0x000322000c1e1100 */
[C---:B------:R-:W-:Y:S02]  /*12e40*/  ISETP.GT.U32.AND P5, PT, R39.reuse, R67, PT ;  /* 0x000000432700720c */ /* 0x040fe40003fa4070 */
[----:B------:R-:W-:Y:S02]  /*12e50*/  ISETP.GT.U32.AND P6, PT, R39, R69, PT ;  /* 0x000000452700720c */ /* 0x000fe40003fc4070 */
[----:B------:R-:W-:Y:S01]  /*12e60*/  SEL R65, R5, R65, !P3 ;  /* 0x0000004105417207 */ /* 0x000fe20005800000 */
[----:B------:R0:W-:Y:S04]  /*12e70*/  STL [R1+0x340], R41 ;  /* 0x0003402901007387 */ /* 0x0001e80000100800 */
[----:B------:R-:W-:Y:S01]  /*12e80*/  IMAD R65, R65, UR12, RZ ;  /* 0x0000000c41417c24 */ /* 0x000fe2000f8e02ff */
[----:B------:R-:W-:Y:S01]  /*12e90*/  ISETP.GE.AND P2, PT, R139, RZ, PT ;  /* 0x000000ff8b00720c */ /* 0x000fe20003f46270 */
[----:B-1----:R-:W-:-:S02]  /*12ea0*/  @P0 IMAD.MOV.U32 R42, RZ, RZ, R41 ;  /* 0x000000ffff2a0224 */ /* 0x002fc400078e0029 */
[----:B------:R-:W-:Y:S02]  /*12eb0*/  @P0 IMAD.MOV.U32 R43, RZ, RZ, R44 ;  /* 0x000000ffff2b0224 */ /* 0x000fe400078e002c */
[----:B------:R-:W-:Y:S02]  /*12ec0*/  IMAD R66, R66, UR5, RZ ;  /* 0x0000000542427c24 */ /* 0x000fe4000f8e02ff */
[--C-:B------:R-:W-:Y:S01]  /*12ed0*/  @!P4 IMAD.IADD R68, R68, 0x1, -R39.reuse ;  /* 0x000000014444c824 */ /* 0x100fe200078e0a27 */
[----:B0-----:R-:W-:Y:S01]  /*12ee0*/  IADD3 R41, P4, PT, R65, R38, RZ ;  /* 0x0000002641297210 */ /* 0x001fe20007f9e0ff */
[--C-:B------:R-:W-:Y:S01]  /*12ef0*/  @!P5 IMAD.IADD R67, R67, 0x1, -R39.reuse ;  /* 0x000000014343d824 */ /* 0x100fe200078e0a27 */
[----:B------:R0:W-:Y:S01]  /*12f00*/  STL [R1+0x33c], R44 ;  /* 0x00033c2c01007387 */ /* 0x0001e20000100800 */
[----:B------:R-:W-:Y:S01]  /*12f10*/  @!P6 IMAD.IADD R69, R69, 0x1, -R39 ;  /* 0x000000014545e824 */ /* 0x000fe200078e0a27 */
[----:B------:R-:W-:Y:S01]  /*12f20*/  ISETP.GT.U32.AND P5, PT, R39, R68, PT ;  /* 0x000000442700720c */ /* 0x000fe20003fa4070 */
[----:B------:R-:W1:Y:S01]  /*12f30*/  LDCU UR5, c[0x0][0x3b0] ;  /* 0x00007600ff0577ac */ /* 0x000e620008000800 */
[----:B------:R0:W2:Y:S01]  /*12f40*/  @P0 LDG.E.U8 R91, desc[UR18][R42.64] ;  /* 0x000000122a5b0981 */ /* 0x0000a2000c1e1100 */
[----:B------:R-:W1:Y:S01]  /*12f50*/  LDCU UR12, c[0x0][0x3b0] ;  /* 0x00007600ff0c77ac */ /* 0x000e620008000800 */
[----:B------:R-:W-:-:S02]  /*12f60*/  PRMT R90, RZ, 0x7610, R90 ;  /* 0x00007610ff5a7816 */ /* 0x000fc4000000005a */
[----:B------:R-:W5:Y:S01]  /*12f70*/  LDL.LU R139, [R1+0xa28] ;  /* 0x000a2800018b7983 */ /* 0x000f620000300800 */
[----:B0-----:R-:W-:Y:S02]  /*12f80*/  LEA.HI.X.SX32 R44, R65, R35, 0x1, P4 ;  /* 0x00000023412c7211 */ /* 0x001fe400020f0eff */
[----:B------:R-:W-:Y:S02]  /*12f90*/  ISETP.GT.U32.AND P4, PT, R39, R67, PT ;  /* 0x000000432700720c */ /* 0x000fe40003f84070 */
[----:B------:R-:W-:-:S04]  /*12fa0*/  IADD3 R42, P6, PT, R66, R38, RZ ;  /* 0x00000026422a7210 */ /* 0x000fc80007fde0ff */
[----:B------:R-:W-:Y:S02]  /*12fb0*/  LEA.HI.X.SX32 R43, R66, R35, 0x1, P6 ;  /* 0x00000023422b7211 */ /* 0x000fe400030f0eff */
[----:B------:R-:W-:Y:S01]  /*12fc0*/  ISETP.GT.U32.AND P6, PT, R39, R70, PT ;  /* 0x000000462700720c */ /* 0x000fe20003fc4070 */
[----:B------:R-:W-:Y:S01]  /*12fd0*/  @!P2 IMAD.MOV R69, RZ, RZ, -R69 ;  /* 0x000000ffff45a224 */ /* 0x000fe200078e0a45 */
[----:B------:R-:W-:Y:S01]  /*12fe0*/  ISETP.GE.AND P2, PT, R16, RZ, PT ;  /* 0x000000ff1000720c */ /* 0x000fe20003f46270 */
[--C-:B------:R-:W-:Y:S01]  /*12ff0*/  @!P5 IMAD.IADD R68, R68, 0x1, -R39.reuse ;  /* 0x000000014444d824 */ /* 0x100fe200078e0a27 */
[----:B------:R-:W-:Y:S01]  /*13000*/  ISETP.GE.AND P5, PT, R17, RZ, PT ;  /* 0x000000ff1100720c */ /* 0x000fe20003fa6270 */
[----:B------:R-:W-:Y:S01]  /*13010*/  @!P4 IMAD.IADD R67, R67, 0x1, -R39 ;  /* 0x000000014343c824 */ /* 0x000fe200078e0a27 */
[----:B------:R-:W-:Y:S01]  /*13020*/  ISETP.GT.U32.AND P4, PT, R39, R71, PT ;  /* 0x000000472700720c */ /* 0x000fe20003f84070 */
[----:B------:R0:W-:Y:S01]  /*13030*/  STL [R1+0x368], R42 ;  /* 0x0003682a01007387 */ /* 0x0001e20000100800 */
[----:B------:R-:W-:-:S02]  /*13040*/  SEL R69, R5, R69, !P3 ;  /* 0x0000004505457207 */ /* 0x000fc40005800000 */
[----:B------:R-:W-:Y:S01]  /*13050*/  PRMT R89, RZ, 0x7610, R89 ;  /* 0x00007610ff597816 */ /* 0x000fe20000000059 */
[----:B------:R0:W2:Y:S02]  /*13060*/  @P0 LDG.E.U8 R90, desc[UR18][R42.64] ;  /* 0x000000122a5a0981 */ /* 0x0000a4000c1e1100 */
[----:B------:R-:W-:Y:S02]  /*13070*/  @!P6 IMAD.IADD R70, R70, 0x1, -R39 ;  /* 0x000000014646e824 */ /* 0x000fe400078e0a27 */
[----:B------:R-:W-:-:S03]  /*13080*/  @!P2 IMAD.MOV R68, RZ, RZ, -R68 ;  /* 0x000000ffff44a224 */ /* 0x000fc600078e0a44 */
[----:B------:R-:W-:Y:S01]  /*13090*/  ISETP.GT.U32.AND P6, PT, R39, R70, PT ;  /* 0x000000462700720c */ /* 0x000fe20003fc4070 */
[----:B------:R-:W-:Y:S01]  /*130a0*/  IMAD R69, R69, UR4, RZ ;  /* 0x0000000445457c24 */ /* 0x000fe2000f8e02ff */
[----:B------:R1:W-:Y:S01]  /*130b0*/  STL [R1+0x370], R41 ;  /* 0x0003702901007387 */ /* 0x0003e20000100800 */
[----:B------:R-:W-:Y:S01]  /*130c0*/  @!P5 IMAD.MOV R67, RZ, RZ, -R67 ;  /* 0x000000ffff43d224 */ /* 0x000fe200078e0a43 */
[----:B------:R-:W-:Y:S01]  /*130d0*/  SEL R68, R5, R68, !P3 ;  /* 0x0000004405447207 */ /* 0x000fe20005800000 */
[----:B------:R-:W-:Y:S01]  /*130e0*/  @!P4 IMAD.IADD R71, R71, 0x1, -R39 ;  /* 0x000000014747c824 */ /* 0x000fe200078e0a27 */
[----:B------:R1:W-:Y:S01]  /*130f0*/  STL [R1+0x364], R43 ;  /* 0x0003642b01007387 */ /* 0x0003e20000100800 */
[----:B0-----:R-:W-:Y:S01]  /*13100*/  @P0 IMAD.MOV.U32 R42, RZ, RZ, R41 ;  /* 0x000000ffff2a0224 */ /* 0x001fe200078e0029 */
[----:B------:R-:W-:Y:S01]  /*13110*/  ISETP.GE.AND P2, PT, R14, RZ, PT ;  /* 0x000000ff0e00720c */ /* 0x000fe20003f46270 */
[----:B------:R-:W0:Y:S01]  /*13120*/  LDCU UR4, c[0x0][0x3b0] ;  /* 0x00007600ff0477ac */ /* 0x000e220008000800 */
[----:B------:R-:W-:Y:S01]  /*13130*/  ISETP.GT.U32.AND P4, PT, R39, R72, PT ;  /* 0x000000482700720c */ /* 0x000fe20003f84070 */
[----:B-1----:R-:W-:Y:S01]  /*13140*/  IMAD R68, R68, UR5, RZ ;  /* 0x0000000544447c24 */ /* 0x002fe2000f8e02ff */
[-C--:B------:R-:W-:Y:S01]  /*13150*/  IADD3 R41, P5, PT, R69, R38.reuse, RZ ;  /* 0x0000002645297210 */ /* 0x080fe20007fbe0ff */
[----:B------:R-:W-:Y:S01]  /*13160*/  @P0 IMAD.MOV.U32 R43, RZ, RZ, R44 ;  /* 0x000000ffff2b0224 */ /* 0x000fe200078e002c */
[----:B------:R-:W-:Y:S01]  /*13170*/  SEL R67, R5, R67, !P3 ;  /* 0x0000004305437207 */ /* 0x000fe20005800000 */
[----:B------:R-:W-:Y:S01]  /*13180*/  STL [R1+0x36c], R44 ;  /* 0x00036c2c01007387 */ /* 0x000fe20000100800 */
[----:B------:R-:W-:Y:S01]  /*13190*/  @!P6 IMAD.IADD R70, R70, 0x1, -R39 ;  /* 0x000000014646e824 */ /* 0x000fe200078e0a27 */
[----:B------:R-:W-:Y:S01]  /*131a0*/  PRMT R88, RZ, 0x7610, R88 ;  /* 0x00007610ff587816 */ /* 0x000fe20000000058 */
[----:B------:R-:W1:Y:S01]  /*131b0*/  LDCU UR5, c[0x0][0x3b0] ;  /* 0x00007600ff0577ac */ /* 0x000e620008000800 */
[----:B------:R0:W2:Y:S01]  /*131c0*/  @P0 LDG.E.U8 R89, desc[UR18][R42.64] ;  /* 0x000000122a590981 */ /* 0x0000a2000c1e1100 */
[----:B------:R-:W-:Y:S01]  /*131d0*/  IMAD R67, R67, UR12, RZ ;  /* 0x0000000c43437c24 */ /* 0x000fe2000f8e02ff */
[----:B------:R-:W-:-:S02]  /*131e0*/  IADD3 R45, P6, PT, R68, R38, RZ ;  /* 0x00000026442d7210 */ /* 0x000fc40007fde0ff */
[----:B------:R-:W5:Y:S01]  /*131f0*/  LDL.LU R16, [R1+0xa24] ;  /* 0x000a240001107983 */ /* 0x000f620000300800 */
[----:B------:R-:W-:Y:S01]  /*13200*/  @!P2 IMAD.MOV R70, RZ, RZ, -R70 ;  /* 0x000000ffff46a224 */ /* 0x000fe200078e0a46 */
[----:B------:R-:W-:Y:S01]  /*13210*/  PRMT R87, RZ, 0x7610, R87 ;  /* 0x00007610ff577816 */ /* 0x000fe20000000057 */
[----:B------:R-:W-:Y:S01]  /*13220*/  @!P4 IMAD.IADD R72, R72, 0x1, -R39 ;  /* 0x000000014848c824 */ /* 0x000fe200078e0a27 */
[----:B------:R-:W5:Y:S01]  /*13230*/  LDL.LU R17, [R1+0xa20] ;  /* 0x000a200001117983 */ /* 0x000f620000300800 */
[-C--:B0-----:R-:W-:Y:S01]  /*13240*/  LEA.HI.X.SX32 R42, R69, R35.reuse, 0x1, P5 ;  /* 0x00000023452a7211 */ /* 0x081fe200028f0eff */
[----:B------:R-:W0:Y:S02]  /*13250*/  LDCU UR12, c[0x0][0x3b0] ;  /* 0x00007600ff0c77ac */ /* 0x000e240008000800 */
[----:B------:R-:W5:Y:S01]  /*13260*/  LDL.LU R14, [R1+0xa1c] ;  /* 0x000a1c00010e7983 */ /* 0x000f620000300800 */
[----:B------:R-:W-:Y:S01]  /*13270*/  LEA.HI.X.SX32 R120, R68, R35, 0x1, P6 ;  /* 0x0000002344787211 */ /* 0x000fe200030f0eff */
[----:B------:R-:W-:-:S02]  /*13280*/  @P0 IMAD.MOV.U32 R43, RZ, RZ, R42 ;  /* 0x000000ffff2b0224 */ /* 0x000fc400078e002a */
[----:B------:R-:W-:Y:S01]  /*13290*/  STL [R1+0x378], R41 ;  /* 0x0003782901007387 */ /* 0x000fe20000100800 */
[----:B------:R-:W-:-:S03]  /*132a0*/  ISETP.GT.U32.AND P5, PT, R39, R71, PT ;  /* 0x000000472700720c */ /* 0x000fc60003fa4070 */
[----:B------:R0:W-:Y:S01]  /*132b0*/  STL [R1+0x374], R42 ;  /* 0x0003742a01007387 */ /* 0x0001e20000100800 */
[----:B------:R-:W-:Y:S02]  /*132c0*/  ISETP.GT.U32.AND P2, PT, R39, R73, PT ;  /* 0x000000492700720c */ /* 0x000fe40003f44070 */
[----:B------:R-:W-:Y:S01]  /*132d0*/  ISETP.GE.AND P4, PT, R15, RZ, PT ;  /* 0x000000ff0f00720c */ /* 0x000fe20003f86270 */
[----:B0-----:R-:W-:Y:S01]  /*132e0*/  @P0 IMAD.MOV.U32 R42, RZ, RZ, R41 ;  /* 0x000000ffff2a0224 */ /* 0x001fe200078e0029 */
[----:B------:R-:W-:-:S04]  /*132f0*/  IADD3 R41, P6, PT, R67, R38, RZ ;  /* 0x0000002643297210 */ /* 0x000fc80007fde0ff */
[----:B------:R-:W-:Y:S01]  /*13300*/  LEA.HI.X.SX32 R44, R67, R35, 0x1, P6 ;  /* 0x00000023432c7211 */ /* 0x000fe200030f0eff */
[----:B------:R0:W2:Y:S01]  /*13310*/  @P0 LDG.E.U8 R88, desc[UR18][R42.64] ;  /* 0x000000122a580981 */ /* 0x0000a2000c1e1100 */
[----:B------:R-:W-:Y:S02]  /*13320*/  ISETP.GT.U32.AND P6, PT, R39, R72, PT ;  /* 0x000000482700720c */ /* 0x000fe40003fc4070 */
[----:B------:R-:W-:Y:S01]  /*13330*/  SEL R70, R5, R70, !P3 ;  /* 0x0000004605467207 */ /* 0x000fe20005800000 */
[----:B------:R-:W-:Y:S01]  /*13340*/  @!P5 IMAD.IADD R71, R71, 0x1, -R39 ;  /* 0x000000014747d824 */ /* 0x000fe200078e0a27 */
[----:B------:R-:W-:Y:S01]  /*13350*/  PRMT R69, RZ, 0x7610, R69 ;  /* 0x00007610ff457816 */ /* 0x000fe20000000045 */
[----:B0-----:R-:W-:Y:S02]  /*13360*/  @P0 IMAD.MOV.U32 R42, RZ, RZ, R45 ;  /* 0x000000ffff2a0224 */ /* 0x001fe400078e002d */
[----:B------:R-:W-:Y:S02]  /*13370*/  @P0 IMAD.MOV.U32 R43, RZ, RZ, R120 ;  /* 0x000000ffff2b0224 */ /* 0x000fe400078e0078 */
[----:B------:R-:W-:-:S03]  /*13380*/  @!P2 IMAD.IADD R73, R73, 0x1, -R39 ;  /* 0x000000014949a824 */ /* 0x000fc600078e0a27 */
[----:B------:R0:W2:Y:S01]  /*13390*/  @P0 LDG.E.U8 R87, desc[UR18][R42.64] ;  /* 0x000000122a570981 */ /* 0x0000a2000c1e1100 */
[----:B------:R-:W-:Y:S01]  /*133a0*/  IMAD R70, R70, UR13, RZ ;  /* 0x0000000d46467c24 */ /* 0x000fe2000f8e02ff */
[----:B------:R-:W-:Y:S01]  /*133b0*/  ISETP.GE.AND P5, PT, R138, RZ, PT ;  /* 0x000000ff8a00720c */ /* 0x000fe20003fa6270 */
[----:B------:R-:W-:Y:S02]  /*133c0*/  @!P4 IMAD.MOV R71, RZ, RZ, -R71 ;  /* 0x000000ffff47c224 */ /* 0x000fe400078e0a47 */
[----:B------:R-:W-:Y:S01]  /*133d0*/  @!P6 IMAD.IADD R72, R72, 0x1, -R39 ;  /* 0x000000014848e824 */ /* 0x000fe200078e0a27 */
[C---:B------:R-:W-:Y:S01]  /*133e0*/  ISETP.GT.U32.AND P6, PT, R39.reuse, R73, PT ;  /* 0x000000492700720c */ /* 0x040fe20003fc4070 */
[----:B------:R-:W-:Y:S01]  /*133f0*/  STL [R1+0x380], R45 ;  /* 0x0003802d01007387 */ /* 0x000fe20000100800 */
[----:B0-----:R-:W-:Y:S02]  /*13400*/  @P0 IMAD.MOV.U32 R42, RZ, RZ, R41 ;  /* 0x000000ffff2a0224 */ /* 0x001fe400078e0029 */
[----:B------:R-:W-:Y:S01]  /*13410*/  @P0 IMAD.MOV.U32 R43, RZ, RZ, R44 ;  /* 0x000000ffff2b0224 */ /* 0x000fe200078e002c */
[----:B------:R-:W-:Y:S01]  /*13420*/  ISETP.GT.U32.AND P4, PT, R39, R74, PT ;  /* 0x0000004a2700720c */ /* 0x000fe20003f84070 */
[----:B------:R-:W0:Y:S03]  /*13430*/  LDCU UR13, c[0x0][0x3b0] ;  /* 0x00007600ff0d77ac */ /* 0x000e260008000800 */
[----:B------:R1:W2:Y:S01]  /*13440*/  @P0 LDG.E.U8 R69, desc[UR18][R42.64] ;  /* 0x000000122a450981 */ /* 0x0002a2000c1e1100 */
[----:B------:R-:W-:-:S02]  /*13450*/  SEL R71, R5, R71, !P3 ;  /* 0x0000004705477207 */ /* 0x000fc40005800000 */
[----:B-1----:R-:W-:-:S03]  /*13460*/  IADD3 R42, P2, PT, R70, R38, RZ ;  /* 0x00000026462a7210 */ /* 0x002fc60007f5e0ff */
[----:B------:R-:W-:Y:S01]  /*13470*/  IMAD R71, R71, UR4, RZ ;  /* 0x0000000447477c24 */ /* 0x000fe2000f8e02ff */
[----:B------:R-:W-:Y:S01]  /*13480*/  STL [R1+0x37c], R120 ;  /* 0x00037c7801007387 */ /* 0x000fe20000100800 */
[----:B------:R-:W1:Y:S01]  /*13490*/  LDCU UR4, c[0x0][0x3b0] ;  /* 0x00007600ff0477ac */ /* 0x000e620008000800 */
[----:B------:R-:W-:Y:S02]  /*134a0*/  LEA.HI.X.SX32 R43, R70, R35, 0x1, P2 ;  /* 0x00000023462b7211 */ /* 0x000fe400010f0eff */
[----:B------:R-:W-:Y:S01]  /*134b0*/  ISETP.GE.AND P2, PT, R135, RZ, PT ;  /* 0x000000ff8700720c */ /* 0x000fe20003f46270 */
[----:B------:R0:W-:Y:S01]  /*134c0*/  STL [R1+0x3a8], R41 ;  /* 0x0003a82901007387 */ /* 0x0001e20000100800 */
[----:B------:R-:W-:Y:S02]  /*134d0*/  @!P5 IMAD.MOV R72, RZ, RZ, -R72 ;  /* 0x000000ffff48d224 */ /* 0x000fe400078e0a48 */
[--C-:B------:R-:W-:Y:S01]  /*134e0*/  @!P6 IMAD.IADD R73, R73, 0x1, -R39.reuse ;  /* 0x000000014949e824 */ /* 0x100fe200078e0a27 */
[----:B------:R-:W-:Y:S01]  /*134f0*/  ISETP.GT.U32.AND P6, PT, R39, R76, PT ;  /* 0x0000004c2700720c */ /* 0x000fe20003fc4070 */
[----:B------:R-:W5:Y:S01]  /*13500*/  LDL.LU R15, [R1+0xa18] ;  /* 0x000a1800010f7983 */ /* 0x000f620000300800 */
[----:B------:R-:W-:Y:S01]  /*13510*/  @!P4 IMAD.IADD R74, R74, 0x1, -R39 ;  /* 0x000000014a4ac824 */ /* 0x000fe200078e0a27 */
[----:B0-----:R-:W-:-:S02]  /*13520*/  IADD3 R41, P5, PT, R71, R38, RZ ;  /* 0x0000002647297210 */ /* 0x001fc40007fbe0ff */
[----:B------:R0:W-:Y:S01]  /*13530*/  STL [R1+0x3a4], R44 ;  /* 0x0003a42c01007387 */ /* 0x0001e20000100800 */
[----:B------:R-:W-:Y:S02]  /*13540*/  SEL R72, R5, R72, !P3 ;  /* 0x0000004805487207 */ /* 0x000fe40005800000 */
[----:B------:R-:W-:Y:S01]  /*13550*/  @!P2 IMAD.MOV R73, RZ, RZ, -R73 ;  /* 0x000000ffff49a224 */ /* 0x000fe200078e0a49 */
[----:B------:R-:W-:Y:S01]  /*13560*/  PRMT R68, RZ, 0x7610, R68 ;  /* 0x00007610ff447816 */ /* 0x000fe20000000044 */
[----:B------:R-:W5:Y:S01]  /*13570*/  LDL.LU R138, [R1+0xa14] ;  /* 0x000a1400018a7983 */ /* 0x000f620000300800 */
[----:B------:R-:W-:Y:S02]  /*13580*/  ISETP.GT.U32.AND P4, PT, R39, R74, PT ;  /* 0x0000004a2700720c */ /* 0x000fe40003f84070 */
[----:B0-----:R-:W-:Y:S01]  /*13590*/  LEA.HI.X.SX32 R44, R71, R35, 0x1, P5 ;  /* 0x00000023472c7211 */ /* 0x001fe200028f0eff */
[----:B------:R-:W-:Y:S01]  /*135a0*/  IMAD R72, R72, UR5, RZ ;  /* 0x0000000548487c24 */ /* 0x000fe2000f8e02ff */
[----:B------:R-:W-:Y:S01]  /*135b0*/  ISETP.GT.U32.AND P5, PT, R39, R75, PT ;  /* 0x0000004b2700720c */ /* 0x000fe20003fa4070 */
[----:B------:R0:W-:Y:S01]  /*135c0*/  STL [R1+0x3b0], R42 ;  /* 0x0003b02a01007387 */ /* 0x0001e20000100800 */
[----:B------:R-:W-:Y:S01]  /*135d0*/  PRMT R67, RZ, 0x7610, R67 ;  /* 0x00007610ff437816 */ /* 0x000fe20000000043 */
[--C-:B------:R-:W-:Y:S01]  /*135e0*/  @!P6 IMAD.IADD R76, R76, 0x1, -R39.reuse ;  /* 0x000000014c4ce824 */ /* 0x100fe200078e0a27 */
[----:B------:R-:W-:Y:S01]  /*135f0*/  SEL R73, R5, R73, !P3 ;  /* 0x0000004905497207 */ /* 0x000fe20005800000 */
[----:B------:R-:W5:Y:S04]  /*13600*/  LDL.LU R135, [R1+0xa10] ;  /* 0x000a100001877983 */ /* 0x000f680000300800 */
[----:B------:R0:W2:Y:S01]  /*13610*/  @P0 LDG.E.U8 R68, desc[UR18][R42.64] ;  /* 0x000000122a440981 */ /* 0x0000a2000c1e1100 */
[----:B------:R-:W-:Y:S01]  /*13620*/  ISETP.GE.AND P2, PT, R12, RZ, PT ;  /* 0x000000ff0c00720c */ /* 0x000fe20003f46270 */
[----:B------:R-:W-:Y:S01]  /*13630*/  @!P4 IMAD.IADD R74, R74, 0x1, -R39 ;  /* 0x000000014a4ac824 */ /* 0x000fe200078e0a27 */
[----:B------:R-:W3:Y:S01]  /*13640*/  LDCU UR5, c[0x0][0x3b0] ;  /* 0x00007600ff0577ac */ /* 0x000ee20008000800 */
[----:B------:R1:W-:Y:S04]  /*13650*/  STL [R1+0x3ac], R43 ;  /* 0x0003ac2b01007387 */ /* 0x0003e80000100800 */
[----:B------:R-:W-:Y:S01]  /*13660*/  STL [R1+0x3b8], R41 ;  /* 0x0003b82901007387 */ /* 0x000fe20000100800 */
[----:B0-----:R-:W-:-:S03]  /*13670*/  @P0 IMAD.MOV.U32 R42, RZ, RZ, R41 ;  /* 0x000000ffff2a0224 */ /* 0x001fc600078e0029 */
[----:B------:R0:W-:Y:S01]  /*13680*/  STL [R1+0x3b4], R44 ;  /* 0x0003b42c01007387 */ /* 0x0001e20000100800 */
[----:B-1----:R-:W-:Y:S02]  /*13690*/  @P0 IMAD.MOV.U32 R43, RZ, RZ, R44 ;  /* 0x000000ffff2b0224 */ /* 0x002fe400078e002c */
[----:B------:R-:W-:Y:S01]  /*136a0*/  IMAD R73, R73, UR4, RZ ;  /* 0x0000000449497c24 */ /* 0x000fe2000f8e02ff */
[----:B------:R-:W5:Y:S01]  /*136b0*/  LDL.LU R12, [R1+0xa0c] ;  /* 0x000a0c00010c7983 */ /* 0x000f620000300800 */
[----:B------:R-:W-:-:S03]  /*136c0*/  @!P5 IMAD.IADD R75, R75, 0x1, -R39 ;  /* 0x000000014b4bd824 */ /* 0x000fc600078e0a27 */
[----:B------:R1:W2:Y:S01]  /*136d0*/  @P0 LDG.E.U8 R67, desc[UR18][R42.64] ;  /* 0x000000122a430981 */ /* 0x0002a2000c1e1100 */
[CC--:B0-----:R-:W-:Y:S01]  /*136e0*/  IADD3 R44, P6, PT, R72.reuse, R38.reuse, RZ ;  /* 0x00000026482c7210 */ /* 0x0c1fe20007fde0ff */
[----:B------:R-:W-:Y:S01]  /*136f0*/  @!P2 IMAD.MOV R74, RZ, RZ, -R74 ;  /* 0x000000ffff4aa224 */ /* 0x000fe200078e0a4a */
[----:B------:R-:W-:Y:S01]  /*13700*/  IADD3 R41, P4, PT, R73, R38, RZ ;  /* 0x0000002649297210 */ /* 0x000fe20007f9e0ff */
[----:B------:R-:W0:Y:S01]  /*13710*/  LDCU UR4, c[0x0][0x3b0] ;  /* 0x00007600ff0477ac */ /* 0x000e220008000800 */
[C---:B------:R-:W-:Y:S01]  /*13720*/  ISETP.GT.U32.AND P5, PT, R39.reuse, R76, PT ;  /* 0x0000004c2700720c */ /* 0x040fe20003fa4070 */
[----:B------:R-:W-:Y:S01]  /*13730*/  STL [R1+0x3c0], R44 ;  /* 0x0003c02c01007387 */ /* 0x000fe20000100800 */
[----:B-1----:R-:W-:Y:S02]  /*13740*/  LEA.HI.X.SX32 R42, R72, R35, 0x1, P6 ;  /* 0x00000023482a7211 */ /* 0x002fe400030f0eff */
[----:B------:R-:W-:-:S03]  /*13750*/  ISETP.GT.U32.AND P6, PT, R39, R75, PT ;  /* 0x0000004b2700720c */ /* 0x000fc60003fc4070 */
[----:B------:R1:W-:Y:S01]  /*13760*/  STL [R1+0x3bc], R42 ;  /* 0x0003bc2a01007387 */ /* 0x0003e20000100800 */
[----:B------:R-:W-:Y:S02]  /*13770*/  @P0 IMAD.MOV.U32 R43, RZ, RZ, R42 ;  /* 0x000000ffff2b0224 */ /* 0x000fe400078e002a */
[----:B-1----:R-:W-:Y:S01]  /*13780*/  @P0 IMAD.MOV.U32 R42, RZ, RZ, R44 ;  /* 0x000000ffff2a0224 */ /* 0x002fe200078e002c */
[----:B------:R-:W-:Y:S02]  /*13790*/  LEA.HI.X.SX32 R44, R73, R35, 0x1, P4 ;  /* 0x00000023492c7211 */ /* 0x000fe400020f0eff */
[----:B------:R-:W-:Y:S02]  /*137a0*/  ISETP.GE.AND P4, PT, R13, RZ, PT ;  /* 0x000000ff0d00720c */ /* 0x000fe40003f86270 */
[----:B------:R-:W-:Y:S01]  /*137b0*/  ISETP.GT.U32.AND P2, PT, R39, R79, PT ;  /* 0x0000004f2700720c */ /* 0x000fe20003f44070 */
[--C-:B------:R-:W-:Y:S02]  /*137c0*/  @!P5 IMAD.IADD R76, R76, 0x1, -R39.reuse ;  /* 0x000000014c4cd824 */ /* 0x100fe400078e0a27 */
[----:B------:R-:W-:Y:S01]  /*137d0*/  @!P6 IMAD.IADD R75, R75, 0x1, -R39 ;  /* 0x000000014b4be824 */ /* 0x000fe200078e0a27 */
[----:B------:R-:W-:-:S02]  /*137e0*/  ISETP.GE.AND P6, PT, R10, RZ, PT ;  /* 0x000000ff0a00720c */ /* 0x000fc40003fc6270 */
[----:B------:R-:W-:Y:S02]  /*137f0*/  ISETP.GT.U32.AND P5, PT, R39, R78, PT ;  /* 0x0000004e2700720c */ /* 0x000fe40003fa4070 */
[----:B------:R-:W-:-:S03]  /*13800*/  SEL R74, R5, R74, !P3 ;  /* 0x0000004a054a7207 */ /* 0x000fc60005800000 */
[----:B------:R-:W-:Y:S01]  /*13810*/  @!P4 IMAD.MOV R76, RZ, RZ, -R76 ;  /* 0x000000ffff4cc224 */ /* 0x000fe200078e0a4c */
[----:B------:R-:W-:Y:S01]  /*13820*/  PRMT R66, RZ, 0x7610, R66 ;  /* 0x00007610ff427816 */ /* 0x000fe20000000042 */
[----:B------:R-:W-:Y:S01]  /*13830*/  IMAD R74, R74, UR12, RZ ;  /* 0x0000000c4a4a7c24 */ /* 0x000fe2000f8e02ff */
[----:B------:R1:W-:Y:S01]  /*13840*/  STL [R1+0x3e8], R41 ;  /* 0x0003e82901007387 */ /* 0x0003e20000100800 */
[----:B------:R-:W-:Y:S01]  /*13850*/  @!P2 IMAD.IADD R79, R79, 0x1, -R39 ;  /* 0x000000014f4fa824 */ /* 0x000fe200078e0a27 */
[----:B------:R-:W-:Y:S01]  /*13860*/  SEL R76, R5, R76, !P3 ;  /* 0x0000004c054c7207 */ /* 0x000fe20005800000 */
[----:B------:R-:W-:Y:S01]  /*13870*/  @!P6 IMAD.MOV R75, RZ, RZ, -R75 ;  /* 0x000000ffff4be224 */ /* 0x000fe200078e0a4b */
[----:B------:R0:W2:Y:S01]  /*13880*/  @P0 LDG.E.U8 R66, desc[UR18][R42.64] ;  /* 0x000000122a420981 */ /* 0x0000a2000c1e1100 */
[----:B------:R-:W-:Y:S01]  /*13890*/  @!P5 IMAD.IADD R78, R78, 0x1, -R39 ;  /* 0x000000014e4ed824 */ /* 0x000fe200078e0a27 */
[----:B------:R-:W-:Y:S01]  /*138a0*/  PRMT R65, RZ, 0x7610, R65 ;  /* 0x00007610ff417816 */ /* 0x000fe20000000041 */
[----:B---3--:R-:W-:Y:S01]  /*138b0*/  IMAD R76, R76, UR5, RZ ;  /* 0x000000054c4c7c24 */ /* 0x008fe2000f8e02ff */
[----:B------:R-:W-:Y:S01]  /*138c0*/  ISETP.GT.U32.AND P2, PT, R39, R79, PT ;  /* 0x0000004f2700720c */ /* 0x000fe20003f44070 */
[----:B------:R-:W5:Y:S01]  /*138d0*/  LDL.LU R13, [R1+0xa08] ;  /* 0x000a0800010d7983 */ /* 0x000f620000300800 */
[----:B------:R-:W-:Y:S01]  /*138e0*/  PRMT R64, RZ, 0x7610, R64 ;  /* 0x00007610ff407816 */ /* 0x000fe20000000040 */
[----:B------:R-:W3:Y:S01]  /*138f0*/  LDCU UR5, c[0x0][0x3b0] ;  /* 0x00007600ff0577ac */ /* 0x000ee20008000800 */
[----:B0-----:R-:W-:Y:S01]  /*13900*/  @P0 IMAD.MOV.U32 R42, RZ, RZ, R41 ;  /* 0x000000ffff2a0224 */ /* 0x001fe200078e0029 */
[-C--:B-1----:R-:W-:Y:S01]  /*13910*/  IADD3 R41, P4, PT, R74, R38.reuse, RZ ;  /* 0x000000264a297210 */ /* 0x082fe20007f9e0ff */
[----:B------:R0:W-:Y:S01]  /*13920*/  STL [R1+0x3e4], R44 ;  /* 0x0003e42c01007387 */ /* 0x0001e20000100800 */
[----:B------:R-:W-:Y:S01]  /*13930*/  @P0 IMAD.MOV.U32 R43, RZ, RZ, R44 ;  /* 0x000000ffff2b0224 */ /* 0x000fe200078e002c */
[----:B------:R-:W-:Y:S01]  /*13940*/  IADD3 R45, P5, PT, R76, R38, RZ ;  /* 0x000000264c2d7210 */ /* 0x000fe20007fbe0ff */
[----:B------:R-:W1:Y:S01]  /*13950*/  LDCU UR12, c[0x0][0x3b0] ;  /* 0x00007600ff0c77ac */ /* 0x000e620008000800 */
[----:B------:R-:W-:Y:S01]  /*13960*/  SEL R75, R5, R75, !P3 ;  /* 0x0000004b054b7207 */ /* 0x000fe20005800000 */
[----:B------:R-:W5:Y:S01]  /*13970*/  LDL.LU R10, [R1+0xa04] ;  /* 0x000a0400010a7983 */ /* 0x000f620000300800 */
[----:B------:R-:W-:-:S02]  /*13980*/  ISETP.GT.U32.AND P6, PT, R39, R78, PT ;  /* 0x0000004e2700720c */ /* 0x000fc40003fc4070 */
[----:B0-----:R-:W-:Y:S01]  /*13990*/  LEA.HI.X.SX32 R44, R74, R35, 0x1, P4 ;  /* 0x000000234a2c7211 */ /* 0x001fe200020f0eff */
[----:B------:R0:W2:Y:S01]  /*139a0*/  @P0 LDG.E.U8 R65, desc[UR18][R42.64] ;  /* 0x000000122a410981 */ /* 0x0000a2000c1e1100 */
[----:B------:R-:W-:Y:S02]  /*139b0*/  ISETP.GT.U32.AND P4, PT, R39, R77, PT ;  /* 0x0000004d2700720c */ /* 0x000fe40003f84070 */
[----:B------:R-:W-:Y:S01]  /*139c0*/  LEA.HI.X.SX32 R70, R76, R35, 0x1, P5 ;  /* 0x000000234c467211 */ /* 0x000fe200028f0eff */
[----:B------:R-:W-:Y:S01]  /*139d0*/  IMAD R75, R75, UR4, RZ ;  /* 0x000000044b4b7c24 */ /* 0x000fe2000f8e02ff */
[----:B------:R-:W-:Y:S01]  /*139e0*/  ISETP.GE.AND P5, PT, R11, RZ, PT ;  /* 0x000000ff0b00720c */ /* 0x000fe20003fa6270 */
[----:B------:R1:W-:Y:S01]  /*139f0*/  STL [R1+0x3f0], R41 ;  /* 0x0003f02901007387 */ /* 0x0003e20000100800 */
[----:B------:R-:W-:Y:S01]  /*13a00*/  @!P2 IMAD.IADD R79, R79, 0x1, -R39 ;  /* 0x000000014f4fa824 */ /* 0x000fe200078e0a27 */
[----:B------:R-:W-:Y:S02]  /*13a10*/  PRMT R63, RZ, 0x7610, R63 ;  /* 0x00007610ff3f7816 */ /* 0x000fe4000000003f */
[----:B------:R-:W-:-:S02]  /*13a20*/  @!P6 IMAD.IADD R78, R78, 0x1, -R39 ;  /* 0x000000014e4ee824 */ /* 0x000fc400078e0a27 */
[----:B0-----:R-:W-:Y:S01]  /*13a30*/  @P0 IMAD.MOV.U32 R42, RZ, RZ, R41 ;  /* 0x000000ffff2a0224 */ /* 0x001fe200078e0029 */
[----:B------:R0:W-:Y:S01]  /*13a40*/  STL [R1+0x3ec], R44 ;  /* 0x0003ec2c01007387 */ /* 0x0001e20000100800 */
[----:B------:R-:W-:Y:S01]  /*13a50*/  @P0 IMAD.MOV.U32 R43, RZ, RZ, R44 ;  /* 0x000000ffff2b0224 */ /* 0x000fe200078e002c */
[----:B------:R-:W-:Y:S01]  /*13a60*/  PRMT R62, RZ, 0x7610, R62 ;  /* 0x00007610ff3e7816 */ /* 0x000fe2000000003e */
[----:B------:R-:W-:Y:S01]  /*13a70*/  @!P4 IMAD.IADD R77, R77, 0x1, -R39 ;  /* 0x000000014d4dc824 */ /* 0x000fe200078e0a27 */
[C---:B-1----:R-:W-:Y:S01]  /*13a80*/  IADD3 R41, P2, PT, R75.reuse, R38, RZ ;  /* 0x000000264b297210 */ /* 0x042fe20007f5e0ff */
[----:B------:R-:W1:Y:S01]  /*13a90*/  LDCU UR4, c[0x0][0x3b0] ;  /* 0x00007600ff0477ac */ /* 0x000e620008000800 */
[----:B------:R-:W-:Y:S01]  /*13aa0*/  ISETP.GE.AND P6, PT, R8, RZ, PT ;  /* 0x000000ff0800720c */ /* 0x000fe20003fc6270 */
[----:B------:R-:W-:Y:S01]  /*13ab0*/  @!P5 IMAD.MOV R79, RZ, RZ, -R79 ;  /* 0x000000ffff4fd224 */ /* 0x000fe200078e0a4f */
[----:B------:R3:W2:Y:S01]  /*13ac0*/  @P0 LDG.E.U8 R64, desc[UR18][R42.64] ;  /* 0x000000122a400981 */ /* 0x0006a2000c1e1100 */
[----:B0-----:R-:W-:-:S02]  /*13ad0*/  LEA.HI.X.SX32 R44, R75, R35, 0x1, P2 ;  /* 0x000000234b2c7211 */ /* 0x001fc400010f0eff */
[C---:B------:R-:W-:Y:S02]  /*13ae0*/  ISETP.GT.U32.AND P2, PT, R39.reuse, R80, PT ;  /* 0x000000502700720c */ /* 0x040fe40003f44070 */
[----:B------:R-:W-:Y:S02]  /*13af0*/  ISETP.GT.U32.AND P4, PT, R39, R77, PT ;  /* 0x0000004d2700720c */ /* 0x000fe40003f84070 */
[----:B------:R-:W-:Y:S01]  /*13b00*/  SEL R79, R5, R79, !P3 ;  /* 0x0000004f054f7207 */ /* 0x000fe20005800000 */
[----:B---3--:R-:W-:Y:S02]  /*13b10*/  @P0 IMAD.MOV.U32 R42, RZ, RZ, R45 ;  /* 0x000000ffff2a0224 */ /* 0x008fe400078e002d */
[----:B------:R-:W-:Y:S02]  /*13b20*/  @P0 IMAD.MOV.U32 R43, RZ, RZ, R70 ;  /* 0x000000ffff2b0224 */ /* 0x000fe400078e0046 */
[----:B------:R-:W-:-:S03]  /*13b30*/  IMAD R79, R79, UR13, RZ ;  /* 0x0000000d4f4f7c24 */ /* 0x000fc6000f8e02ff */
[----:B------:R0:W3:Y:S01]  /*13b40*/  @P0 LDG.E.U8 R63, desc[UR18][R42.64] ;  /* 0x000000122a3f0981 */ /* 0x0000e2000c1e1100 */
[----:B------:R-:W-:Y:S01]  /*13b50*/  @!P6 IMAD.MOV R78, RZ, RZ, -R78 ;  /* 0x000000ffff4ee224 */ /* 0x000fe200078e0a4e */
[----:B------:R-:W-:Y:S01]  /*13b60*/  ISETP.GE.AND P5, PT, R9, RZ, PT ;  /* 0x000000ff0900720c */ /* 0x000fe20003fa6270 */
[--C-:B------:R-:W-:Y:S01]  /*13b70*/  @!P2 IMAD.IADD R80, R80, 0x1, -R39.reuse ;  /* 0x000000015050a824 */ /* 0x100fe200078e0a27 */
[----:B------:R-:W-:Y:S01]  /*13b80*/  ISETP.GT.U32.AND P6, PT, R39, R81, PT ;  /* 0x000000512700720c */ /* 0x000fe20003fc4070 */
[----:B------:R-:W-:Y:S02]  /*13b90*/  @!P4 IMAD.IADD R77, R77, 0x1, -R39 ;  /* 0x000000014d4dc824 */ /* 0x000fe400078e0a27 */
[----:B0-----:R-:W-:Y:S02]  /*13ba0*/  @P0 IMAD.MOV.U32 R42, RZ, RZ, R41 ;  /* 0x000000ffff2a0224 */ /* 0x001fe400078e0029 */
[----:B------:R-:W-:Y:S01]  /*13bb0*/  @P0 IMAD.MOV.U32 R43, RZ, RZ, R44 ;  /* 0x000000ffff2b0224 */ /* 0x000fe200078e002c */
[----:B------:R-:W-:-:S02]  /*13bc0*/  SEL R78, R5, R78, !P3 ;  /* 0x0000004e054e7207 */ /* 0x000fc40005800000 */
[----:B------:R-:W-:Y:S02]  /*13bd0*/  ISETP.GT.U32.AND P2, PT, R39, R80, PT ;  /* 0x000000502700720c */ /* 0x000fe40003f44070 */
[----:B------:R0:W2:Y:S01]  /*13be0*/  @P0 LDG.E.U8 R62, desc[UR18][R42.64] ;  /* 0x000000122a3e0981 */ /* 0x0000a2000c1e1100 */
[----:B------:R-:W-:Y:S01]  /*13bf0*/  IMAD R78, R78, UR5, RZ ;  /* 0x000000054e4e7c24 */ /* 0x000fe2000f8e02ff */
[----:B------:R-:W1:Y:S02]  /*13c00*/  LDCU UR5, c[0x0][0x3b0] ;  /* 0x00007600ff0577ac */ /* 0x000e640008000800 */
[----:B------:R-:W-:Y:S01]  /*13c10*/  STL [R1+0x3f8], R45 ;  /* 0x0003f82d01007387 */ /* 0x000fe20000100800 */
[----:B------:R-:W-:-:S03]  /*13c20*/  @!P5 IMAD.MOV R77, RZ, RZ, -R77 ;  /* 0x000000ffff4dd224 */ /* 0x000fc600078e0a4d */
[----:B------:R-:W5:Y:S01]  /*13c30*/  LDL.LU R11, [R1+0xa00] ;  /* 0x000a0000010b7983 */ /* 0x000f620000300800 */
[----:B0-----:R-:W-:-:S04]  /*13c40*/  IADD3 R42, P4, PT, R79, R38, RZ ;  /* 0x000000264f2a7210 */ /* 0x001fc80007f9e0ff */
[----:B------:R-:W-:Y:S02]  /*13c50*/  LEA.HI.X.SX32 R43, R79, R35, 0x1, P4 ;  /* 0x000000234f2b7211 */ /* 0x000fe400020f0eff */
[----:B------:R-:W-:Y:S01]  /*13c60*/  ISETP.GE.AND P4, PT, R132, RZ, PT ;  /* 0x000000ff8400720c */ /* 0x000fe20003f86270 */
[----:B------:R-:W-:Y:S01]  /*13c70*/  STL [R1+0x3f4], R70 ;  /* 0x0003f44601007387 */ /* 0x000fe20000100800 */
[----:B------:R-:W-:-:S03]  /*13c80*/  @!P6 IMAD.IADD R81, R81, 0x1, -R39 ;  /* 0x000000015151e824 */ /* 0x000fc600078e0a27 */
[----:B------:R-:W5:Y:S04]  /*13c90*/  LDL.LU R8, [R1+0x9fc] ;  /* 0x0009fc0001087983 */ /* 0x000f680000300800 */
[----:B------:R0:W-:Y:S01]  /*13ca0*/  STL [R1+0x400], R41 ;  /* 0x0004002901007387 */ /* 0x0001e20000100800 */
[----:B------:R-:W-:Y:S01]  /*13cb0*/  @!P2 IMAD.IADD R80, R80, 0x1, -R39 ;  /* 0x000000015050a824 */ /* 0x000fe200078e0a27 */
[----:B------:R-:W-:Y:S02]  /*13cc0*/  ISETP.GT.U32.AND P6, PT, R39, R81, PT ;  /* 0x000000512700720c */ /* 0x000fe40003fc4070 */
[----:B------:R1:W-:Y:S01]  /*13cd0*/  STL [R1+0x3fc], R44 ;  /* 0x0003fc2c01007387 */ /* 0x0003e20000100800 */
[C---:B0-----:R-:W-:Y:S01]  /*13ce0*/  IADD3 R41, P5, PT, R78.reuse, R38, RZ ;  /* 0x000000264e297210 */ /* 0x041fe20007fbe0ff */
[----:B------:R-:W-:Y:S01]  /*13cf0*/  @!P4 IMAD.MOV R80, RZ, RZ, -R80 ;  /* 0x000000ffff50c224 */ /* 0x000fe200078e0a50 */
[----:B------:R-:W-:Y:S01]  /*13d00*/  PRMT R61, RZ, 0x7610, R61 ;  /* 0x00007610ff3d7816 */ /* 0x000fe2000000003d */
[----:B------:R-:W5:Y:S01]  /*13d10*/  LDL.LU R9, [R1+0x9f8] ;  /* 0x0009f80001097983 */ /* 0x000f620000300800 */
[----:B-1----:R-:W-:-:S02]  /*13d20*/  LEA.HI.X.SX32 R44, R78, R35, 0x1, P5 ;  /* 0x000000234e2c7211 */ /* 0x002fc400028f0eff */
[----:B------:R-:W-:Y:S01]  /*13d30*/  ISETP.GT.U32.AND P5, PT, R39, R82, PT ;  /* 0x000000522700720c */ /* 0x000fe20003fa4070 */
[----:B------:R0:W-:Y:S01]  /*13d40*/  STL [R1+0x428], R42 ;  /* 0x0004282a01007387 */ /* 0x0001e20000100800 */
[----:B------:R-:W-:Y:S02]  /*13d50*/  ISETP.GE.AND P2, PT, R130, RZ, PT ;  /* 0x000000ff8200720c */ /* 0x000fe40003f46270 */
[----:B------:R-:W-:Y:S01]  /*13d60*/  SEL R77, R5, R77, !P3 ;  /* 0x0000004d054d7207 */ /* 0x000fe20005800000 */
[----:B------:R-:W5:Y:S01]  /*13d70*/  LDL.LU R132, [R1+0x9f4] ;  /* 0x0009f40001847983 */ /* 0x000f620000300800 */
[----:B------:R-:W-:Y:S02]  /*13d80*/  ISETP.GT.U32.AND P4, PT, R39, R84, PT ;  /* 0x000000542700720c */ /* 0x000fe40003f84070 */
[----:B------:R-:W-:Y:S01]  /*13d90*/  PRMT R60, RZ, 0x7610, R60 ;  /* 0x00007610ff3c7816 */ /* 0x000fe2000000003c */
[----:B------:R-:W-:Y:S01]  /*13da0*/  STL [R1+0x430], R41 ;  /* 0x0004302901007387 */ /* 0x000fe20000100800 */
[----:B------:R-:W-:Y:S01]  /*13db0*/  SEL R80, R5, R80, !P3 ;  /* 0x0000005005507207 */ /* 0x000fe20005800000 */
[----:B------:R-:W-:Y:S01]  /*13dc0*/  IMAD R77, R77, UR4, RZ ;  /* 0x000000044d4d7c24 */ /* 0x000fe2000f8e02ff */
[----:B------:R-:W1:Y:S01]  /*13dd0*/  LDCU UR4, c[0x0][0x3b0] ;  /* 0x00007600ff0477ac */ /* 0x000e620008000800 */
[----:B------:R0:W-:Y:S04]  /*13de0*/  STL [R1+0x424], R43 ;  /* 0x0004242b01007387 */ /* 0x0001e80000100800 */
[----:B------:R0:W2:Y:S01]  /*13df0*/  @P0 LDG.E.U8 R61, desc[UR18][R42.64] ;  /* 0x000000122a3d0981 */ /* 0x0000a2000c1e1100 */
[----:B------:R-:W-:-:S02]  /*13e00*/  @!P6 IMAD.IADD R81, R81, 0x1, -R39 ;  /* 0x000000015151e824 */ /* 0x000fc400078e0a27 */
[----:B------:R-:W-:Y:S02]  /*13e10*/  IMAD R80, R80, UR5, RZ ;  /* 0x0000000550507c24 */ /* 0x000fe4000f8e02ff */
[--C-:B------:R-:W-:Y:S02]  /*13e20*/  @!P5 IMAD.IADD R82, R82, 0x1, -R39.reuse ;  /* 0x000000015252d824 */ /* 0x100fe400078e0a27 */
[----:B------:R-:W-:Y:S01]  /*13e30*/  @!P4 IMAD.IADD R84, R84, 0x1, -R39 ;  /* 0x000000015454c824 */ /* 0x000fe200078e0a27 */
[----:B------:R1:W-:Y:S01]  /*13e40*/  STL [R1+0x42c], R44 ;  /* 0x00042c2c01007387 */ /* 0x0003e20000100800 */
[----:B0-----:R-:W-:Y:S02]  /*13e50*/  @P0 IMAD.MOV.U32 R42, RZ, RZ, R41 ;  /* 0x000000ffff2a0224 */ /* 0x001fe400078e0029 */
[----:B------:R-:W-:Y:S02]  /*13e60*/  @P0 IMAD.MOV.U32 R43, RZ, RZ, R44 ;  /* 0x000000ffff2b0224 */ /* 0x000fe400078e002c */
[----:B------:R-:W-:Y:S01]  /*13e70*/  @!P2 IMAD.MOV R81, RZ, RZ, -R81 ;  /* 0x000000ffff51a224 */ /* 0x000fe200078e0a51 */
[----:B------:R-:W-:Y:S01]  /*13e80*/  ISETP.GT.U32.AND P6, PT, R39, R82, PT ;  /* 0x000000522700720c */ /* 0x000fe20003fc4070 */
[----:B------:R-:W5:Y:S01]  /*13e90*/  LDL.LU R130, [R1+0x9f0] ;  /* 0x0009f00001827983 */ /* 0x000f620000300800 */
[----:B------:R-:W-:Y:S01]  /*13ea0*/  PRMT R59, RZ, 0x7610, R59 ;  /* 0x00007610ff3b7816 */ /* 0x000fe2000000003b */
[----:B------:R-:W0:Y:S02]  /*13eb0*/  LDCU UR5, c[0x0][0x3b0] ;  /* 0x00007600ff0577ac */ /* 0x000e240008000800 */
[----:B------:R1:W2:Y:S01]  /*13ec0*/  @P0 LDG.E.U8 R60, desc[UR18][R42.64] ;  /* 0x000000122a3c0981 */ /* 0x0002a2000c1e1100 */
[----:B------:R-:W-:-:S02]  /*13ed0*/  IADD3 R41, P2, PT, R80, R38, RZ ;  /* 0x0000002650297210 */ /* 0x000fc40007f5e0ff */
[----:B-1----:R-:W-:-:S04]  /*13ee0*/  IADD3 R42, P5, PT, R77, R38, RZ ;  /* 0x000000264d2a7210 */ /* 0x002fc80007fbe0ff */
[----:B------:R-:W-:Y:S02]  /*13ef0*/  LEA.HI.X.SX32 R43, R77, R35, 0x1, P5 ;  /* 0x000000234d2b7211 */ /* 0x000fe400028f0eff */
[----:B------:R-:W-:Y:S02]  /*13f00*/  ISETP.GT.U32.AND P5, PT, R39, R83, PT ;  /* 0x000000532700720c */ /* 0x000fe40003fa4070 */
[----:B------:R-:W-:Y:S02]  /*13f10*/  LEA.HI.X.SX32 R44, R80, R35, 0x1, P2 ;  /* 0x00000023502c7211 */ /* 0x000fe400010f0eff */
[----:B------:R-:W-:Y:S02]  /*13f20*/  ISETP.GE.AND P4, PT, R6, RZ, PT ;  /* 0x000000ff0600720c */ /* 0x000fe40003f86270 */
[----:B------:R-:W-:Y:S01]  /*13f30*/  SEL R81, R5, R81, !P3 ;  /* 0x0000005105517207 */ /* 0x000fe20005800000 */
[----:B------:R1:W-:Y:S01]  /*13f40*/  STL [R1+0x438], R42 ;  /* 0x0004382a01007387 */ /* 0x0003e20000100800 */
[----:B------:R-:W-:Y:S01]  /*13f50*/  ISETP.GT.U32.AND P2, PT, R39, R84, PT ;  /* 0x000000542700720c */ /* 0x000fe20003f44070 */
[----:B------:R-:W-:-:S02]  /*13f60*/  @!P6 IMAD.IADD R82, R82, 0x1, -R39 ;  /* 0x000000015252e824 */ /* 0x000fc400078e0a27 */
[----:B------:R-:W-:Y:S01]  /*13f70*/  IMAD R81, R81, UR4, RZ ;  /* 0x0000000451517c24 */ /* 0x000fe2000f8e02ff */
[----:B------:R0:W-:Y:S01]  /*13f80*/  STL [R1+0x434], R43 ;  /* 0x0004342b01007387 */ /* 0x0001e20000100800 */
[--C-:B------:R-:W-:Y:S01]  /*13f90*/  @!P5 IMAD.IADD R83, R83, 0x1, -R39.reuse ;  /* 0x000000015353d824 */ /* 0x100fe200078e0a27 */
[----:B------:R-:W-:Y:S01]  /*13fa0*/  PRMT R58, RZ, 0x7610, R58 ;  /* 0x00007610ff3a7816 */ /* 0x000fe2000000003a */
[----:B------:R-:W4:Y:S01]  /*13fb0*/  LDCU UR4, c[0x0][0x3b0] ;  /* 0x00007600ff0477ac */ /* 0x000f220008000800 */
[----:B------:R1:W2:Y:S01]  /*13fc0*/  @P0 LDG.E.U8 R59, desc[UR18][R42.64] ;  /* 0x000000122a3b0981 */ /* 0x0002a2000c1e1100 */
[C---:B------:R-:W-:Y:S01]  /*13fd0*/  ISETP.GT.U32.AND P6, PT, R39.reuse, R85, PT ;  /* 0x000000552700720c */ /* 0x040fe20003fc4070 */
[----:B------:R-:W-:Y:S02]  /*13fe0*/  @!P4 IMAD.MOV R82, RZ, RZ, -R82 ;  /* 0x000000ffff52c224 */ /* 0x000fe400078e0a52 */
[----:B------:R0:W-:Y:S01]  /*13ff0*/  STL [R1+0x440], R41 ;  /* 0x0004402901007387 */ /* 0x0001e20000100800 */
[----:B------:R-:W-:Y:S01]  /*14000*/  @!P2 IMAD.IADD R84, R84, 0x1, -R39 ;  /* 0x000000015454a824 */ /* 0x000fe200078e0a27 */
[----:B------:R-:W-:Y:S01]  /*14010*/  ISETP.GT.U32.AND P5, PT, R39, R83, PT ;  /* 0x000000532700720c */ /* 0x000fe20003fa4070 */
[----:B-1----:R-:W-:-:S02]  /*14020*/  @P0 IMAD.MOV.U32 R42, RZ, RZ, R41 ;  /* 0x000000ffff2a0224 */ /* 0x002fc400078e0029 */
[----:B0-----:R-:W-:Y:S01]  /*14030*/  @P0 IMAD.MOV.U32 R43, RZ, RZ, R44 ;  /* 0x000000ffff2b0224 */ /* 0x001fe200078e002c */
[----:B------:R-:W-:-:S04]  /*14040*/  ISETP.GE.AND P4, PT, R7, RZ, PT ;  /* 0x000000ff0700720c */ /* 0x000fc80003f86270 */
[--C-:B------:R-:W-:Y:S01]  /*14050*/  @!P6 IMAD.IADD R85, R85, 0x1, -R39.reuse ;  /* 0x000000015555e824 */ /* 0x100fe200078e0a27 */
[----:B------:R-:W-:Y:S01]  /*14060*/  IADD3 R41, P2, PT, R81, R38, RZ ;  /* 0x0000002651297210 */ /* 0x000fe20007f5e0ff */
[----:B------:R-:W5:Y:S04]  /*14070*/  LDL.LU R6, [R1+0x9ec] ;  /* 0x0009ec0001067983 */ /* 0x000f680000300800 */
[----:B------:R0:W2:Y:S01]  /*14080*/  @P0 LDG.E.U8 R58, desc[UR18][R42.64] ;  /* 0x000000122a3a0981 */ /* 0x0000a2000c1e1100 */
[----:B------:R-:W-:Y:S02]  /*14090*/  SEL R82, R5, R82, !P3 ;  /* 0x0000005205527207 */ /* 0x000fe40005800000 */
[----:B0-----:R-:W-:Y:S02]  /*140a0*/  LEA.HI.X.SX32 R42, R81, R35, 0x1, P2 ;  /* 0x00000023512a7211 */ /* 0x001fe400010f0eff */
[----:B------:R-:W-:Y:S01]  /*140b0*/  ISETP.GE.AND P2, PT, R126, RZ, PT ;  /* 0x000000ff7e00720c */ /* 0x000fe20003f46270 */
[----:B------:R-:W-:Y:S01]  /*140c0*/  STL [R1+0x43c], R44 ;  /* 0x00043c2c01007387 */ /* 0x000fe20000100800 */
[----:B------:R-:W-:Y:S01]  /*140d0*/  @!P5 IMAD.IADD R83, R83, 0x1, -R39 ;  /* 0x000000015353d824 */ /* 0x000fe200078e0a27 */
[----:B------:R-:W-:Y:S01]  /*140e0*/  ISETP.GT.U32.AND P6, PT, R39, R85, PT ;  /* 0x000000552700720c */ /* 0x000fe20003fc4070 */
[----:B------:R-:W-:Y:S01]  /*140f0*/  IMAD R82, R82, UR5, RZ ;  /* 0x0000000552527c24 */ /* 0x000fe2000f8e02ff */
[----:B------:R-:W5:Y:S01]  /*14100*/  LDL.LU R7, [R1+0x9e8] ;  /* 0x0009e80001077983 */ /* 0x000f620000300800 */
[----:B------:R-:W-:Y:S01]  /*14110*/  @!P4 IMAD.MOV R84, RZ, RZ, -R84 ;  /* 0x000000ffff54c224 */ /* 0x000fe200078e0a54 */
[----:B------:R-:W-:Y:S01]  /*14120*/  PRMT R57, RZ, 0x7610, R57 ;  /* 0x00007610ff397816 */ /* 0x000fe20000000039 */
[----:B------:R-:W-:Y:S01]  /*14130*/  @P0 IMAD.MOV.U32 R43, RZ, RZ, R42 ;  /* 0x000000ffff2b0224 */ /* 0x000fe200078e002a */
[----:B------:R-:W-:Y:S01]  /*14140*/  STL [R1+0x468], R41 ;  /* 0x0004682901007387 */ /* 0x000fe20000100800 */
[----:B------:R-:W-:Y:S01]  /*14150*/  ISETP.GE.AND P5, PT, R125, RZ, PT ;  /* 0x000000ff7d00720c */ /* 0x000fe20003fa6270 */
[----:B------:R-:W0:Y:S02]  /*14160*/  LDCU UR5, c[0x0][0x3b0] ;  /* 0x00007600ff0577ac */ /* 0x000e240008000800 */
[----:B------:R-:W5:Y:S01]  /*14170*/  LDL.LU R126, [R1+0x9e4] ;  /* 0x0009e400017e7983 */ /* 0x000f620000300800 */
[----:B------:R-:W-:-:S03]  /*14180*/  @!P2 IMAD.MOV R83, RZ, RZ, -R83 ;  /* 0x000000ffff53a224 */ /* 0x000fc600078e0a53 */
[----:B------:R1:W-:Y:S01]  /*14190*/  STL [R1+0x464], R42 ;  /* 0x0004642a01007387 */ /* 0x0003e20000100800 */
[----:B------:R-:W-:Y:S02]  /*141a0*/  SEL R84, R5, R84, !P3 ;  /* 0x0000005405547207 */ /* 0x000fe40005800000 */
[----:B------:R-:W-:Y:S01]  /*141b0*/  ISETP.GT.U32.AND P4, PT, R39, R86, PT ;  /* 0x000000562700720c */ /* 0x000fe20003f84070 */
[----:B------:R-:W5:Y:S01]  /*141c0*/  LDL.LU R125, [R1+0x9e0] ;  /* 0x0009e000017d7983 */ /* 0x000f620000300800 */
[----:B-1----:R-:W-:Y:S01]  /*141d0*/  @P0 IMAD.MOV.U32 R42, RZ, RZ, R41 ;  /* 0x000000ffff2a0224 */ /* 0x002fe200078e0029 */
[----:B------:R-:W-:Y:S01]  /*141e0*/  IADD3 R41, P2, PT, R82, R38, RZ ;  /* 0x0000002652297210 */ /* 0x000fe20007f5e0ff */
[----:B----4-:R-:W-:Y:S01]  /*141f0*/  IMAD R84, R84, UR4, RZ ;  /* 0x0000000454547c24 */ /* 0x010fe2000f8e02ff */
[----:B------:R-:W-:Y:S01]  /*14200*/  SEL R83, R5, R83, !P3 ;  /* 0x0000005305537207 */ /* 0x000fe20005800000 */
[----:B------:R-:W-:Y:S01]  /*14210*/  @!P6 IMAD.IADD R85, R85, 0x1, -R39 ;  /* 0x000000015555e824 */ /* 0x000fe200078e0a27 */
[----:B------:R1:W4:Y:S01]  /*14220*/  @P0 LDG.E.U8 R57, desc[UR18][R42.64] ;  /* 0x000000122a390981 */ /* 0x000322000c1e1100 */
[----:B------:R-:W-:-:S05]  /*14230*/  PRMT R56, RZ, 0x7610, R56 ;  /* 0x00007610ff387816 */ /* 0x000fca0000000038 */
[----:B------:R-:W-:Y:S01]  /*14240*/  @!P4 IMAD.IADD R86, R86, 0x1, -R39 ;  /* 0x000000015656c824 */ /* 0x000fe200078e0a27 */
[----:B------:R-:W-:Y:S01]  /*14250*/  PRMT R55, RZ, 0x7610, R55 ;  /* 0x00007610ff377816 */ /* 0x000fe20000000037 */
[----:B------:R-:W-:Y:S01]  /*14260*/  STL [R1+0x470], R41 ;  /* 0x0004702901007387 */ /* 0x000fe20000100800 */
[----:B------:R-:W-:Y:S01]  /*14270*/  PRMT R54, RZ, 0x7610, R54 ;  /* 0x00007610ff367816 */ /* 0x000fe20000000036 */
[----:B------:R-:W0:Y:S01]  /*14280*/  LDCU UR4, c[0x0][0x3b0] ;  /* 0x00007600ff0477ac */ /* 0x000e220008000800 */
[----:B-1----:R-:W-:Y:S01]  /*14290*/  LEA.HI.X.SX32 R42, R82, R35, 0x1, P2 ;  /* 0x00000023522a7211 */ /* 0x002fe200010f0eff */
[----:B------:R-:W-:-:S04]  /*142a0*/  IMAD R83, R83, UR12, RZ ;  /* 0x0000000c53537c24 */ /* 0x000fc8000f8e02ff */
[----:B------:R1:W-:Y:S01]  /*142b0*/  STL [R1+0x46c], R42 ;  /* 0x00046c2a01007387 */ /* 0x0003e20000100800 */
[----:B------:R-:W-:Y:S02]  /*142c0*/  @P0 IMAD.MOV.U32 R43, RZ, RZ, R42 ;  /* 0x000000ffff2b0224 */ /* 0x000fe400078e002a */
[----:B------:R-:W-:Y:S02]  /*142d0*/  @!P5 IMAD.MOV R85, RZ, RZ, -R85 ;  /* 0x000000ffff55d224 */ /* 0x000fe400078e0a55 */
[----:B-1----:R-:W-:Y:S01]  /*142e0*/  @P0 IMAD.MOV.U32 R42, RZ, RZ, R41 ;  /* 0x000000ffff2a0224 */ /* 0x002fe200078e0029 */
[CC--:B------:R-:W-:Y:S02]  /*142f0*/  IADD3 R41, P2, PT, R84.reuse, R38.reuse, RZ ;  /* 0x0000002654297210 */ /* 0x0c0fe40007f5e0ff */
[----:B------:R-:W-:Y:S02]  /*14300*/  IADD3 R44, P4, PT, R83, R38, RZ ;  /* 0x00000026532c7210 */ /* 0x000fe40007f9e0ff */
[----:B------:R-:W-:Y:S01]  /*14310*/  LEA.HI.X.SX32 R70, R84, R35, 0x1, P2 ;  /* 0x0000002354467211 */ /* 0x000fe200010f0eff */
[----:B------:R1:W2:Y:S01]  /*14320*/  @P0 LDG.E.U8 R56, desc[UR18][R42.64] ;  /* 0x000000122a380981 */ /* 0x0002a2000c1e1100 */
[----:B------:R-:W-:-:S02]  /*14330*/  SEL R85, R5, R85, !P3 ;  /* 0x0000005505557207 */ /* 0x000fc40005800000 */
[----:B------:R-:W-:Y:S02]  /*14340*/  ISETP.GT.U32.AND P2, PT, R39, R86, PT ;  /* 0x000000562700720c */ /* 0x000fe40003f44070 */
[----:B------:R-:W-:Y:S01]  /*14350*/  LEA.HI.X.SX32 R45, R83, R35, 0x1, P4 ;  /* 0x00000023532d7211 */ /* 0x000fe200020f0eff */
[----:B0-----:R-:W-:Y:S02]  /*14360*/  IMAD R85, R85, UR5, RZ ;  /* 0x0000000555557c24 */ /* 0x001fe4000f8e02ff */
[----:B-1----:R-:W-:Y:S02]  /*14370*/  @P0 IMAD.MOV.U32 R42, RZ, RZ, R41 ;  /* 0x000000ffff2a0224 */ /* 0x002fe400078e0029 */
[----:B------:R-:W-:Y:S01]  /*14380*/  @P0 IMAD.MOV.U32 R43, RZ, RZ, R70 ;  /* 0x000000ffff2b0224 */ /* 0x000fe200078e0046 */
[----:B------:R-:W-:Y:S01]  /*14390*/  ISETP.GE.AND P4, PT, R4, RZ, PT ;  /* 0x000000ff0400720c */ /* 0x000fe20003f86270 */
[----:B------:R0:W-:Y:S01]  /*143a0*/  STL [R1+0x478], R41 ;  /* 0x0004782901007387 */ /* 0x0001e20000100800 */
[----:B------:R-:W-:-:S03]  /*143b0*/  PRMT R53, RZ, 0x7610, R53 ;  /* 0x00007610ff357816 */ /* 0x000fc60000000035 */
[----:B------:R-:W-:Y:S01]  /*143c0*/  @!P2 IMAD.IADD R86, R86, 0x1, -R39 ;  /* 0x000000015656a824 */ /* 0x000fe200078e0a27 */
[----:B------:R-:W-:Y:S01]  /*143d0*/  PRMT R52, RZ, 0x7610, R52 ;  /* 0x00007610ff347816 */ /* 0x000fe20000000034 */
[----:B------:R1:W2:Y:S01]  /*143e0*/  @P0 LDG.E.U8 R55, desc[UR18][R42.64] ;  /* 0x000000122a370981 */ /* 0x0002a2000c1e1100 */
[----:B------:R-:W-:Y:S02]  /*143f0*/  PRMT R51, RZ, 0x7610, R51 ;  /* 0x00007610ff337816 */ /* 0x000fe40000000033 */
[----:B------:R-:W-:Y:S02]  /*14400*/  PRMT R50, RZ, 0x7610, R50 ;  /* 0x00007610ff327816 */ /* 0x000fe40000000032 */
[----:B------:R-:W-:Y:S02]  /*14410*/  PRMT R49, RZ, 0x7610, R49 ;  /* 0x00007610ff317816 */ /* 0x000fe40000000031 */
[----:B------:R-:W-:Y:S01]  /*14420*/  PRMT R48, RZ, 0x7610, R48 ;  /* 0x00007610ff307816 */ /* 0x000fe20000000030 */
[C---:B------:R-:W-:Y:S01]  /*14430*/  VIADD R75, R0.reuse, 0x7d ;  /* 0x0000007d004b7836 */ /* 0x040fe20000000000 */
[----:B------:R-:W-:Y:S01]  /*14440*/  PRMT R47, RZ, 0x7610, R47 ;  /* 0x00007610ff2f7816 */ /* 0x000fe2000000002f */
[----:B-1----:R-:W-:Y:S01]  /*14450*/  @P0 IMAD.MOV.U32 R42, RZ, RZ, R44 ;  /* 0x000000ffff2a0224 */ /* 0x002fe200078e002c */
[----:B------:R-:W-:Y:S01]  /*14460*/  PRMT R46, RZ, 0x7610, R46 ;  /* 0x00007610ff2e7816 */ /* 0x000fe2000000002e */
[----:B------:R-:W-:Y:S01]  /*14470*/  @P0 IMAD.MOV.U32 R43, RZ, RZ, R45 ;  /* 0x000000ffff2b0224 */ /* 0x000fe200078e002d */
[----:B0-----:R-:W-:Y:S01]  /*14480*/  IADD3 R41, P5, PT, R85, R38, RZ ;  /* 0x0000002655297210 */ /* 0x001fe20007fbe0ff */
[----:B------:R0:W-:Y:S01]  /*14490*/  STL [R1+0x480], R44 ;  /* 0x0004802c01007387 */ /* 0x0001e20000100800 */
[C---:B------:R-:W-:Y:S01]  /*144a0*/  VIADD R73, R0.reuse, 0x7f ;  /* 0x0000007f00497836 */ /* 0x040fe20000000000 */
[----:B------:R-:W1:Y:S02]  /*144b0*/  LDCU UR5, c[0x0][0x3b0] ;  /* 0x00007600ff0577ac */ /* 0x000e640008000800 */
[----:B------:R0:W2:Y:S04]  /*144c0*/  @P0 LDG.E.U8 R54, desc[UR18][R42.64] ;  /* 0x000000122a360981 */ /* 0x0000a8000c1e1100 */
[----:B------:R-:W-:Y:S01]  /*144d0*/  STL [R1+0x474], R70 ;  /* 0x0004744601007387 */ /* 0x000fe20000100800 */
[----:B0-----:R-:W-:-:S03]  /*144e0*/  VIADD R44, R0, 0x6e ;  /* 0x0000006e002c7836 */ /* 0x001fc60000000000 */
[----:B------:R-:W-:Y:S01]  /*144f0*/  STL [R1+0x47c], R45 ;  /* 0x00047c2d01007387 */ /* 0x000fe20000100800 */
[----:B------:R-:W-:-:S03]  /*14500*/  LEA.HI.X.SX32 R42, R85, R35, 0x1, P5 ;  /* 0x00000023552a7211 */ /* 0x000fc600028f0eff */
[----:B------:R-:W5:Y:S01]  /*14510*/  LDL.LU R4, [R1+0x9dc] ;  /* 0x0009dc0001047983 */ /* 0x000f620000300800 */
[----:B------:R-:W-:Y:S02]  /*14520*/  @!P4 IMAD.MOV R86, RZ, RZ, -R86 ;  /* 0x000000ffff56c224 */ /* 0x000fe400078e0a56 */
[----:B------:R-:W-:Y:S01]  /*14530*/  @P0 IMAD.MOV.U32 R43, RZ, RZ, R42 ;  /* 0x000000ffff2b0224 */ /* 0x000fe200078e002a */
[----:B------:R-:W-:Y:S04]  /*14540*/  STL [R1+0x4a8], R41 ;  /* 0x0004a82901007387 */ /* 0x000fe80000100800 */
[----:B------:R0:W-:Y:S01]  /*14550*/  STL [R1+0x4a4], R42 ;  /* 0x0004a42a01007387 */ /* 0x0001e20000100800 */
[----:B------:R-:W-:Y:S01]  /*14560*/  SEL R86, R5, R86, !P3 ;  /* 0x0000005605567207 */ /* 0x000fe20005800000 */
[----:B0-----:R-:W-:Y:S01]  /*14570*/  @P0 IMAD.MOV.U32 R42, RZ, RZ, R41 ;  /* 0x000000ffff2a0224 */ /* 0x001fe200078e0029 */
[----:B------:R-:W-:-:S04]  /*14580*/  IABS R41, R44 ;  /* 0x0000002c00297213 */ /* 0x000fc80000000000 */
[----:B------:R0:W2:Y:S01]  /*14590*/  @P0 LDG.E.U8 R53, desc[UR18][R42.64] ;  /* 0x000000122a350981 */ /* 0x0000a2000c1e1100 */
[----:B------:R-:W-:Y:S01]  /*145a0*/  IMAD R86, R86, UR4, RZ ;  /* 0x0000000456567c24 */ /* 0x000fe2000f8e02ff */
[----:B------:R-:W-:Y:S01]  /*145b0*/  ISETP.GE.AND P4, PT, R44, RZ, PT ;  /* 0x000000ff2c00720c */ /* 0x000fe20003f86270 */
[----:B------:R-:W1:Y:S01]  /*145c0*/  LDCU UR4, c[0x0][0x3b0] ;  /* 0x00007600ff0477ac */ /* 0x000e620008000800 */
[----:B0-----:R-:W-:-:S04]  /*145d0*/  IMAD.HI.U32 R42, R40, R41, RZ ;  /* 0x00000029282a7227 */ /* 0x001fc800078e00ff */
[----:B------:R-:W-:Y:S01]  /*145e0*/  IMAD.MOV R42, RZ, RZ, -R42 ;  /* 0x000000ffff2a7224 */ /* 0x000fe200078e0a2a */
[----:B------:R-:W-:-:S03]  /*145f0*/  IADD3 R45, P2, PT, R86, R38, RZ ;  /* 0x00000026562d7210 */ /* 0x000fc60007f5e0ff */
[----:B------:R-:W-:Y:S01]  /*14600*/  IMAD R41, R39, R42, R41 ;  /* 0x0000002a27297224 */ /* 0x000fe200078e0229 */
[----:B------:R-:W-:-:S04]  /*14610*/  LEA.HI.X.SX32 R70, R86, R35, 0x1, P2 ;  /* 0x0000002356467211 */ /* 0x000fc800010f0eff */
[----:B------:R-:W-:Y:S01]  /*14620*/  ISETP.GT.U32.AND P2, PT, R39, R41, PT ;  /* 0x000000292700720c */ /* 0x000fe20003f44070 */
[----:B------:R-:W-:Y:S01]  /*14630*/  STL [R1+0x800], R44 ;  /* 0x0008002c01007387 */ /* 0x000fe20000100800 */
[----:B------:R-:W-:Y:S02]  /*14640*/  @P0 IMAD.MOV.U32 R42, RZ, RZ, R45 ;  /* 0x000000ffff2a0224 */ /* 0x000fe400078e002d */
[----:B------:R-:W-:Y:S01]  /*14650*/  @P0 IMAD.MOV.U32 R43, RZ, RZ, R70 ;  /* 0x000000ffff2b0224 */ /* 0x000fe200078e0046 */
[----:B------:R-:W-:Y:S04]  /*14660*/  STL [R1+0x4b0], R45 ;  /* 0x0004b02d01007387 */ /* 0x000fe80000100800 */
[----:B------:R0:W-:Y:S04]  /*14670*/  STL [R1+0x4ac], R70 ;  /* 0x0004ac4601007387 */ /* 0x0001e80000100800 */
[----:B------:R-:W-:Y:S01]  /*14680*/  @!P2 IMAD.IADD R41, R41, 0x1, -R39 ;  /* 0x000000012929a824 */ /* 0x000fe200078e0a27 */
[----:B------:R1:W2:Y:S01]  /*14690*/  @P0 LDG.E.U8 R52, desc[UR18][R42.64] ;  /* 0x000000122a340981 */ /* 0x0002a2000c1e1100 */
[----:B0-----:R-:W-:-:S03]  /*146a0*/  VIADD R70, R0, 0x6f ;  /* 0x0000006f00467836 */ /* 0x001fc60000000000 */
[----:B------:R-:W-:Y:S02]  /*146b0*/  ISETP.GT.U32.AND P2, PT, R39, R41, PT ;  /* 0x000000292700720c */ /* 0x000fe40003f44070 */
[----:B-1----:R-:W-:-:S05]  /*146c0*/  IABS R42, R70 ;  /* 0x00000046002a7213 */ /* 0x002fca0000000000 */
[----:B------:R-:W-:-:S04]  /*146d0*/  IMAD.HI.U32 R43, R40, R42, RZ ;  /* 0x0000002a282b7227 */ /* 0x000fc800078e00ff */
[----:B------:R-:W-:-:S04]  /*146e0*/  IMAD.MOV R43, RZ, RZ, -R43 ;  /* 0x000000ffff2b7224 */ /* 0x000fc800078e0a2b */
[----:B------:R-:W-:Y:S02]  /*146f0*/  IMAD R42, R39, R43, R42 ;  /* 0x0000002b272a7224 */ /* 0x000fe400078e022a */
[----:B------:R-:W-:-:S03]  /*14700*/  @!P2 IMAD.IADD R41, R41, 0x1, -R39 ;  /* 0x000000012929a824 */ /* 0x000fc600078e0a27 */
[----:B------:R-:W-:Y:S01]  /*14710*/  ISETP.GT.U32.AND P2, PT, R39, R42, PT ;  /* 0x0000002a2700720c */ /* 0x000fe20003f44070 */
[----:B------:R-:W-:-:S05]  /*14720*/  @!P4 IMAD.MOV R41, RZ, RZ, -R41 ;  /* 0x000000ffff29c224 */ /* 0x000fca00078e0a29 */
[----:B------:R-:W-:-:S05]  /*14730*/  SEL R41, R5, R41, !P3 ;  /* 0x0000002905297207 */ /* 0x000fca0005800000 */
[----:B------:R-:W-:Y:S01]  /*14740*/  IMAD R41, R41, UR4, RZ ;  /* 0x0000000429297c24 */ /* 0x000fe2000f8e02ff */
[----:B------:R-:W0:Y:S01]  /*14750*/  LDCU UR4, c[0x0][0x3b0] ;  /* 0x00007600ff0477ac */ /* 0x000e220008000800 */
[----:B------:R-:W-:-:S03]  /*14760*/  @!P2 IMAD.IADD R42, R42, 0x1, -R39 ;  /* 0x000000012a2aa824 */ /* 0x000fc600078e0a27 */
[----:B------:R-:W-:Y:S02]  /*14770*/  IADD3 R44, P4, PT, R41, R38, RZ ;  /* 0x00000026292c7210 */ /* 0x000fe40007f9e0ff */
[----:B------:R-:W-:Y:S02]  /*14780*/  ISETP.GT.U32.AND P2, PT, R39, R42, PT ;  /* 0x0000002a2700720c */ /* 0x000fe40003f44070 */
[----:B------:R-:W-:Y:S02]  /*14790*/  LEA.HI.X.SX32 R45, R41, R35, 0x1, P4 ;  /* 0x00000023292d7211 */ /* 0x000fe400020f0eff */
[----:B------:R-:W-:Y:S01]  /*147a0*/  ISETP.GE.AND P4, PT, R70, RZ, PT ;  /* 0x000000ff4600720c */ /* 0x000fe20003f86270 */
[----:B------:R-:W-:Y:S04]  /*147b0*/  STL [R1+0x7fc], R70 ;  /* 0x0007fc4601007387 */ /* 0x000fe80000100800 */
[----:B------:R1:W-:Y:S04]  /*147c0*/  STL [R1+0x4b8], R44 ;  /* 0x0004b82c01007387 */ /* 0x0003e80000100800 */
[----:B------:R1:W2:Y:S01]  /*147d0*/  @P0 LDG.E.U8 R51, desc[UR18][R44.64] ;  /* 0x000000122c330981 */ /* 0x0002a2000c1e1100 */
[----:B------:R-:W-:-:S04]  /*147e0*/  @!P2 IMAD.IADD R42, R42, 0x1, -R39 ;  /* 0x000000012a2aa824 */ /* 0x000fc800078e0a27 */
[----:B------:R-:W-:Y:S02]  /*147f0*/  @!P4 IMAD.MOV R42, RZ, RZ, -R42 ;  /* 0x000000ffff2ac224 */ /* 0x000fe400078e0a2a */
[----:B-1----:R-:W-:-:S03]  /*14800*/  VIADD R44, R0, 0x74 ;  /* 0x00000074002c7836 */ /* 0x002fc60000000000 */
[----:B------:R-:W-:Y:S02]  /*14810*/  SEL R43, R5, R42, !P3 ;  /* 0x0000002a052b7207 */ /* 0x000fe40005800000 */
[----:B------:R-:W-:-:S03]  /*14820*/  IABS R41, R44 ;  /* 0x0000002c00297213 */ /* 0x000fc60000000000 */
[----:B0-----:R-:W-:Y:S01]  /*14830*/  IMAD R43, R43, UR4, RZ ;  /* 0x000000042b2b7c24 */ /* 0x001fe2000f8e02ff */
[----:B------:R0:W-:Y:S01]  /*14840*/  STL [R1+0x4b4], R45 ;  /* 0x0004b42d01007387 */ /* 0x0001e20000100800 */
[----:B------:R-:W-:Y:S01]  /*14850*/  ISETP.GE.AND P4, PT, R44, RZ, PT ;  /* 0x000000ff2c00720c */ /* 0x000fe20003f86270 */
[----:B------:R-:W1:Y:S01]  /*14860*/  LDCU UR4, c[0x0][0x3b0] ;  /* 0x00007600ff0477ac */ /* 0x000e620008000800 */
[----:B------:R-:W-:-:S04]  /*14870*/  IMAD.HI.U32 R42, R40, R41, RZ ;  /* 0x00000029282a7227 */ /* 0x000fc800078e00ff */
[----:B------:R-:W-:Y:S01]  /*14880*/  IMAD.MOV R42, RZ, RZ, -R42 ;  /* 0x000000ffff2a7224 */ /* 0x000fe200078e0a2a */
[----:B0-----:R-:W-:-:S03]  /*14890*/  IADD3 R45, P2, PT, R43, R38, RZ ;  /* 0x000000262b2d7210 */ /* 0x001fc60007f5e0ff */
        /* <DEDUP_REMOVED lines=48> */
[----:B------:R0:W-:Y:S04]  /*14ba0*/  STL [R1+0x4f0], R45 ;  /* 0x0004f02d01007387 */ /* 0x0001e80000100800 */
[----:B------:R1:W2:Y:S01]  /*14bb0*/  @P0 LDG.E.U8 R48, desc[UR18][R42.64] ;  /* 0x000000122a300981 */ /* 0x0002a2000c1e1100 */
[----:B0-----:R-:W-:-:S03]  /*14bc0*/  VIADD R45, R0, 0x7c ;  /* 0x0000007c002d7836 */ /* 0x001fc60000000000 */
[----:B------:R-:W-:Y:S02]  /*14bd0*/  @!P2 IMAD.IADD R41, R41, 0x1, -R39 ;  /* 0x000000012929a824 */ /* 0x000fe400078e0a27 */
[----:B-1----:R-:W-:-:S03]  /*14be0*/  IABS R42, R45 ;  /* 0x0000002d002a7213 */ /* 0x002fc60000000000 */
[----:B------:R-:W-:Y:S02]  /*14bf0*/  ISETP.GT.U32.AND P2, PT, R39, R41, PT ;  /* 0x000000292700720c */ /* 0x000fe40003f44070 */
[----:B------:R-:W-:-:S04]  /*14c00*/  IMAD.HI.U32 R43, R40, R42, RZ ;  /* 0x0000002a282b7227 */ /* 0x000fc800078e00ff */
[----:B------:R-:W-:-:S04]  /*14c10*/  IMAD.MOV R43, RZ, RZ, -R43 ;  /* 0x000000ffff2b7224 */ /* 0x000fc800078e0a2b */
[----:B------:R-:W-:-:S03]  /*14c20*/  IMAD R42, R39, R43, R42 ;  /* 0x0000002b272a7224 */ /* 0x000fc600078e022a */
[----:B------:R-:W-:Y:S02]  /*14c30*/  @!P2 IMAD.IADD R41, R41, 0x1, -R39 ;  /* 0x000000012929a824 */ /* 0x000fe400078e0a27 */
[----:B------:R-:W-:Y:S02]  /*14c40*/  ISETP.GT.U32.AND P2, PT, R39, R42, PT ;  /* 0x0000002a2700720c */ /* 0x000fe40003f44070 */
[----:B------:R-:W-:Y:S01]  /*14c50*/  @!P4 IMAD.MOV R41, RZ, RZ, -R41 ;  /* 0x000000ffff29c224 */ /* 0x000fe200078e0a29 */
[----:B------:R-:W-:-:S10]  /*14c60*/  ISETP.GE.AND P4, PT, R45, RZ, PT ;  /* 0x000000ff2d00720c */ /* 0x000fd40003f86270 */
[----:B------:R-:W-:Y:S01]  /*14c70*/  @!P2 IMAD.IADD R42, R42, 0x1, -R39 ;  /* 0x000000012a2aa824 */ /* 0x000fe200078e0a27 */
[----:B------:R-:W-:-:S04]  /*14c80*/  SEL R41, R5, R41, !P3 ;  /* 0x0000002905297207 */ /* 0x000fc80005800000 */
[----:B------:R-:W-:Y:S01]  /*14c90*/  ISETP.GT.U32.AND P2, PT, R39, R42, PT ;  /* 0x0000002a2700720c */ /* 0x000fe20003f44070 */
[----:B------:R-:W-:Y:S01]  /*14ca0*/  IMAD R41, R41, UR4, RZ ;  /* 0x0000000429297c24 */ /* 0x000fe2000f8e02ff */
[----:B------:R-:W0:Y:S04]  /*14cb0*/  LDCU UR4, c[0x0][0x3b0] ;  /* 0x00007600ff0477ac */ /* 0x000e280008000800 */
[C---:B------:R-:W-:Y:S01]  /*14cc0*/  IADD3 R44, P5, PT, R41.reuse, R38, RZ ;  /* 0x00000026292c7210 */ /* 0x040fe20007fbe0ff */
[----:B------:R-:W-:Y:S06]  /*14cd0*/  STL [R1+0x4ec], R70 ;  /* 0x0004ec4601007387 */ /* 0x000fec0000100800 */
[----:B------:R-:W-:Y:S01]  /*14ce0*/  @!P2 IMAD.IADD R42, R42, 0x1, -R39 ;  /* 0x000000012a2aa824 */ /* 0x000fe200078e0a27 */
[----:B------:R-:W-:-:S03]  /*14cf0*/  LEA.HI.X.SX32 R41, R41, R35, 0x1, P5 ;  /* 0x0000002329297211 */ /* 0x000fc600028f0eff */
[----:B------:R-:W-:Y:S01]  /*14d00*/  @!P4 IMAD.MOV R42, RZ, RZ, -R42 ;  /* 0x000000ffff2ac224 */ /* 0x000fe200078e0a2a */
[----:B------:R1:W-:Y:S04]  /*14d10*/  STL [R1+0x7ec], R45 ;  /* 0x0007ec2d01007387 */ /* 0x0003e80000100800 */
[----:B------:R-:W-:Y:S01]  /*14d20*/  STL [R1+0x4f8], R44 ;  /* 0x0004f82c01007387 */ /* 0x000fe20000100800 */
[----:B------:R-:W-:-:S03]  /*14d30*/  SEL R42, R5, R42, !P3 ;  /* 0x0000002a052a7207 */ /* 0x000fc60005800000 */
[----:B------:R3:W-:Y:S01]  /*14d40*/  STL [R1+0x4f4], R41 ;  /* 0x0004f42901007387 */ /* 0x0007e20000100800 */
[----:B-1----:R-:W-:Y:S02]  /*14d50*/  @P0 IMAD.MOV.U32 R45, RZ, RZ, R41 ;  /* 0x000000ffff2d0224 */ /* 0x002fe400078e0029 */
[----:B0-----:R-:W-:Y:S01]  /*14d60*/  IMAD R43, R42, UR4, RZ ;  /* 0x000000042a2b7c24 */ /* 0x001fe2000f8e02ff */
[----:B------:R-:W-:Y:S01]  /*14d70*/  STL [R1+0x7e8], R75 ;  /* 0x0007e84b01007387 */ /* 0x000fe20000100800 */
[----:B------:R-:W-:Y:S01]  /*14d80*/  VIADD R72, R0, 0x77 ;  /* 0x0000007700487836 */ /* 0x000fe20000000000 */
[----:B------:R-:W-:Y:S01]  /*14d90*/  ISETP.GE.AND P4, PT, R75, RZ, PT ;  /* 0x000000ff4b00720c */ /* 0x000fe20003f86270 */
[----:B------:R-:W0:Y:S01]  /*14da0*/  LDCU UR4, c[0x0][0x3b0] ;  /* 0x00007600ff0477ac */ /* 0x000e220008000800 */
[----:B------:R1:W4:Y:S01]  /*14db0*/  @P0 LDG.E.U8 R47, desc[UR18][R44.64] ;  /* 0x000000122c2f0981 */ /* 0x000322000c1e1100 */
[----:B---3--:R-:W-:-:S05]  /*14dc0*/  IABS R41, R75 ;  /* 0x0000004b00297213 */ /* 0x008fca0000000000 */
[----:B------:R-:W-:-:S04]  /*14dd0*/  IMAD.HI.U32 R42, R40, R41, RZ ;  /* 0x00000029282a7227 */ /* 0x000fc800078e00ff */
[----:B-1----:R-:W-:Y:S01]  /*14de0*/  IMAD.MOV R44, RZ, RZ, -R42 ;  /* 0x000000ffff2c7224 */ /* 0x002fe200078e0a2a */
[----:B------:R-:W-:-:S03]  /*14df0*/  IADD3 R70, P2, PT, R43, R38, RZ ;  /* 0x000000262b467210 */ /* 0x000fc60007f5e0ff */
[----:B------:R-:W-:Y:S01]  /*14e00*/  IMAD R41, R39, R44, R41 ;  /* 0x0000002c27297224 */ /* 0x000fe200078e0229 */
[----:B------:R-:W-:-:S04]  /*14e10*/  LEA.HI.X.SX32 R71, R43, R35, 0x1, P2 ;  /* 0x000000232b477211 */ /* 0x000fc800010f0eff */
[----:B------:R-:W-:Y:S01]  /*14e20*/  ISETP.GT.U32.AND P2, PT, R39, R41, PT ;  /* 0x000000292700720c */ /* 0x000fe20003f44070 */
[----:B------:R-:W-:Y:S01]  /*14e30*/  STL [R1+0x520], R70 ;  /* 0x0005204601007387 */ /* 0x000fe20000100800 */
[----:B------:R-:W-:Y:S02]  /*14e40*/  @P0 IMAD.MOV.U32 R42, RZ, RZ, R70 ;  /* 0x000000ffff2a0224 */ /* 0x000fe400078e0046 */
[----:B------:R-:W-:Y:S01]  /*14e50*/  @P0 IMAD.MOV.U32 R43, RZ, RZ, R71 ;  /* 0x000000ffff2b0224 */ /* 0x000fe200078e0047 */
[----:B------:R1:W-:Y:S04]  /*14e60*/  STL [R1+0x51c], R71 ;  /* 0x00051c4701007387 */ /* 0x0003e80000100800 */
[----:B------:R3:W4:Y:S01]  /*14e70*/  @P0 LDG.E.U8 R46, desc[UR18][R42.64] ;  /* 0x000000122a2e0981 */ /* 0x000722000c1e1100 */
[----:B-1----:R-:W-:-:S03]  /*14e80*/  VIADD R71, R0, 0xd ;  /* 0x0000000d00477836 */ /* 0x002fc60000000000 */
[----:B------:R-:W-:Y:S02]  /*14e90*/  @!P2 IMAD.IADD R41, R41, 0x1, -R39 ;  /* 0x000000012929a824 */ /* 0x000fe400078e0a27 */
[----:B---3--:R-:W-:-:S03]  /*14ea0*/  IABS R42, R71 ;  /* 0x00000047002a7213 */ /* 0x008fc60000000000 */
[----:B------:R-:W-:Y:S02]  /*14eb0*/  ISETP.GT.U32.AND P2, PT, R39, R41, PT ;  /* 0x000000292700720c */ /* 0x000fe40003f44070 */
[----:B------:R-:W-:Y:S01]  /*14ec0*/  IMAD.HI.U32 R70, R40, R42, RZ ;  /* 0x0000002a28467227 */ /* 0x000fe200078e00ff */
[----:B------:R-:W-:-:S03]  /*14ed0*/  IABS R43, R73 ;  /* 0x00000049002b7213 */ /* 0x000fc60000000000 */
[----:B------:R-:W-:Y:S02]  /*14ee0*/  IMAD.MOV R70, RZ, RZ, -R70 ;  /* 0x000000ffff467224 */ /* 0x000fe400078e0a46 */
[----:B------:R-:W-:-:S04]  /*14ef0*/  IMAD.HI.U32 R45, R40, R43, RZ ;  /* 0x0000002b282d7227 */ /* 0x000fc800078e00ff */
[----:B------:R-:W-:Y:S02]  /*14f00*/  IMAD R42, R39, R70, R42 ;  /* 0x00000046272a7224 */ /* 0x000fe400078e022a */
[----:B------:R-:W-:Y:S01]  /*14f10*/  @!P2 IMAD.IADD R41, R41, 0x1, -R39 ;  /* 0x000000012929a824 */ /* 0x000fe200078e0a27 */
[----:B------:R-:W-:Y:S01]  /*14f20*/  IABS R44, R72 ;  /* 0x00000048002c7213 */ /* 0x000fe20000000000 */
[----:B------:R-:W-:Y:S01]  /*14f30*/  IMAD.MOV R45, RZ, RZ, -R45 ;  /* 0x000000ffff2d7224 */ /* 0x000fe200078e0a2d */
[----:B------:R-:W-:-:S03]  /*14f40*/  ISETP.GT.U32.AND P2, PT, R39, R42, PT ;  /* 0x0000002a2700720c */ /* 0x000fc60003f44070 */
[----:B------:R-:W-:Y:S02]  /*14f50*/  IMAD R43, R39, R45, R43 ;  /* 0x0000002d272b7224 */ /* 0x000fe400078e022b */
[----:B------:R-:W-:-:S04]  /*14f60*/  IMAD.HI.U32 R45, R40, R44, RZ ;  /* 0x0000002c282d7227 */ /* 0x000fc800078e00ff */
[----:B------:R-:W-:Y:S02]  /*14f70*/  IMAD.MOV R45, RZ, RZ, -R45 ;  /* 0x000000ffff2d7224 */ /* 0x000fe400078e0a2d */
[----:B------:R-:W-:Y:S02]  /*14f80*/  VIADD R74, R0, 0x7e ;  /* 0x0000007e004a7836 */ /* 0x000fe40000000000 */
[----:B------:R-:W-:Y:S02]  /*14f90*/  @!P4 IMAD.MOV R41, RZ, RZ, -R41 ;  /* 0x000000ffff29c224 */ /* 0x000fe400078e0a29 */
[----:B------:R-:W-:Y:S02]  /*14fa0*/  @!P2 IMAD.IADD R42, R42, 0x1, -R39 ;  /* 0x000000012a2aa824 */ /* 0x000fe400078e0a27 */
[----:B------:R-:W-:Y:S01]  /*14fb0*/  IMAD R44, R39, R45, R44 ;  /* 0x0000002d272c7224 */ /* 0x000fe200078e022c */
[----:B------:R-:W-:Y:S02]  /*14fc0*/  IABS R45, R74 ;  /* 0x0000004a002d7213 */ /* 0x000fe40000000000 */
[----:B------:R-:W-:-:S02]  /*14fd0*/  SEL R41, R5, R41, !P3 ;  /* 0x0000002905297207 */ /* 0x000fc40005800000 */
[----:B------:R-:W-:Y:S01]  /*14fe0*/  ISETP.GT.U32.AND P4, PT, R39, R42, PT ;  /* 0x0000002a2700720c */ /* 0x000fe20003f84070 */
[----:B------:R-:W-:Y:S01]  /*14ff0*/  IMAD.HI.U32 R40, R40, R45, RZ ;  /* 0x0000002d28287227 */ /* 0x000fe200078e00ff */
[----:B------:R-:W-:-:S03]  /*15000*/  ISETP.GE.AND P2, PT, R71, RZ, PT ;  /* 0x000000ff4700720c */ /* 0x000fc60003f46270 */
[----:B0-----:R-:W-:Y:S01]  /*15010*/  IMAD R41, R41, UR4, RZ ;  /* 0x0000000429297c24 */ /* 0x001fe2000f8e02ff */
[----:B------:R-:W-:Y:S01]  /*15020*/  STL [R1+0x7e4], R73 ;  /* 0x0007e44901007387 */ /* 0x000fe20000100800 */
[----:B------:R-:W-:Y:S01]  /*15030*/  IMAD.MOV R40, RZ, RZ, -R40 ;  /* 0x000000ffff287224 */ /* 0x000fe200078e0a28 */
[----:B------:R-:W-:Y:S01]  /*15040*/  ISETP.GT.U32.AND P6, PT, R39, R43, PT ;  /* 0x0000002b2700720c */ /* 0x000fe20003fc4070 */
[----:B------:R-:W0:Y:S01]  /*15050*/  LDCU UR4, c[0x0][0x3b0] ;  /* 0x00007600ff0477ac */ /* 0x000e220008000800 */
[----:B------:R-:W-:Y:S01]  /*15060*/  IADD3 R70, P5, PT, R41, R38, RZ ;  /* 0x0000002629467210 */ /* 0x000fe20007fbe0ff */
[----:B------:R-:W-:Y:S01]  /*15070*/  IMAD R40, R39, R40, R45 ;  /* 0x0000002827287224 */ /* 0x000fe200078e022d */
[----:B------:R1:W-:Y:S01]  /*15080*/  STL [R1+0x7dc], R71 ;  /* 0x0007dc4701007387 */ /* 0x0003e20000100800 */
[----:B------:R-:W-:-:S04]  /*15090*/  @!P4 IMAD.IADD R42, R42, 0x1, -R39 ;  /* 0x000000012a2ac824 */ /* 0x000fc800078e0a27 */
[----:B------:R-:W-:Y:S01]  /*150a0*/  @!P2 IMAD.MOV R42, RZ, RZ, -R42 ;  /* 0x000000ffff2aa224 */ /* 0x000fe200078e0a2a */
[----:B-1----:R-:W-:Y:S02]  /*150b0*/  LEA.HI.X.SX32 R71, R41, R35, 0x1, P5 ;  /* 0x0000002329477211 */ /* 0x002fe400028f0eff */
[C---:B------:R-:W-:Y:S02]  /*150c0*/  ISETP.GT.U32.AND P5, PT, R39.reuse, R40, PT ;  /* 0x000000282700720c */ /* 0x040fe40003fa4070 */
[----:B------:R-:W-:Y:S02]  /*150d0*/  ISETP.GT.U32.AND P4, PT, R39, R44, PT ;  /* 0x0000002c2700720c */ /* 0x000fe40003f84070 */
[----:B------:R-:W-:Y:S01]  /*150e0*/  SEL R42, R5, R42, !P3 ;  /* 0x0000002a052a7207 */ /* 0x000fe20005800000 */
[----:B------:R-:W-:-:S04]  /*150f0*/  @!P6 IMAD.IADD R43, R43, 0x1, -R39 ;  /* 0x000000012b2be824 */ /* 0x000fc800078e0a27 */
[----:B------:R-:W-:-:S04]  /*15100*/  IMAD R42, R42, UR11, RZ ;  /* 0x0000000b2a2a7c24 */ /* 0x000fc8000f8e02ff */
[--C-:B------:R-:W-:Y:S01]  /*15110*/  @!P5 IMAD.IADD R40, R40, 0x1, -R39.reuse ;  /* 0x000000012828d824 */ /* 0x100fe200078e0a27 */
[----:B------:R-:W-:Y:S01]  /*15120*/  IADD3 R75, P2, PT, R42, R38, RZ ;  /* 0x000000262a4b7210 */ /* 0x000fe20007f5e0ff */
[----:B------:R-:W-:-:S03]  /*15130*/  @!P4 IMAD.IADD R44, R44, 0x1, -R39 ;  /* 0x000000012c2cc824 */ /* 0x000fc600078e0a27 */
[C---:B------:R-:W-:Y:S02]  /*15140*/  ISETP.GT.U32.AND P5, PT, R39.reuse, R40, PT ;  /* 0x000000282700720c */ /* 0x040fe40003fa4070 */
[C---:B------:R-:W-:Y:S02]  /*15150*/  ISETP.GT.U32.AND P4, PT, R39.reuse, R43, PT ;  /* 0x0000002b2700720c */ /* 0x040fe40003f84070 */
[----:B------:R-:W-:Y:S02]  /*15160*/  LEA.HI.X.SX32 R76, R42, R35, 0x1, P2 ;  /* 0x000000232a4c7211 */ /* 0x000fe400010f0eff */
[----:B------:R-:W-:Y:S02]  /*15170*/  ISETP.GE.AND P2, PT, R74, RZ, PT ;  /* 0x000000ff4a00720c */ /* 0x000fe40003f46270 */
[----:B------:R-:W-:-:S05]  /*15180*/  ISETP.GT.U32.AND P6, PT, R39, R44, PT ;  /* 0x0000002c2700720c */ /* 0x000fca0003fc4070 */
[--C-:B------:R-:W-:Y:S02]  /*15190*/  @!P5 IMAD.IADD R40, R40, 0x1, -R39.reuse ;  /* 0x000000012828d824 */ /* 0x100fe400078e0a27 */
[----:B------:R-:W-:Y:S01]  /*151a0*/  @!P4 IMAD.IADD R43, R43, 0x1, -R39 ;  /* 0x000000012b2bc824 */ /* 0x000fe200078e0a27 */
[----:B------:R-:W-:-:S03]  /*151b0*/  ISETP.GE.AND P4, PT, R72, RZ, PT ;  /* 0x000000ff4800720c */ /* 0x000fc60003f86270 */
[----:B------:R-:W-:Y:S01]  /*151c0*/  @!P2 IMAD.MOV R40, RZ, RZ, -R40 ;  /* 0x000000ffff28a224 */ /* 0x000fe200078e0a28 */
[----:B------:R-:W-:-:S04]  /*151d0*/  ISETP.GE.AND P5, PT, R73, RZ, PT ;  /* 0x000000ff4900720c */ /* 0x000fc80003fa6270 */
[----:B------:R-:W-:Y:S01]  /*151e0*/  SEL R40, R5, R40, !P3 ;  /* 0x0000002805287207 */ /* 0x000fe20005800000 */
[----:B------:R-:W-:Y:S01]  /*151f0*/  @!P6 IMAD.IADD R44, R44, 0x1, -R39 ;  /* 0x000000012c2ce824 */ /* 0x000fe200078e0a27 */
[----:B------:R-:W-:-:S03]  /*15200*/  PRMT R45, RZ, 0x7610, R45 ;  /* 0x00007610ff2d7816 */ /* 0x000fc6000000002d */
[----:B------:R-:W-:Y:S01]  /*15210*/  IMAD R39, R40, UR5, RZ ;  /* 0x0000000528277c24 */ /* 0x000fe2000f8e02ff */
[----:B------:R-:W1:Y:S01]  /*15220*/  LDCU UR5, c[0x0][0x3b0] ;  /* 0x00007600ff0577ac */ /* 0x000e620008000800 */
[----:B------:R-:W-:Y:S01]  /*15230*/  STL [R1+0x7e0], R72 ;  /* 0x0007e04801007387 */ /* 0x000fe20000100800 */
[----:B------:R-:W-:Y:S01]  /*15240*/  @!P4 IMAD.MOV R44, RZ, RZ, -R44 ;  /* 0x000000ffff2cc224 */ /* 0x000fe200078e0a2c */
[----:B------:R-:W-:Y:S02]  /*15250*/  PRMT R41, RZ, 0x7610, R41 ;  /* 0x00007610ff297816 */ /* 0x000fe40000000029 */
[----:B------:R-:W-:Y:S04]  /*15260*/  STL [R1+0x7d8], R74 ;  /* 0x0007d84a01007387 */ /* 0x000fe80000100800 */
[----:B------:R3:W-:Y:S01]  /*15270*/  STL [R1+0x248], R70 ;  /* 0x0002484601007387 */ /* 0x0007e20000100800 */
[----:B------:R-:W-:-:S03]  /*15280*/  SEL R44, R5, R44, !P3 ;  /* 0x0000002c052c7207 */ /* 0x000fc60005800000 */
[----:B------:R1:W-:Y:S01]  /*15290*/  STL [R1+0x244], R71 ;  /* 0x0002444701007387 */ /* 0x0003e20000100800 */
[----:B------:R-:W-:-:S03]  /*152a0*/  @!P5 IMAD.MOV R43, RZ, RZ, -R43 ;  /* 0x000000ffff2bd224 */ /* 0x000fc600078e0a2b */
[----:B------:R3:W4:Y:S01]  /*152b0*/  @P0 LDG.E.U8 R45, desc[UR18][R70.64] ;  /* 0x00000012462d0981 */ /* 0x000722000c1e1100 */
[----:B------:R-:W-:Y:S01]  /*152c0*/  IADD3 R42, P2, PT, R39, R38, RZ ;  /* 0x00000026272a7210 */ /* 0x000fe20007f5e0ff */
[----:B0-----:R-:W-:Y:S01]  /*152d0*/  IMAD R44, R44, UR4, RZ ;  /* 0x000000042c2c7c24 */ /* 0x001fe2000f8e02ff */
[----:B------:R-:W-:Y:S01]  /*152e0*/  SEL R40, R5, R43, !P3 ;  /* 0x0000002b05287207 */ /* 0x000fe20005800000 */
[----:B---3--:R-:W-:Y:S02]  /*152f0*/  @P0 IMAD.MOV.U32 R70, RZ, RZ, R75 ;  /* 0x000000ffff460224 */ /* 0x008fe400078e004b */
[----:B-1----:R-:W-:Y:S01]  /*15300*/  @P0 IMAD.MOV.U32 R71, RZ, RZ, R76 ;  /* 0x000000ffff470224 */ /* 0x002fe200078e004c */
[----:B------:R-:W-:Y:S04]  /*15310*/  STL [R1+0x190], R75 ;  /* 0x0001904b01007387 */ /* 0x000fe80000100800 */
[----:B------:R0:W3:Y:S04]  /*15320*/  @P0 LDG.E.U8 R41, desc[UR18][R70.64] ;  /* 0x0000001246290981 */ /* 0x0000e8000c1e1100 */
[----:B------:R-:W-:Y:S04]  /*15330*/  STL [R1+0x18c], R76 ;  /* 0x00018c4c01007387 */ /* 0x000fe80000100800 */
[----:B------:R-:W5:Y:S01]  /*15340*/  LDL.LU R5, [R1+0x9d8] ;  /* 0x0009d80001057983 */ /* 0x000f620000300800 */
[----:B0-----:R-:W-:-:S03]  /*15350*/  LEA.HI.X.SX32 R70, R39, R35, 0x1, P2 ;  /* 0x0000002327467211 */ /* 0x001fc600010f0eff */
[----:B------:R-:W-:Y:S01]  /*15360*/  STL [R1+0x23c], R42 ;  /* 0x00023c2a01007387 */ /* 0x000fe20000100800 */
[C---:B------:R-:W-:Y:S01]  /*15370*/  IADD3 R71, P2, PT, R44.reuse, R38, RZ ;  /* 0x000000262c477210 */ /* 0x040fe20007f5e0ff */
[----:B------:R-:W-:Y:S02]  /*15380*/  @P0 IMAD.MOV.U32 R43, RZ, RZ, R70 ;  /* 0x000000ffff2b0224 */ /* 0x000fe400078e0046 */
[----:B------:R0:W-:Y:S01]  /*15390*/  STL [R1+0x238], R70 ;  /* 0x0002384601007387 */ /* 0x0001e20000100800 */
[----:B------:R-:W-:Y:S02]  /*153a0*/  PRMT R39, RZ, 0x7610, R39 ;  /* 0x00007610ff277816 */ /* 0x000fe40000000027 */
[----:B------:R-:W-:-:S04]  /*153b0*/  LEA.HI.X.SX32 R72, R44, R35, 0x1, P2 ;  /* 0x000000232c487211 */ /* 0x000fc800010f0eff */
[----:B------:R1:W3:Y:S01]  /*153c0*/  @P0 LDG.E.U8 R39, desc[UR18][R42.64] ;  /* 0x000000122a270981 */ /* 0x0002e2000c1e1100 */
[----:B0-----:R-:W-:Y:S01]  /*153d0*/  IMAD R70, R40, UR5, RZ ;  /* 0x0000000528467c24 */ /* 0x001fe2000f8e02ff */
[----:B------:R-:W-:-:S04]  /*153e0*/  PRMT R40, RZ, 0x7610, R40 ;  /* 0x00007610ff287816 */ /* 0x000fc80000000028 */
[C---:B------:R-:W-:Y:S01]  /*153f0*/  IADD3 R38, P2, PT, R70.reuse, R38, RZ ;  /* 0x0000002646267210 */ /* 0x040fe20007f5e0ff */
[----:B-1----:R-:W-:Y:S02]  /*15400*/  @P0 IMAD.MOV.U32 R42, RZ, RZ, R71 ;  /* 0x000000ffff2a0224 */ /* 0x002fe400078e0047 */
[----:B------:R-:W-:Y:S01]  /*15410*/  @P0 IMAD.MOV.U32 R43, RZ, RZ, R72 ;  /* 0x000000ffff2b0224 */ /* 0x000fe200078e0048 */
[----:B------:R-:W-:Y:S02]  /*15420*/  LEA.HI.X.SX32 R44, R70, R35, 0x1, P2 ;  /* 0x00000023462c7211 */ /* 0x000fe400010f0eff */
[----:B------:R-:W-:Y:S02]  /*15430*/  PRMT R35, RZ, 0x7610, R35 ;  /* 0x00007610ff237816 */ /* 0x000fe40000000023 */
[----:B------:R0:W3:Y:S02]  /*15440*/  @P0 LDG.E.U8 R40, desc[UR18][R42.64] ;  /* 0x000000122a280981 */ /* 0x0000e4000c1e1100 */
[----:B0-----:R-:W-:-:S02]  /*15450*/  @P0 IMAD.MOV.U32 R42, RZ, RZ, R38 ;  /* 0x000000ffff2a0224 */ /* 0x001fc400078e0026 */
[----:B------:R-:W-:-:S05]  /*15460*/  @P0 IMAD.MOV.U32 R43, RZ, RZ, R44 ;  /* 0x000000ffff2b0224 */ /* 0x000fca00078e002c */
[----:B------:R-:W3:Y:S04]  /*15470*/  @P0 LDG.E.U8 R35, desc[UR18][R42.64] ;  /* 0x000000122a230981 */ /* 0x000ee8000c1e1100 */
[----:B--2---:R0:W-:Y:S04]  /*15480*/  STS.U8 [R31+UR9+0x5e00], R94 ;  /* 0x005e005e1f007988 */ /* 0x0041e80008000009 */
[----:B------:R0:W-:Y:S04]  /*15490*/  STS.U8 [R31+UR9+0x6200], R90 ;  /* 0x0062005a1f007988 */ /* 0x0001e80008000009 */
[----:B------:R0:W-:Y:S04]  /*154a0*/  STS.U8 [R31+UR9+0x6600], R69 ;  /* 0x006600451f007988 */ /* 0x0001e80008000009 */
[----:B------:R0:W-:Y:S04]  /*154b0*/  STS.U8 [R31+UR9+0x6a00], R65 ;  /* 0x006a00411f007988 */ /* 0x0001e80008000009 */
[----:B------:R0:W-:Y:S04]  /*154c0*/  STS.U8 [R31+UR9+0x6e00], R61 ;  /* 0x006e003d1f007988 */ /* 0x0001e80008000009 */
[----:B----4-:R0:W-:Y:S04]  /*154d0*/  STS.U8 [R31+UR9+0x7200], R57 ;  /* 0x007200391f007988 */ /* 0x0101e80008000009 */
[----:B------:R0:W-:Y:S04]  /*154e0*/  STS.U8 [R31+UR9+0x7600], R53 ;  /* 0x007600351f007988 */ /* 0x0001e80008000009 */
[----:B------:R0:W-:Y:S01]  /*154f0*/  STS.U8 [R31+UR9+0x7a00], R49 ;  /* 0x007a00311f007988 */ /* 0x0001e20008000009 */
[----:B------:R-:W-:-:S03]  /*15500*/  VIADD R162, R162, 0x7f ;  /* 0x0000007fa2a27836 */ /* 0x000fc60000000000 */
[----:B------:R0:W-:Y:S01]  /*15510*/  STL [R1+0x234], R71 ;  /* 0x0002344701007387 */ /* 0x0001e20000100800 */
[----:B------:R-:W-:-:S03]  /*15520*/  ISETP.NE.U32.AND P0, PT, RZ, UR7, PT ;  /* 0x00000007ff007c0c */ /* 0x000fc6000bf05070 */
[----:B------:R0:W-:Y:S04]  /*15530*/  STL [R1+0x228], R72 ;  /* 0x0002284801007387 */ /* 0x0001e80000100800 */
[----:B------:R0:W-:Y:S04]  /*15540*/  STL [R1+0x230], R38 ;  /* 0x0002302601007387 */ /* 0x0001e80000100800 */
[----:B------:R0:W-:Y:S01]  /*15550*/  STL [R1+0x22c], R44 ;  /* 0x00022c2c01007387 */ /* 0x0001e20000100800 */
[C---:B------:R-:W-:Y:S02]  /*15560*/  ISETP.LT.OR P2, PT, R162.reuse, 0x80, P0 ;  /* 0x00000080a200780c */ /* 0x040fe40000741670 */
[----:B------:R-:W-:Y:S01]  /*15570*/  ISETP.GE.AND P3, PT, R162, 0x100, PT ;  /* 0x00000100a200780c */ /* 0x000fe20003f66270 */
[----:B------:R0:W-:Y:S04]  /*15580*/  STS.U8 [R31+UR9+0x7e00], R46 ;  /* 0x007e002e1f007988 */ /* 0x0001e80008000009 */
        /* <DEDUP_REMOVED lines=15> */
[----:B---3--:R0:W-:Y:S04]  /*15680*/  STS.U8 [R32+UR9+0x4680], R41 ;  /* 0x0046802920007988 */ /* 0x0081e80008000009 */
        /* <DEDUP_REMOVED lines=31> */
[----:B------:R0:W-:Y:S01]  /*15880*/  STS.U8 [R34+UR9+0x7f80], R35 ;  /* 0x007f802322007988 */ /* 0x0001e20008000009 */
[----:B------:R1:W-:Y:S06]  /*15890*/  MEMBAR.ALL.CTA ;  /* 0x0000000000007992 */ /* 0x0003ec0000008000 */
[----:B-1----:R-:W1:Y:S02]  /*158a0*/  FENCE.VIEW.ASYNC.S ;  /* 0x00000000000073c6 */ /* 0x002e640000000000 */
[----:B-1----:R-:W-:Y:S06]  /*158b0*/  BAR.SYNC.DEFER_BLOCKING 0x0 ;  /* 0x0000000000007b1d */ /* 0x002fec0000010000 */
[----:B------:R-:W-:Y:S05]  /*158c0*/  @P2 BRA `(.L_x_6) ;  /* 0x0000000000842947 */ /* 0x000fea0003800000 */
[----:B------:R-:W-:Y:S02]  /*158d0*/  UIADD3 UR4, UPT, UPT, UR9, 0x4000, URZ ;  /* 0x0000400009047890 */ /* 0x000fe4000fffe0ff */
[----:B------:R-:W-:Y:S02]  /*158e0*/  USHF.R.U32.HI UR12, URZ, 0x4, UR9 ;  /* 0x00000004ff0c7899 */ /* 0x000fe40008011609 */
[----:B------:R-:W-:Y:S02]  /*158f0*/  USHF.R.U32.HI UR4, URZ, 0x4, UR4 ;  /* 0x00000004ff047899 */ /* 0x000fe40008011604 */
[----:B------:R-:W-:Y:S02]  /*15900*/  USGXT.U32 UR12, UR12, 0xe ;  /* 0x0000000e0c0c789a */ /* 0x000fe40008000000 */
[----:B------:R-:W-:Y:S02]  /*15910*/  USGXT.U32 UR14, UR4, 0xe ;  /* 0x0000000e040e789a */ /* 0x000fe40008000000 */
[----:B------:R-:W-:-:S02]  /*15920*/  UIADD3 UR28, UP1, UPT, UR12, 0x100, URZ ;  /* 0x000001000c1c7890 */ /* 0x000fc4000ff3e0ff */
[----:B------:R-:W-:Y:S01]  /*15930*/  UIADD3 UR26, UP2, UPT, UR14, 0x2, URZ ;  /* 0x000000020e1a7890 */ /* 0x000fe2000ff5e0ff */
[----:B------:R-:W-:Y:S01]  /*15940*/  UMOV UR4, URZ ;  /* 0x000000ff00047c82 */ /* 0x000fe20008000000 */
[----:B------:R-:W-:Y:S01]  /*15950*/  UMOV UR30, 0x0 ;  /* 0x00000000001e7882 */ /* 0x000fe20000000000 */
[----:B------:R-:W-:Y:S02]  /*15960*/  UIADD3.X UR29, UPT, UPT, UR4, 0x40004040, URZ, UP1, !UPT ;  /* 0x40004040041d7890 */ /* 0x000fe40008ffe4ff */
[----:B------:R-:W-:Y:S02]  /*15970*/  UIADD3.X UR27, UPT, UPT, UR4, 0x40004040, URZ, UP2, !UPT ;  /* 0x40004040041b7890 */ /* 0x000fe400097fe4ff */
[----:B------:R-:W-:Y:S02]  /*15980*/  UIADD3.64 UR16, UPT, UPT, UR28, 0x100, URZ ;  /* 0x000001001c107897 */ /* 0x000fe4000fffe0ff */
[----:B------:R-:W-:Y:S02]  /*15990*/  UIADD3.64 UR20, UPT, UPT, UR26, 0x2, URZ ;  /* 0x000000021a147897 */ /* 0x000fe4000fffe0ff */
[----:B------:R-:W-:-:S02]  /*159a0*/  UIADD3.64 UR22, UPT, UPT, UR28, 0x200, URZ ;  /* 0x000002001c167897 */ /* 0x000fc4000fffe0ff */
[----:B------:R-:W-:Y:S01]  /*159b0*/  UIADD3.64 UR24, UPT, UPT, UR26, 0x4, URZ ;  /* 0x000000041a187897 */ /* 0x000fe2000fffe0ff */
[----:B------:R-:W-:Y:S01]  /*159c0*/  UMOV UR31, 0x8208010 ;  /* 0x08208010001f7882 */ /* 0x000fe20000000000 */
[----:B------:R-:W-:Y:S01]  /*159d0*/  UMOV UR13, 0x40004040 ;  /* 0x40004040000d7882 */ /* 0x000fe20000000000 */
[----:B------:R-:W-:Y:S01]  /*159e0*/  UMOV UR15, 0x40004040 ;  /* 0x40004040000f7882 */ /* 0x000fe20000000000 */
[----:B------:R-:W-:Y:S01]  /*159f0*/  UMOV UR32, 0x0 ;  /* 0x0000000000207882 */ /* 0x000fe20000000000 */
[----:B------:R-:W-:Y:S01]  /*15a00*/  UMOV UR33, 0x8208010 ;  /* 0x0820801000217882 */ /* 0x000fe20000000000 */
[----:B------:R-:W-:Y:S01]  /*15a10*/  UMOV UR34, 0x0 ;  /* 0x0000000000227882 */ /* 0x000fe20000000000 */
[----:B------:R-:W-:Y:S01]  /*15a20*/  UMOV UR35, 0x8208010 ;  /* 0x0820801000237882 */ /* 0x000fe20000000000 */
[----:B------:R-:W-:Y:S01]  /*15a30*/  UMOV UR4, UR6 ;  /* 0x0000000600047c82 */ /* 0x000fe20008000000 */
[----:B------:R-:W-:Y:S01]  /*15a40*/  UMOV UR5, URZ ;  /* 0x000000ff00057c82 */ /* 0x000fe20008000000 */
[----:B------:R1:W-:Y:S01]  /*15a50*/  UTCQMMA gdesc[UR12], gdesc[UR14], tmem[UR8], tmem[UR30], idesc[UR31], !UPT ;  /* 0x00ff1e0e0c0075ea */ /* 0x0003e2000f800308 */
[----:B------:R-:W-:Y:S01]  /*15a60*/  UMOV UR36, 0x0 ;  /* 0x0000000000247882 */ /* 0x000fe20000000000 */
[----:B------:R-:W-:Y:S01]  /*15a70*/  UMOV UR37, 0x8208010 ;  /* 0x0820801000257882 */ /* 0x000fe20000000000 */
[----:B------:R1:W-:Y:S01]  /*15a80*/  UTCQMMA gdesc[UR28], gdesc[UR26], tmem[UR8], tmem[UR32], idesc[UR33], UPT ;  /* 0x00ff201a1c0075ea */ /* 0x0003e2000b800308 */
[----:B------:R-:W-:Y:S01]  /*15a90*/  UMOV UR4, UR4 ;  /* 0x0000000400047c82 */ /* 0x000fe20008000000 */
[----:B------:R1:W-:Y:S01]  /*15aa0*/  UTCQMMA gdesc[UR16], gdesc[UR20], tmem[UR8], tmem[UR34], idesc[UR35], UPT ;  /* 0x00ff2214100075ea */ /* 0x0003e2000b800308 */
[----:B------:R1:W-:Y:S01]  /*15ab0*/  UTCQMMA gdesc[UR22], gdesc[UR24], tmem[UR8], tmem[UR36], idesc[UR37], UPT ;  /* 0x00ff2418160075ea */ /* 0x0003e2000b800308 */
[----:B------:R1:W-:Y:S01]  /*15ac0*/  UTCBAR [UR4], URZ ;  /* 0x000000ff040073e9 */ /* 0x0003e200080000ff */
[----:B------:R-:W-:Y:S01]  /*15ad0*/  NOP ;  /* 0x0000000000007918 */ /* 0x000fe20000000000 */
.L_x_6:
[----:B-1----:R-:W-:Y:S01]  /*15ae0*/  UMOV UR4, URZ ;  /* 0x000000ff00047c82 */ /* 0x002fe20008000000 */
[----:B------:R-:W-:Y:S05]  /*15af0*/  @!P3 BRA `(.L_x_7) ;  /* 0x000000b800b0b947 */ /* 0x000fea0003800000 */
[----:B0-----:R-:W-:Y:S01]  /*15b00*/  SHF.R.S32.HI R38, RZ, 0x1f, R162 ;  /* 0x0000001fff267819 */ /* 0x001fe200000114a2 */
[----:B------:R-:W-:Y:S01]  /*15b10*/  IMAD.SHL.U32 R35, R36, 0x80, RZ ;  /* 0x0000008024237824 */ /* 0x000fe200078e00ff */
[----:B------:R-:W-:Y:S01]  /*15b20*/  UIADD3 UR4, UPT, UPT, UR9, 0x8000, URZ ;  /* 0x0000800009047890 */ /* 0x000fe2000fffe0ff */
[----:B------:R-:W-:Y:S01]  /*15b30*/  IMAD.MOV.U32 R39, RZ, RZ, RZ ;  /* 0x000000ffff277224 */ /* 0x000fe200078e00ff */
[----:B------:R-:W-:Y:S01]  /*15b40*/  LEA.HI R36, R38, R162, RZ, 0x7 ;  /* 0x000000a226247211 */ /* 0x000fe200078f38ff */
[----:B------:R-:W-:Y:S02]  /*15b50*/  UIADD3 UR5, UPT, UPT, UR9, 0xc000, URZ ;  /* 0x0000c00009057890 */ /* 0x000fe4000fffe0ff */
[----:B------:R-:W-:Y:S01]  /*15b60*/  USHF.R.U32.HI UR4, URZ, 0x4, UR4 ;  /* 0x00000004ff047899 */ /* 0x000fe20008011604 */
[----:B------:R-:W-:Y:S01]  /*15b70*/  SHF.R.S32.HI R36, RZ, 0x7, R36 ;  /* 0x00000007ff247819 */ /* 0x000fe20000011424 */
[----:B------:R-:W-:Y:S02]  /*15b80*/  USHF.R.U32.HI UR5, URZ, 0x4, UR5 ;  /* 0x00000004ff057899 */ /* 0x000fe40008011605 */
[----:B------:R-:W-:Y:S01]  /*15b90*/  USGXT.U32 UR12, UR4, 0xe ;  /* 0x0000000e040c789a */ /* 0x000fe20008000000 */
[----:B------:R-:W-:Y:S01]  /*15ba0*/  VIMNMX R38, PT, PT, R36, 0x2, !PT ;  /* 0x0000000224267848 */ /* 0x000fe20007fe0100 */
[----:B-----5:R-:W-:Y:S01]  /*15bb0*/  IMAD.SHL.U32 R36, R37, 0x80, RZ ;  /* 0x0000008025247824 */ /* 0x020fe200078e00ff */
[----:B------:R-:W-:-:S02]  /*15bc0*/  USGXT.U32 UR14, UR5, 0xe ;  /* 0x0000000e050e789a */ /* 0x000fc40008000000 */
[----:B------:R-:W-:Y:S01]  /*15bd0*/  UIADD3 UR28, UP1, UPT, UR12, 0x100, URZ ;  /* 0x000001000c1c7890 */ /* 0x000fe2000ff3e0ff */
[----:B------:R-:W-:Y:S01]  /*15be0*/  VIADD R37, R38, 0xfffffffe ;  /* 0xfffffffe26257836 */ /* 0x000fe20000000000 */
[----:B------:R-:W-:Y:S01]  /*15bf0*/  UIADD3 UR30, UP2, UPT, UR14, 0x2, URZ ;  /* 0x000000020e1e7890 */ /* 0x000fe2000ff5e0ff */
[----:B------:R-:W-:Y:S01]  /*15c00*/  SHF.R.S32.HI R38, RZ, 0x1f, R36 ;  /* 0x0000001fff267819 */ /* 0x000fe20000011424 */
[----:B------:R-:W-:Y:S01]  /*15c10*/  UMOV UR4, URZ ;  /* 0x000000ff00047c82 */ /* 0x000fe20008000000 */
[----:B------:R-:W-:Y:S01]  /*15c20*/  UMOV UR5, URZ ;  /* 0x000000ff00057c82 */ /* 0x000fe20008000000 */
[----:B------:R0:W-:Y:S01]  /*15c30*/  STL [R1+0x7d4], R37 ;  /* 0x0007d42501007387 */ /* 0x0001e20000100800 */
[----:B------:R-:W-:Y:S02]  /*15c40*/  UIADD3.X UR29, UPT, UPT, UR4, 0x40004040, URZ, UP1, !UPT ;  /* 0x40004040041d7890 */ /* 0x000fe40008ffe4ff */
[----:B------:R-:W-:Y:S01]  /*15c50*/  UIADD3.X UR31, UPT, UPT, UR5, 0x40004040, URZ, UP2, !UPT ;  /* 0x40004040051f7890 */ /* 0x000fe200097fe4ff */
[----:B------:R1:W-:Y:S01]  /*15c60*/  STL [R1+0x7c8], RZ ;  /* 0x0007c8ff01007387 */ /* 0x0003e20000100800 */
[----:B------:R-:W-:Y:S01]  /*15c70*/  UMOV UR11, 0x1 ;  /* 0x00000001000b7882 */ /* 0x000fe20000000000 */
[----:B------:R-:W-:-:S02]  /*15c80*/  UIADD3.64 UR20, UPT, UPT, UR28, 0x100, URZ ;  /* 0x000001001c147897 */ /* 0x000fc4000fffe0ff */
[----:B------:R-:W-:Y:S01]  /*15c90*/  UIADD3.64 UR22, UPT, UPT, UR30, 0x2, URZ ;  /* 0x000000021e167897 */ /* 0x000fe2000fffe0ff */
[----:B0-----:R-:W-:Y:S01]  /*15ca0*/  SHF.R.S32.HI R37, RZ, 0x1f, R35 ;  /* 0x0000001fff257819 */ /* 0x001fe20000011423 */
[----:B------:R-:W-:Y:S02]  /*15cb0*/  UIADD3.64 UR24, UPT, UPT, UR28, 0x200, URZ ;  /* 0x000002001c187897 */ /* 0x000fe4000fffe0ff */
[----:B-1----:R-:W-:-:S12]  /*15cc0*/  UIADD3.64 UR26, UPT, UPT, UR30, 0x4, URZ ;  /* 0x000000041e1a7897 */ /* 0x002fd8000fffe0ff */
.L_x_10:
[----:B-1----:R-:W2:Y:S01]  /*15cd0*/  LDL R40, [R1+0x7c8] ;  /* 0x0007c80001287983 */ /* 0x002ea20000100800 */
[----:B------:R-:W-:Y:S01]  /*15ce0*/  IMAD.U32 R39, R39, -0x80000000, RZ ;  /* 0x8000000027277824 */ /* 0x000fe200078e00ff */
[----:B------:R-:W0:Y:S01]  /*15cf0*/  LDC R65, c[0x0][0x3a0] ;  /* 0x0000e800ff417b82 */ /* 0x000e220000000800 */
[C---:B-----5:R-:W-:Y:S02]  /*15d00*/  IADD3 R10, P5, PT, R35.reuse, R10, RZ ;  /* 0x0000000a230a7210 */ /* 0x060fe40007fbe0ff */
[----:B------:R-:W-:Y:S01]  /*15d10*/  IADD3 R8, P4, PT, R35, R8, RZ ;  /* 0x0000000823087210 */ /* 0x000fe20007f9e0ff */
[----:B------:R-:W1:Y:S01]  /*15d20*/  SYNCS.PHASECHK.TRANS64.TRYWAIT P6, [UR6], R39 ;  /* 0x00000027ff0075a7 */ /* 0x000e6200080c1106 */
[----:B--2---:R-:W-:-:S04]  /*15d30*/  VIADD R40, R40, 0x1 ;  /* 0x0000000128287836 */ /* 0x004fc80000000000 */
[----:B0-----:R-:W-:Y:S01]  /*15d40*/  IMAD R65, R40, -0x80, R65 ;  /* 0xffffff8028417824 */ /* 0x001fe200078e0241 */
[----:B------:R0:W-:Y:S04]  /*15d50*/  STL [R1+0x7cc], R40 ;  /* 0x0007cc2801007387 */ /* 0x0001e80000100800 */
[C---:B------:R-:W-:Y:S02]  /*15d60*/  ISETP.GT.AND P2, PT, R65.reuse, 0x1, PT ;  /* 0x000000014100780c */ /* 0x040fe40003f44270 */
[----:B------:R-:W-:Y:S01]  /*15d70*/  ISETP.GT.AND P3, PT, R65, 0x2, PT ;  /* 0x000000024100780c */ /* 0x000fe20003f64270 */
[----:B-1----:R-:W-:-:S12]  /*15d80*/  @!P6 BRA `(.L_x_8) ;  /* 0x000001000070e947 */ /* 0x002fd80003800000 */
.L_x_16:
[----:B------:R-:W-:Y:S01]  /*15d90*/  PRMT R91, RZ, 0x7610, R91 ;  /* 0x00007610ff5b7816 */ /* 0x000fe2000000005b */
[----:B------:R-:W-:Y:S01]  /*15da0*/  IMAD.X R11, R37, 0x1, R11, P5 ;  /* 0x00000001250b7824 */ /* 0x000fe200028e060b */
[----:B------:R-:W-:Y:S01]  /*15db0*/  ISETP.GT.AND P5, PT, R65, 0x4, PT ;  /* 0x000000044100780c */ /* 0x000fe20003fa4270 */
[----:B------:R-:W-:Y:S01]  /*15dc0*/  IMAD.X R9, R37, 0x1, R9, P4 ;  /* 0x0000000125097824 */ /* 0x000fe200020e0609 */
[C---:B------:R-:W-:Y:S01]  /*15dd0*/  IADD3 R18, P6, PT, R35.reuse, R18, RZ ;  /* 0x0000001223127210 */ /* 0x040fe20007fde0ff */
[----:B------:R-:W-:Y:S01]  /*15de0*/  STL [R1+0xa4c], R71 ;  /* 0x000a4c4701007387 */ /* 0x000fe20000100800 */
[----:B------:R-:W-:Y:S02]  /*15df0*/  PRMT R49, RZ, 0x7610, R49 ;  /* 0x00007610ff317816 */ /* 0x000fe40000000031 */
[----:B0-----:R-:W-:Y:S01]  /*15e00*/  PRMT R40, RZ, 0x7610, R40 ;  /* 0x00007610ff287816 */ /* 0x001fe20000000028 */
[----:B------:R-:W2:Y:S01]  /*15e10*/  @P3 LDG.E.U8 R91, desc[UR18][R10.64] ;  /* 0x000000120a5b3981 */ /* 0x000ea2000c1e1100 */
[----:B------:R-:W-:Y:S01]  /*15e20*/  IADD3 R22, P3, PT, R35, R22, RZ ;  /* 0x0000001623167210 */ /* 0x000fe20007f7e0ff */
[C---:B------:R-:W-:Y:S01]  /*15e30*/  IMAD.X R19, R37.reuse, 0x1, R19, P6 ;  /* 0x0000000125137824 */ /* 0x040fe200030e0613 */
[----:B------:R-:W-:Y:S01]  /*15e40*/  PRMT R29, RZ, 0x7610, R29 ;  /* 0x00007610ff1d7816 */ /* 0x000fe2000000001d */
[----:B------:R-:W3:Y:S01]  /*15e50*/  @P2 LDG.E.U8 R49, desc[UR18][R8.64] ;  /* 0x0000001208312981 */ /* 0x000ee2000c1e1100 */
[----:B------:R-:W-:Y:S01]  /*15e60*/  PRMT R30, RZ, 0x7610, R30 ;  /* 0x00007610ff1e7816 */ /* 0x000fe2000000001e */
[----:B------:R-:W-:Y:S01]  /*15e70*/  IMAD.X R23, R37, 0x1, R23, P3 ;  /* 0x0000000125177824 */ /* 0x000fe200018e0617 */
[----:B------:R-:W-:Y:S01]  /*15e80*/  ISETP.GT.AND P3, PT, R65, 0x6, PT ;  /* 0x000000064100780c */ /* 0x000fe20003f64270 */
[----:B------:R0:W4:Y:S01]  /*15e90*/  @P5 LDG.E.U8 R40, desc[UR18][R18.64] ;  /* 0x0000001212285981 */ /* 0x000122000c1e1100 */
[----:B------:R-:W-:-:S02]  /*15ea0*/  IADD3 R14, P2, PT, R35, R14, RZ ;  /* 0x0000000e230e7210 */ /* 0x000fc40007f5e0ff */
[----:B------:R-:W-:Y:S01]  /*15eb0*/  IADD3 R24, P5, PT, R35, R24, RZ ;  /* 0x0000001823187210 */ /* 0x000fe20007fbe0ff */
[----:B------:R-:W-:Y:S01]  /*15ec0*/  STL [R1+0xa48], R70 ;  /* 0x000a484601007387 */ /* 0x000fe20000100800 */
[----:B------:R-:W-:Y:S01]  /*15ed0*/  ISETP.GT.AND P4, PT, R65, 0x3, PT ;  /* 0x000000034100780c */ /* 0x000fe20003f84270 */
[----:B------:R-:W-:Y:S01]  /*15ee0*/  IMAD.X R15, R37, 0x1, R15, P2 ;  /* 0x00000001250f7824 */ /* 0x000fe200010e060f */
[----:B------:R-:W-:Y:S01]  /*15ef0*/  ISETP.GT.AND P2, PT, R65, 0x5, PT ;  /* 0x000000054100780c */ /* 0x000fe20003f44270 */
[----:B------:R-:W-:Y:S01]  /*15f00*/  IMAD.X R25, R37, 0x1, R25, P5 ;  /* 0x0000000125197824 */ /* 0x000fe200028e0619 */
[----:B------:R-:W-:Y:S01]  /*15f10*/  PRMT R94, RZ, 0x7610, R94 ;  /* 0x00007610ff5e7816 */ /* 0x000fe2000000005e */
[----:B------:R-:W-:Y:S04]  /*15f20*/  STL [R1+0xa44], R69 ;  /* 0x000a444501007387 */ /* 0x000fe80000100800 */
[----:B------:R-:W2:Y:S04]  /*15f30*/  @P3 LDG.E.U8 R29, desc[UR18][R24.64] ;  /* 0x00000012181d3981 */ /* 0x000ea8000c1e1100 */
[----:B------:R-:W-:Y:S04]  /*15f40*/  STL [R1+0xa40], R68 ;  /* 0x000a404401007387 */ /* 0x000fe80000100800 */
[----:B------:R-:W3:Y:S04]  /*15f50*/  @P2 LDG.E.U8 R30, desc[UR18][R22.64] ;  /* 0x00000012161e2981 */ /* 0x000ee8000c1e1100 */
[----:B------:R-:W-:Y:S04]  /*15f60*/  STL [R1+0xa3c], R67 ;  /* 0x000a3c4301007387 */ /* 0x000fe80000100800 */
[----:B------:R-:W-:Y:S04]  /*15f70*/  STL [R1+0xa38], R66 ;  /* 0x000a384201007387 */ /* 0x000fe80000100800 */
[----:B------:R-:W-:Y:S04]  /*15f80*/  STL [R1+0x9d8], R0 ;  /* 0x0009d80001007387 */ /* 0x000fe80000100800 */
[----:B------:R-:W-:Y:S04]  /*15f90*/  STL [R1+0x9e0], R8 ;  /* 0x0009e00801007387 */ /* 0x000fe80000100800 */
[----:B------:R-:W4:Y:S01]  /*15fa0*/  @P4 LDG.E.U8 R94, desc[UR18][R14.64] ;  /* 0x000000120e5e4981 */ /* 0x000f22000c1e1100 */
[----:B------:R-:W-:-:S03]  /*15fb0*/  ISETP.GT.AND P4, PT, R65, 0x7, PT ;  /* 0x000000074100780c */ /* 0x000fc60003f84270 */
[----:B------:R-:W-:Y:S01]  /*15fc0*/  STL [R1+0x9dc], R9 ;  /* 0x0009dc0901007387 */ /* 0x000fe20000100800 */
[----:B------:R-:W-:-:S03]  /*15fd0*/  IADD3 R26, P6, PT, R35, R26, RZ ;  /* 0x0000001a231a7210 */ /* 0x000fc60007fde0ff */
[----:B------:R-:W-:Y:S04]  /*15fe0*/  STL [R1+0x9e8], R10 ;  /* 0x0009e80a01007387 */ /* 0x000fe80000100800 */
[----:B------:R-:W-:Y:S04]  /*15ff0*/  STL [R1+0x9e4], R11 ;  /* 0x0009e40b01007387 */ /* 0x000fe80000100800 */
[----:B------:R-:W-:Y:S04]  /*16000*/  STL [R1+0x9f0], R14 ;  /* 0x0009f00e01007387 */ /* 0x000fe80000100800 */
[----:B------:R-:W-:Y:S01]  /*16010*/  STL [R1+0x9ec], R15 ;  /* 0x0009ec0f01007387 */ /* 0x000fe20000100800 */
[----:B------:R-:W-:-:S03]  /*16020*/  IMAD.X R27, R37, 0x1, R27, P6 ;  /* 0x00000001251b7824 */ /* 0x000fc600030e061b */
[----:B------:R-:W-:Y:S04]  /*16030*/  STL [R1+0x9f8], R18 ;  /* 0x0009f81201007387 */ /* 0x000fe80000100800 */
[----:B------:R0:W-:Y:S02]  /*16040*/  STL [R1+0x9f4], R19 ;  /* 0x0009f41301007387 */ /* 0x0001e40000100800 */
[----:B0-----:R-:W-:-:S06]  /*16050*/  PRMT R19, RZ, 0x7610, R19 ;  /* 0x00007610ff137816 */ /* 0x001fcc0000000013 */
[----:B------:R-:W4:Y:S04]  /*16060*/  @P4 LDG.E.U8 R19, desc[UR18][R26.64] ;  /* 0x000000121a134981 */ /* 0x000f28000c1e1100 */
[----:B------:R-:W-:Y:S04]  /*16070*/  STL [R1+0xa00], R22 ;  /* 0x000a001601007387 */ /* 0x000fe80000100800 */
[----:B------:R-:W-:Y:S04]  /*16080*/  STL [R1+0x9fc], R23 ;  /* 0x0009fc1701007387 */ /* 0x000fe80000100800 */
[----:B------:R-:W4:Y:S04]  /*16090*/  LDL.LU R66, [R1+0x10] ;  /* 0x0000100001427983 */ /* 0x000f280000300800 */
[----:B------:R-:W4:Y:S01]  /*160a0*/  LDL.LU R69, [R1+0x14] ;  /* 0x0000140001457983 */ /* 0x000f220000300800 */
[----:B------:R-:W-:-:S02]  /*160b0*/  ISETP.GT.AND P2, PT, R65, 0x8, PT ;  /* 0x000000084100780c */ /* 0x000fc40003f44270 */
[----:B------:R-:W-:Y:S01]  /*160c0*/  IADD3 R4, P5, PT, R35, R4, RZ ;  /* 0x0000000423047210 */ /* 0x000fe20007fbe0ff */
[----:B--2---:R0:W-:Y:S04]  /*160d0*/  STL [R1+0x88], R29 ;  /* 0x0000881d01007387 */ /* 0x0041e80000100800 */
[----:B0-----:R-:W2:Y:S04]  /*160e0*/  LDL.LU R29, [R1+0x18] ;  /* 0x00001800011d7983 */ /* 0x001ea80000300800 */
[----:B------:R-:W2:Y:S04]  /*160f0*/  LDL.LU R70, [R1+0x94] ;  /* 0x0000940001467983 */ /* 0x000ea80000300800 */
[----:B---3--:R0:W-:Y:S04]  /*16100*/  STL [R1+0x8c], R30 ;  /* 0x00008c1e01007387 */ /* 0x0081e80000100800 */
[----:B0-----:R-:W3:Y:S01]  /*16110*/  LDL.LU R30, [R1+0x9c] ;  /* 0x00009c00011e7983 */ /* 0x001ee20000300800 */
[----:B------:R-:W-:Y:S01]  /*16120*/  ISETP.GT.AND P3, PT, R65, 0x9, PT ;  /* 0x000000094100780c */ /* 0x000fe20003f64270 */
[----:B------:R-:W-:Y:S01]  /*16130*/  IMAD.X R5, R37, 0x1, R5, P5 ;  /* 0x0000000125057824 */ /* 0x000fe200028e0605 */
[----:B------:R-:W-:-:S02]  /*16140*/  PRMT R64, RZ, 0x7610, R64 ;  /* 0x00007610ff407816 */ /* 0x000fc40000000040 */
[----:B------:R-:W-:Y:S02]  /*16150*/  ISETP.GT.AND P4, PT, R65, 0xa, PT ;  /* 0x0000000a4100780c */ /* 0x000fe40003f84270 */
[C---:B------:R-:W-:Y:S02]  /*16160*/  IADD3 R6, P5, PT, R35.reuse, R6, RZ ;  /* 0x0000000623067210 */ /* 0x040fe40007fbe0ff */
[----:B------:R-:W-:Y:S01]  /*16170*/  IADD3 R12, P6, PT, R35, R12, RZ ;  /* 0x0000000c230c7210 */ /* 0x000fe20007fde0ff */
[----:B------:R-:W3:Y:S01]  /*16180*/  @P2 LDG.E.U8 R64, desc[UR18][R4.64] ;  /* 0x0000001204402981 */ /* 0x000ee2000c1e1100 */
[----:B------:R-:W-:Y:S01]  /*16190*/  PRMT R48, RZ, 0x7610, R48 ;  /* 0x00007610ff307816 */ /* 0x000fe20000000030 */
[----:B------:R-:W-:Y:S01]  /*161a0*/  IMAD.X R7, R37, 0x1, R7, P5 ;  /* 0x0000000125077824 */ /* 0x000fe200028e0607 */
[----:B------:R-:W-:Y:S01]  /*161b0*/  ISETP.GT.AND P2, PT, R65, 0xb, PT ;  /* 0x0000000b4100780c */ /* 0x000fe20003f44270 */
[----:B------:R-:W-:Y:S01]  /*161c0*/  STL [R1+0xa08], R24 ;  /* 0x000a081801007387 */ /* 0x000fe20000100800 */
[----:B------:R-:W-:Y:S01]  /*161d0*/  PRMT R92, RZ, 0x7610, R92 ;  /* 0x00007610ff5c7816 */ /* 0x000fe2000000005c */
[----:B------:R-:W-:-:S02]  /*161e0*/  IMAD.X R13, R37, 0x1, R13, P6 ;  /* 0x00000001250d7824 */ /* 0x000fc400030e060d */
[----:B------:R-:W-:Y:S01]  /*161f0*/  STL [R1+0xa04], R25 ;  /* 0x000a041901007387 */ /* 0x000fe20000100800 */
[----:B------:R-:W-:-:S03]  /*16200*/  IADD3 R16, P5, PT, R35, R16, RZ ;  /* 0x0000001023107210 */ /* 0x000fc60007fbe0ff */
[----:B----4-:R-:W-:Y:S01]  /*16210*/  STL [R1+0x90], R40 ;  /* 0x0000902801007387 */ /* 0x010fe20000100800 */
[----:B------:R-:W-:Y:S01]  /*16220*/  PRMT R93, RZ, 0x7610, R93 ;  /* 0x00007610ff5d7816 */ /* 0x000fe2000000005d */
[----:B------:R-:W-:Y:S02]  /*16230*/  IMAD.X R17, R37, 0x1, R17, P5 ;  /* 0x0000000125117824 */ /* 0x000fe400028e0611 */
[----:B------:R-:W4:Y:S01]  /*16240*/  @P3 LDG.E.U8 R48, desc[UR18][R6.64] ;  /* 0x0000001206303981 */ /* 0x000f22000c1e1100 */
[----:B------:R-:W-:-:S03]  /*16250*/  ISETP.GT.AND P3, PT, R65, 0xc, PT ;  /* 0x0000000c4100780c */ /* 0x000fc60003f64270 */
[----:B------:R-:W4:Y:S01]  /*16260*/  @P4 LDG.E.U8 R92, desc[UR18][R12.64] ;  /* 0x000000120c5c4981 */ /* 0x000f22000c1e1100 */
[----:B------:R-:W-:Y:S02]  /*16270*/  ISETP.GT.AND P4, PT, R65, 0xd, PT ;  /* 0x0000000d4100780c */ /* 0x000fe40003f84270 */
[C---:B------:R-:W-:Y:S01]  /*16280*/  IADD3 R20, P5, PT, R35.reuse, R20, RZ ;  /* 0x0000001423147210 */ /* 0x040fe20007fbe0ff */
[----:B------:R0:W4:Y:S04]  /*16290*/  @P2 LDG.E.U8 R93, desc[UR18][R16.64] ;  /* 0x00000012105d2981 */ /* 0x000128000c1e1100 */
[----:B------:R-:W-:Y:S04]  /*162a0*/  STL [R1+0xa14], R19 ;  /* 0x000a141301007387 */ /* 0x000fe80000100800 */
[----:B------:R-:W-:Y:S04]  /*162b0*/  STL [R1+0xa10], R26 ;  /* 0x000a101a01007387 */ /* 0x000fe80000100800 */
[----:B------:R-:W-:Y:S04]  /*162c0*/  STL [R1+0xa0c], R27 ;  /* 0x000a0c1b01007387 */ /* 0x000fe80000100800 */
[----:B------:R-:W-:Y:S04]  /*162d0*/  STL [R1+0xa1c], R4 ;  /* 0x000a1c0401007387 */ /* 0x000fe80000100800 */
[----:B------:R-:W-:Y:S04]  /*162e0*/  STL [R1+0xa18], R5 ;  /* 0x000a180501007387 */ /* 0x000fe80000100800 */
[----:B------:R-:W-:Y:S04]  /*162f0*/  STL [R1+0xa24], R6 ;  /* 0x000a240601007387 */ /* 0x000fe80000100800 */
[----:B------:R-:W-:Y:S01]  /*16300*/  STL [R1+0xa20], R7 ;  /* 0x000a200701007387 */ /* 0x000fe20000100800 */
[----:B------:R-:W-:-:S03]  /*16310*/  IADD3 R111, P6, PT, R35, R111, RZ ;  /* 0x0000006f236f7210 */ /* 0x000fc60007fde0ff */
[----:B------:R-:W-:Y:S04]  /*16320*/  STL [R1+0xa2c], R12 ;  /* 0x000a2c0c01007387 */ /* 0x000fe80000100800 */
[----:B------:R-:W-:Y:S01]  /*16330*/  STL [R1+0xa28], R13 ;  /* 0x000a280d01007387 */ /* 0x000fe20000100800 */
[----:B------:R-:W-:-:S03]  /*16340*/  IMAD.X R21, R37, 0x1, R21, P5 ;  /* 0x0000000125157824 */ /* 0x000fc600028e0615 */
[----:B------:R-:W-:Y:S01]  /*16350*/  STL [R1+0xa34], R16 ;  /* 0x000a341001007387 */ /* 0x000fe20000100800 */
[----:B------:R-:W-:-:S03]  /*16360*/  ISETP.GT.AND P2, PT, R65, 0xe, PT ;  /* 0x0000000e4100780c */ /* 0x000fc60003f44270 */
[----:B------:R0:W-:Y:S01]  /*16370*/  STL [R1+0xa30], R17 ;  /* 0x000a301101007387 */ /* 0x0001e20000100800 */
[----:B------:R-:W-:Y:S01]  /*16380*/  IMAD.X R110, R37, 0x1, R110, P6 ;  /* 0x00000001256e7824 */ /* 0x000fe200030e066e */
[----:B------:R-:W-:Y:S02]  /*16390*/  IADD3 R118, P5, PT, R35, R118, RZ ;  /* 0x0000007623767210 */ /* 0x000fe40007fbe0ff */
[----:B0-----:R-:W-:Y:S01]  /*163a0*/  PRMT R17, RZ, 0x7610, R17 ;  /* 0x00007610ff117816 */ /* 0x001fe20000000011 */
[----:B------:R-:W-:Y:S01]  /*163b0*/  @P4 IMAD.MOV.U32 R40, RZ, RZ, R111 ;  /* 0x000000ffff284224 */ /* 0x000fe200078e006f */
[----:B------:R-:W-:Y:S01]  /*163c0*/  PRMT R6, RZ, 0x7610, R6 ;  /* 0x00007610ff067816 */ /* 0x000fe20000000006 */
[----:B------:R-:W-:-:S03]  /*163d0*/  @P4 IMAD.MOV.U32 R41, RZ, RZ, R110 ;  /* 0x000000ffff294224 */ /* 0x000fc600078e006e */
[----:B------:R-:W4:Y:S01]  /*163e0*/  @P3 LDG.E.U8 R17, desc[UR18][R20.64] ;  /* 0x0000001214113981 */ /* 0x000f22000c1e1100 */
[----:B------:R-:W-:Y:S01]  /*163f0*/  ISETP.GT.AND P3, PT, R65, 0xf, PT ;  /* 0x0000000f4100780c */ /* 0x000fe20003f64270 */
[----:B------:R-:W-:Y:S01]  /*16400*/  IMAD.X R112, R37, 0x1, R112, P5 ;  /* 0x0000000125707824 */ /* 0x000fe200028e0670 */
[----:B------:R-:W-:Y:S01]  /*16410*/  IADD3 R123, P5, PT, R35, R123, RZ ;  /* 0x0000007b237b7210 */ /* 0x000fe20007fbe0ff */
[----:B------:R0:W4:Y:S01]  /*16420*/  @P4 LDG.E.U8 R6, desc[UR18][R40.64] ;  /* 0x0000001228064981 */ /* 0x000122000c1e1100 */
[----:B------:R-:W-:Y:S02]  /*16430*/  PRMT R27, RZ, 0x7610, R27 ;  /* 0x00007610ff1b7816 */ /* 0x000fe4000000001b */
[----:B------:R-:W-:Y:S01]  /*16440*/  ISETP.GT.AND P4, PT, R65, 0x10, PT ;  /* 0x000000104100780c */ /* 0x000fe20003f84270 */
[----:B------:R-:W-:Y:S01]  /*16450*/  IMAD.X R119, R37, 0x1, R119, P5 ;  /* 0x0000000125777824 */ /* 0x000fe200028e0677 */
[----:B------:R-:W-:Y:S01]  /*16460*/  IADD3 R126, P6, PT, R35, R126, RZ ;  /* 0x0000007e237e7210 */ /* 0x000fe20007fde0ff */
[----:B0-----:R-:W-:-:S02]  /*16470*/  @P2 IMAD.MOV.U32 R40, RZ, RZ, R118 ;  /* 0x000000ffff282224 */ /* 0x001fc400078e0076 */
[----:B------:R-:W-:Y:S01]  /*16480*/  @P2 IMAD.MOV.U32 R41, RZ, RZ, R112 ;  /* 0x000000ffff292224 */ /* 0x000fe200078e0070 */
[----:B------:R-:W-:-:S04]  /*16490*/  PRMT R14, RZ, 0x7610, R14 ;  /* 0x00007610ff0e7816 */ /* 0x000fc8000000000e */
[----:B------:R0:W4:Y:S01]  /*164a0*/  @P2 LDG.E.U8 R27, desc[UR18][R40.64] ;  /* 0x00000012281b2981 */ /* 0x000122000c1e1100 */
[----:B------:R-:W-:Y:S01]  /*164b0*/  ISETP.GT.AND P2, PT, R65, 0x11, PT ;  /* 0x000000114100780c */ /* 0x000fe20003f44270 */
[----:B------:R-:W-:Y:S01]  /*164c0*/  IMAD.X R125, R37, 0x1, R125, P6 ;  /* 0x00000001257d7824 */ /* 0x000fe200030e067d */
[----:B------:R-:W-:Y:S01]  /*164d0*/  IADD3 R132, P5, PT, R35, R132, RZ ;  /* 0x0000008423847210 */ /* 0x000fe20007fbe0ff */
[----:B0-----:R-:W-:Y:S02]  /*164e0*/  @P3 IMAD.MOV.U32 R40, RZ, RZ, R123 ;  /* 0x000000ffff283224 */ /* 0x001fe400078e007b */
[----:B------:R-:W-:Y:S01]  /*164f0*/  @P3 IMAD.MOV.U32 R41, RZ, RZ, R119 ;  /* 0x000000ffff293224 */ /* 0x000fe200078e0077 */
[----:B------:R-:W-:-:S04]  /*16500*/  PRMT R63, RZ, 0x7610, R63 ;  /* 0x00007610ff3f7816 */ /* 0x000fc8000000003f */
[----:B------:R0:W4:Y:S01]  /*16510*/  @P3 LDG.E.U8 R14, desc[UR18][R40.64] ;  /* 0x00000012280e3981 */ /* 0x000122000c1e1100 */
[----:B------:R-:W-:Y:S01]  /*16520*/  ISETP.GT.AND P3, PT, R65, 0x12, PT ;  /* 0x000000124100780c */ /* 0x000fe20003f64270 */
[----:B------:R-:W-:Y:S01]  /*16530*/  IMAD.X R130, R37, 0x1, R130, P5 ;  /* 0x0000000125827824 */ /* 0x000fe200028e0682 */
[----:B------:R-:W-:Y:S02]  /*16540*/  IADD3 R138, P5, PT, R35, R138, RZ ;  /* 0x0000008a238a7210 */ /* 0x000fe40007fbe0ff */
[----:B------:R-:W-:Y:S01]  /*16550*/  PRMT R47, RZ, 0x7610, R47 ;  /* 0x00007610ff2f7816 */ /* 0x000fe2000000002f */
[----:B0-----:R-:W-:Y:S02]  /*16560*/  @P4 IMAD.MOV.U32 R40, RZ, RZ, R126 ;  /* 0x000000ffff284224 */ /* 0x001fe400078e007e */
[----:B------:R-:W-:Y:S02]  /*16570*/  @P4 IMAD.MOV.U32 R41, RZ, RZ, R125 ;  /* 0x000000ffff294224 */ /* 0x000fe400078e007d */
[----:B------:R-:W-:-:S03]  /*16580*/  IMAD.X R135, R37, 0x1, R135, P5 ;  /* 0x0000000125877824 */ /* 0x000fc600028e0687 */
[----:B------:R0:W4:Y:S01]  /*16590*/  @P4 LDG.E.U8 R63, desc[UR18][R40.64] ;  /* 0x00000012283f4981 */ /* 0x000122000c1e1100 */
[----:B------:R-:W-:Y:S02]  /*165a0*/  ISETP.GT.AND P4, PT, R65, 0x13, PT ;  /* 0x000000134100780c */ /* 0x000fe40003f84270 */
[----:B------:R-:W-:Y:S02]  /*165b0*/  IADD3 R146, P6, PT, R35, R146, RZ ;  /* 0x0000009223927210 */ /* 0x000fe40007fde0ff */
[----:B------:R-:W-:Y:S01]  /*165c0*/  PRMT R108, RZ, 0x7610, R108 ;  /* 0x00007610ff6c7816 */ /* 0x000fe2000000006c */
[----:B0-----:R-:W-:Y:S02]  /*165d0*/  @P2 IMAD.MOV.U32 R40, RZ, RZ, R132 ;  /* 0x000000ffff282224 */ /* 0x001fe400078e0084 */
[----:B------:R-:W-:-:S05]  /*165e0*/  @P2 IMAD.MOV.U32 R41, RZ, RZ, R130 ;  /* 0x000000ffff292224 */ /* 0x000fca00078e0082 */
        /* <DEDUP_REMOVED lines=17> */
[C---:B------:R-:W-:Y:S02]  /*16700*/  IADD3 R164, P6, PT, R35.reuse, R164, RZ ;  /* 0x000000a423a47210 */ /* 0x040fe40007fde0ff */
[----:B------:R-:W-:Y:S01]  /*16710*/  PRMT R7, RZ, 0x7610, R7 ;  /* 0x00007610ff077816 */ /* 0x000fe20000000007 */
[----:B0-----:R-:W-:Y:S02]  /*16720*/  @P2 IMAD.MOV.U32 R40, RZ, RZ, R156 ;  /* 0x000000ffff282224 */ /* 0x001fe400078e009c */
[----:B------:R-:W-:Y:S01]  /*16730*/  @P2 IMAD.MOV.U32 R41, RZ, RZ, R150 ;  /* 0x000000ffff292224 */ /* 0x000fe200078e0096 */
[----:B------:R-:W-:-:S04]  /*16740*/  IADD3 R66, P5, PT, R35, R66, RZ ;  /* 0x0000004223427210 */ /* 0x000fc80007fbe0ff */
[----:B------:R0:W4:Y:S01]  /*16750*/  @P2 LDG.E.U8 R12, desc[UR18][R40.64] ;  /* 0x00000012280c2981 */ /* 0x000122000c1e1100 */
[----:B------:R-:W-:Y:S01]  /*16760*/  ISETP.GT.AND P2, PT, R65, 0x17, PT ;  /* 0x000000174100780c */ /* 0x000fe20003f44270 */
[C---:B------:R-:W-:Y:S01]  /*16770*/  IMAD.X R163, R37.reuse, 0x1, R163, P6 ;  /* 0x0000000125a37824 */ /* 0x040fe200030e06a3 */
[----:B------:R-:W-:Y:S01]  /*16780*/  PRMT R24, RZ, 0x7610, R24 ;  /* 0x00007610ff187816 */ /* 0x000fe20000000018 */
[----:B0-----:R-:W-:Y:S02]  /*16790*/  @P3 IMAD.MOV.U32 R40, RZ, RZ, R158 ;  /* 0x000000ffff283224 */ /* 0x001fe400078e009e */
[----:B------:R-:W-:Y:S02]  /*167a0*/  @P3 IMAD.MOV.U32 R41, RZ, RZ, R157 ;  /* 0x000000ffff293224 */ /* 0x000fe400078e009d */
[----:B------:R-:W-:-:S03]  /*167b0*/  IMAD.X R165, R37, 0x1, R165, P5 ;  /* 0x0000000125a57824 */ /* 0x000fc600028e06a5 */
[----:B------:R0:W4:Y:S01]  /*167c0*/  @P3 LDG.E.U8 R7, desc[UR18][R40.64] ;  /* 0x0000001228073981 */ /* 0x000122000c1e1100 */
[----:B------:R-:W-:Y:S02]  /*167d0*/  ISETP.GT.AND P3, PT, R65, 0x18, PT ;  /* 0x000000184100780c */ /* 0x000fe40003f64270 */
[----:B------:R-:W-:Y:S01]  /*167e0*/  PRMT R15, RZ, 0x7610, R15 ;  /* 0x00007610ff0f7816 */ /* 0x000fe2000000000f */
[----:B0-----:R-:W-:Y:S02]  /*167f0*/  @P4 IMAD.MOV.U32 R40, RZ, RZ, R164 ;  /* 0x000000ffff284224 */ /* 0x001fe400078e00a4 */
[----:B------:R-:W-:Y:S01]  /*16800*/  @P4 IMAD.MOV.U32 R41, RZ, RZ, R163 ;  /* 0x000000ffff294224 */ /* 0x000fe200078e00a3 */
[----:B------:R0:W-:Y:S04]  /*16810*/  STL [R1+0x10], R66 ;  /* 0x0000104201007387 */ /* 0x0001e80000100800 */
[----:B------:R1:W4:Y:S01]  /*16820*/  @P4 LDG.E.U8 R24, desc[UR18][R40.64] ;  /* 0x0000001228184981 */ /* 0x000322000c1e1100 */
[----:B------:R-:W-:-:S03]  /*16830*/  PRMT R62, RZ, 0x7610, R62 ;  /* 0x00007610ff3e7816 */ /* 0x000fc6000000003e */
[----:B------:R-:W4:Y:S01]  /*16840*/  LDL.LU R68, [R1+0x98] ;  /* 0x0000980001447983 */ /* 0x000f220000300800 */
[----:B-1----:R-:W-:Y:S02]  /*16850*/  @P2 IMAD.MOV.U32 R40, RZ, RZ, R66 ;  /* 0x000000ffff282224 */ /* 0x002fe400078e0042 */
[----:B------:R-:W-:Y:S01]  /*16860*/  @P2 IMAD.MOV.U32 R41, RZ, RZ, R165 ;  /* 0x000000ffff292224 */ /* 0x000fe200078e00a5 */
[----:B0-----:R-:W4:Y:S04]  /*16870*/  LDL.LU R66, [R1+0xa4] ;  /* 0x0000a40001427983 */ /* 0x001f280000300800 */
[----:B------:R0:W4:Y:S01]  /*16880*/  @P2 LDG.E.U8 R15, desc[UR18][R40.64] ;  /* 0x00000012280f2981 */ /* 0x000122000c1e1100 */
[----:B--2---:R-:W-:-:S05]  /*16890*/  IADD3 R29, P5, PT, R35, R29, RZ ;  /* 0x0000001d231d7210 */ /* 0x004fca0007fbe0ff */
[----:B------:R-:W-:Y:S01]  /*168a0*/  IMAD.X R69, R37, 0x1, R69, P5 ;  /* 0x0000000125457824 */ /* 0x000fe200028e0645 */
[C---:B------:R-:W-:Y:S01]  /*168b0*/  IADD3 R70, P6, PT, R35.reuse, R70, RZ ;  /* 0x0000004623467210 */ /* 0x040fe20007fde0ff */
[----:B------:R-:W-:Y:S01]  /*168c0*/  STL [R1+0x18], R29 ;  /* 0x0000181d01007387 */ /* 0x000fe20000100800 */
[----:B0-----:R-:W-:Y:S02]  /*168d0*/  @P3 IMAD.MOV.U32 R40, RZ, RZ, R29 ;  /* 0x000000ffff283224 */ /* 0x001fe400078e001d */
[----:B------:R-:W-:Y:S01]  /*168e0*/  @P3 IMAD.MOV.U32 R41, RZ, RZ, R69 ;  /* 0x000000ffff293224 */ /* 0x000fe200078e0045 */
[----:B------:R0:W-:Y:S04]  /*168f0*/  STL [R1+0x14], R69 ;  /* 0x0000144501007387 */ /* 0x0001e80000100800 */
[----:B------:R1:W2:Y:S01]  /*16900*/  @P3 LDG.E.U8 R62, desc[UR18][R40.64] ;  /* 0x00000012283e3981 */ /* 0x0002a2000c1e1100 */
[----:B---3--:R-:W-:-:S03]  /*16910*/  IADD3 R30, P5, PT, R35, R30, RZ ;  /* 0x0000001e231e7210 */ /* 0x008fc60007fbe0ff */
[----:B0-----:R-:W3:Y:S04]  /*16920*/  LDL.LU R69, [R1+0xa0] ;  /* 0x0000a00001457983 */ /* 0x001ee80000300800 */
[----:B------:R-:W-:Y:S04]  /*16930*/  STL [R1+0x94], R70 ;  /* 0x0000944601007387 */ /* 0x000fe80000100800 */
[----:B------:R-:W2:Y:S04]  /*16940*/  LDL.LU R71, [R1+0xac] ;  /* 0x0000ac0001477983 */ /* 0x000ea80000300800 */
[----:B------:R-:W-:Y:S04]  /*16950*/  STL [R1+0x9c], R30 ;  /* 0x00009c1e01007387 */ /* 0x000fe80000100800 */
[----:B------:R-:W2:Y:S04]  /*16960*/  LDL.LU R29, [R1+0xb4] ;  /* 0x0000b400011d7983 */ /* 0x000ea80000300800 */
[----:B------:R-:W2:Y:S01]  /*16970*/  LDL.LU R41, [R1+0x2c] ;  /* 0x00002c0001297983 */ /* 0x000ea20000300800 */
[----:B------:R-:W-:-:S02]  /*16980*/  ISETP.GT.AND P4, PT, R65, 0x19, PT ;  /* 0x000000194100780c */ /* 0x000fc40003f84270 */
[C---:B------:R-:W-:Y:S02]  /*16990*/  ISETP.GT.AND P2, PT, R65.reuse, 0x1a, PT ;  /* 0x0000001a4100780c */ /* 0x040fe40003f44270 */
[----:B------:R-:W-:Y:S02]  /*169a0*/  PRMT R46, RZ, 0x7610, R46 ;  /* 0x00007610ff2e7816 */ /* 0x000fe4000000002e */
[----:B------:R-:W-:Y:S02]  /*169b0*/  ISETP.GT.AND P3, PT, R65, 0x1b, PT ;  /* 0x0000001b4100780c */ /* 0x000fe40003f64270 */
[----:B------:R-:W-:-:S05]  /*169c0*/  PRMT R107, RZ, 0x7610, R107 ;  /* 0x00007610ff6b7816 */ /* 0x000fca000000006b */
[----:B-1----:R-:W-:Y:S01]  /*169d0*/  @P4 IMAD.MOV.U32 R40, RZ, RZ, R70 ;  /* 0x000000ffff284224 */ /* 0x002fe200078e0046 */
[----:B------:R-:W-:Y:S01]  /*169e0*/  PRMT R145, RZ, 0x7610, R145 ;  /* 0x00007610ff917816 */ /* 0x000fe20000000091 */
[----:B----4-:R-:W-:Y:S01]  /*169f0*/  IMAD.X R68, R37, 0x1, R68, P5 ;  /* 0x0000000125447824 */ /* 0x010fe200028e0644 */
[----:B------:R-:W-:-:S05]  /*16a00*/  IADD3 R66, P5, PT, R35, R66, RZ ;  /* 0x0000004223427210 */ /* 0x000fca0007fbe0ff */
[C---:B---3--:R-:W-:Y:S02]  /*16a10*/  IMAD.X R69, R37.reuse, 0x1, R69, P5 ;  /* 0x0000000125457824 */ /* 0x048fe400028e0645 */
[----:B--2---:R-:W-:Y:S01]  /*16a20*/  IMAD.X R41, R37, 0x1, R41, P6 ;  /* 0x0000000125297824 */ /* 0x004fe200030e0629 */
[----:B------:R-:W-:-:S04]  /*16a30*/  IADD3 R71, P6, PT, R35, R71, RZ ;  /* 0x0000004723477210 */ /* 0x000fc80007fde0ff */
[----:B------:R0:W-:Y:S04]  /*16a40*/  STL [R1+0x2c], R41 ;  /* 0x00002c2901007387 */ /* 0x0001e80000100800 */
[----:B------:R1:W2:Y:S01]  /*16a50*/  @P4 LDG.E.U8 R46, desc[UR18][R40.64] ;  /* 0x00000012282e4981 */ /* 0x0002a2000c1e1100 */
[----:B------:R-:W-:-:S03]  /*16a60*/  IADD3 R29, P5, PT, R35, R29, RZ ;  /* 0x0000001d231d7210 */ /* 0x000fc60007fbe0ff */
[----:B------:R3:W-:Y:S01]  /*16a70*/  STL [R1+0x98], R68 ;  /* 0x0000984401007387 */ /* 0x0007e20000100800 */
[----:B-1----:R-:W-:Y:S02]  /*16a80*/  @P2 IMAD.MOV.U32 R40, RZ, RZ, R30 ;  /* 0x000000ffff282224 */ /* 0x002fe400078e001e */
[----:B0-----:R-:W-:Y:S02]  /*16a90*/  @P2 IMAD.MOV.U32 R41, RZ, RZ, R68 ;  /* 0x000000ffff292224 */ /* 0x001fe400078e0044 */
[----:B---3--:R-:W3:Y:S04]  /*16aa0*/  LDL.LU R68, [R1+0xb0] ;  /* 0x0000b00001447983 */ /* 0x008ee80000300800 */
[----:B------:R-:W4:Y:S04]  /*16ab0*/  LDL.LU R30, [R1+0xbc] ;  /* 0x0000bc00011e7983 */ /* 0x000f280000300800 */
[----:B------:R-:W-:Y:S04]  /*16ac0*/  STL [R1+0xa4], R66 ;  /* 0x0000a44201007387 */ /* 0x000fe80000100800 */
[----:B------:R0:W2:Y:S04]  /*16ad0*/  @P2 LDG.E.U8 R107, desc[UR18][R40.64] ;  /* 0x00000012286b2981 */ /* 0x0000a8000c1e1100 */
[----:B------:R1:W-:Y:S01]  /*16ae0*/  STL [R1+0xa0], R69 ;  /* 0x0000a04501007387 */ /* 0x0003e20000100800 */
[----:B0-----:R-:W-:-:S02]  /*16af0*/  @P3 IMAD.MOV.U32 R40, RZ, RZ, R66 ;  /* 0x000000ffff283224 */ /* 0x001fc400078e0042 */
[----:B------:R-:W-:Y:S02]  /*16b00*/  @P3 IMAD.MOV.U32 R41, RZ, RZ, R69 ;  /* 0x000000ffff293224 */ /* 0x000fe400078e0045 */
[----:B-1----:R-:W2:Y:S04]  /*16b10*/  LDL.LU R69, [R1+0xb8] ;  /* 0x0000b80001457983 */ /* 0x002ea80000300800 */
[----:B------:R-:W-:Y:S04]  /*16b20*/  STL [R1+0xac], R71 ;  /* 0x0000ac4701007387 */ /* 0x000fe80000100800 */
[----:B------:R-:W2:Y:S04]  /*16b30*/  LDL.LU R70, [R1+0xc4] ;  /* 0x0000c40001467983 */ /* 0x000ea80000300800 */
[----:B------:R-:W-:Y:S04]  /*16b40*/  STL [R1+0xb4], R29 ;  /* 0x0000b41d01007387 */ /* 0x000fe80000100800 */
[----:B------:R-:W2:Y:S04]  /*16b50*/  LDL.LU R66, [R1+0xcc] ;  /* 0x0000cc0001427983 */ /* 0x000ea80000300800 */
[----:B------:R0:W2:Y:S04]  /*16b60*/  @P3 LDG.E.U8 R145, desc[UR18][R40.64] ;  /* 0x0000001228913981 */ /* 0x0000a8000c1e1100 */
[----:B------:R-:W2:Y:S01]  /*16b70*/  LDL.LU R41, [R1+0xa8] ;  /* 0x0000a80001297983 */ /* 0x000ea20000300800 */
[----:B------:R-:W-:-:S02]  /*16b80*/  ISETP.GT.AND P4, PT, R65, 0x1c, PT ;  /* 0x0000001c4100780c */ /* 0x000fc40003f84270 */
[C---:B------:R-:W-:Y:S02]  /*16b90*/  ISETP.GT.AND P2, PT, R65.reuse, 0x1d, PT ;  /* 0x0000001d4100780c */ /* 0x040fe40003f44270 */
[----:B------:R-:W-:Y:S02]  /*16ba0*/  PRMT R13, RZ, 0x7610, R13 ;  /* 0x00007610ff0d7816 */ /* 0x000fe4000000000d */
[----:B------:R-:W-:Y:S02]  /*16bb0*/  ISETP.GT.AND P3, PT, R65, 0x1e, PT ;  /* 0x0000001e4100780c */ /* 0x000fe40003f64270 */
[----:B------:R-:W-:-:S05]  /*16bc0*/  PRMT R4, RZ, 0x7610, R4 ;  /* 0x00007610ff047816 */ /* 0x000fca0000000004 */
[----:B0-----:R-:W-:Y:S01]  /*16bd0*/  @P4 IMAD.MOV.U32 R40, RZ, RZ, R71 ;  /* 0x000000ffff284224 */ /* 0x001fe200078e0047 */
[----:B------:R-:W-:Y:S01]  /*16be0*/  PRMT R25, RZ, 0x7610, R25 ;  /* 0x00007610ff197816 */ /* 0x000fe20000000019 */
[----:B---3--:R-:W-:Y:S01]  /*16bf0*/  IMAD.X R68, R37, 0x1, R68, P5 ;  /* 0x0000000125447824 */ /* 0x008fe200028e0644 */
[----:B----4-:R-:W-:-:S05]  /*16c00*/  IADD3 R30, P5, PT, R35, R30, RZ ;  /* 0x0000001e231e7210 */ /* 0x010fca0007fbe0ff */
[----:B--2---:R-:W-:Y:S01]  /*16c10*/  IMAD.X R69, R37, 0x1, R69, P5 ;  /* 0x0000000125457824 */ /* 0x004fe200028e0645 */
[----:B------:R-:W-:Y:S01]  /*16c20*/  IADD3 R66, P5, PT, R35, R66, RZ ;  /* 0x0000004223427210 */ /* 0x000fe20007fbe0ff */
[----:B------:R-:W-:Y:S01]  /*16c30*/  IMAD.X R41, R37, 0x1, R41, P6 ;  /* 0x0000000125297824 */ /* 0x000fe200030e0629 */
[----:B------:R-:W-:-:S04]  /*16c40*/  IADD3 R70, P6, PT, R35, R70, RZ ;  /* 0x0000004623467210 */ /* 0x000fc80007fde0ff */
[----:B------:R0:W-:Y:S04]  /*16c50*/  STL [R1+0xa8], R41 ;  /* 0x0000a82901007387 */ /* 0x0001e80000100800 */
[----:B------:R1:W2:Y:S04]  /*16c60*/  @P4 LDG.E.U8 R13, desc[UR18][R40.64] ;  /* 0x00000012280d4981 */ /* 0x0002a8000c1e1100 */
[----:B------:R3:W-:Y:S01]  /*16c70*/  STL [R1+0xb0], R68 ;  /* 0x0000b04401007387 */ /* 0x0007e20000100800 */
[----:B-1----:R-:W-:Y:S02]  /*16c80*/  @P2 IMAD.MOV.U32 R40, RZ, RZ, R29 ;  /* 0x000000ffff282224 */ /* 0x002fe400078e001d */
[----:B0-----:R-:W-:-:S02]  /*16c90*/  @P2 IMAD.MOV.U32 R41, RZ, RZ, R68 ;  /* 0x000000ffff292224 */ /* 0x001fc400078e0044 */
        /* <DEDUP_REMOVED lines=25> */
[----:B------:R-:W-:-:S05]  /*16e30*/  IMAD.X R41, R37, 0x1, R41, P6 ;  /* 0x0000000125297824 */ /* 0x000fca00030e0629 */
        /* <DEDUP_REMOVED lines=8> */
[----:B------:R0:W2:Y:S04]  /*16ec0*/  @P2 LDG.E.U8 R61, desc[UR18][R40.64] ;  /* 0x00000012283d2981 */ /* 0x0000a8000c1e1100 */
[----:B------:R-:W-:Y:S04]  /*16ed0*/  STL [R1+0xd4], R29 ;  /* 0x0000d41d01007387 */ /* 0x000fe80000100800 */
[----:B------:R1:W-:Y:S01]  /*16ee0*/  STL [R1+0xd0], R69 ;  /* 0x0000d04501007387 */ /* 0x0003e20000100800 */
[----:B0-----:R-:W-:-:S02]  /*16ef0*/  @P3 IMAD.MOV.U32 R40, RZ, RZ, R29 ;  /* 0x000000ffff283224 */ /* 0x001fc400078e001d */
[----:B------:R-:W-:-:S05]  /*16f00*/  @P3 IMAD.MOV.U32 R41, RZ, RZ, R69 ;  /* 0x000000ffff293224 */ /* 0x000fca00078e0045 */
[----:B------:R0:W2:Y:S04]  /*16f10*/  @P3 LDG.E.U8 R45, desc[UR18][R40.64] ;  /* 0x00000012282d3981 */ /* 0x0000a8000c1e1100 */
[----:B-1----:R-:W2:Y:S04]  /*16f20*/  LDL.LU R69, [R1+0xe8] ;  /* 0x0000e80001457983 */ /* 0x002ea80000300800 */
[----:B------:R1:W-:Y:S01]  /*16f30*/  STL [R1+0xdc], R71 ;  /* 0x0000dc4701007387 */ /* 0x0003e20000100800 */
[----:B0-----:R-:W-:-:S03]  /*16f40*/  IMAD.MOV.U32 R41, RZ, RZ, R71 ;  /* 0x000000ffff297224 */ /* 0x001fc600078e0047 */
[----:B------:R-:W2:Y:S04]  /*16f50*/  LDL.LU R70, [R1+0x524] ;  /* 0x0005240001467983 */ /* 0x000ea80000300800 */
[----:B------:R-:W-:Y:S04]  /*16f60*/  STL [R1+0xe4], R30 ;  /* 0x0000e41e01007387 */ /* 0x000fe80000100800 */
[----:B------:R-:W2:Y:S04]  /*16f70*/  LDL.LU R29, [R1+0x52c] ;  /* 0x00052c00011d7983 */ /* 0x000ea80000300800 */
[----:B-1----:R-:W2:Y:S04]  /*16f80*/  LDL.LU R71, [R1+0xa4c] ;  /* 0x000a4c0001477983 */ /* 0x002ea80000300800 */
[----:B------:R-:W2:Y:S01]  /*16f90*/  LDL.LU R40, [R1+0xd8] ;  /* 0x0000d80001287983 */ /* 0x000ea20000300800 */
[----:B------:R-:W-:-:S02]  /*16fa0*/  ISETP.GT.AND P4, PT, R65, 0x22, PT ;  /* 0x000000224100780c */ /* 0x000fc40003f84270 */
[C---:B------:R-:W-:Y:S02]  /*16fb0*/  ISETP.GT.AND P2, PT, R65.reuse, 0x23, PT ;  /* 0x000000234100780c */ /* 0x040fe40003f44270 */
[----:B------:R-:W-:Y:S02]  /*16fc0*/  PRMT R106, RZ, 0x7610, R106 ;  /* 0x00007610ff6a7816 */ /* 0x000fe4000000006a */
[----:B------:R-:W-:Y:S02]  /*16fd0*/  ISETP.GT.AND P3, PT, R65, 0x24, PT ;  /* 0x000000244100780c */ /* 0x000fe40003f64270 */
[----:B------:R-:W-:Y:S02]  /*16fe0*/  PRMT R31, RZ, 0x7610, R31 ;  /* 0x00007610ff1f7816 */ /* 0x000fe4000000001f */
[----:B------:R-:W-:Y:S01]  /*16ff0*/  PRMT R16, RZ, 0x7610, R16 ;  /* 0x00007610ff107816 */ /* 0x000fe20000000010 */
[----:B---3--:R-:W-:Y:S01]  /*17000*/  IMAD.X R68, R37, 0x1, R68, P5 ;  /* 0x0000000125447824 */ /* 0x008fe200028e0644 */
[----:B----4-:R-:W-:-:S05]  /*17010*/  IADD3 R66, P5, PT, R35, R66, RZ ;  /* 0x0000004223427210 */ /* 0x010fca0007fbe0ff */
[C---:B--2---:R-:W-:Y:S02]  /*17020*/  IMAD.X R69, R37.reuse, 0x1, R69, P5 ;  /* 0x0000000125457824 */ /* 0x044fe400028e0645 */
[----:B------:R-:W-:-:S05]  /*17030*/  IMAD.X R40, R37, 0x1, R40, P6 ;  /* 0x0000000125287824 */ /* 0x000fca00030e0628 */
[-C--:B------:R-:W-:Y:S01]  /*17040*/  @P4 LOP3.LUT R41, R41, R40.reuse, RZ, 0x3c, !PT ;  /* 0x0000002829294212 */ /* 0x080fe200078e3cff */
[----:B------:R0:W-:Y:S03]  /*17050*/  STL [R1+0xd8], R40 ;  /* 0x0000d82801007387 */ /* 0x0001e60000100800 */
[----:B0-----:R-:W-:-:S04]  /*17060*/  @P4 LOP3.LUT R40, R41, R40, RZ, 0x3c, !PT ;  /* 0x0000002829284212 */ /* 0x001fc800078e3cff */
[----:B------:R-:W-:-:S05]  /*17070*/  @P4 LOP3.LUT R41, R41, R40, RZ, 0x3c, !PT ;  /* 0x0000002829294212 */ /* 0x000fca00078e3cff */
[----:B------:R0:W2:Y:S02]  /*17080*/  @P4 LDG.E.U8 R106, desc[UR18][R40.64] ;  /* 0x00000012286a4981 */ /* 0x0000a4000c1e1100 */
[----:B0-----:R-:W-:Y:S02]  /*17090*/  @P2 IMAD.MOV.U32 R40, RZ, RZ, R30 ;  /* 0x000000ffff282224 */ /* 0x001fe400078e001e */
[----:B------:R-:W-:-:S05]  /*170a0*/  @P2 IMAD.MOV.U32 R41, RZ, RZ, R68 ;  /* 0x000000ffff292224 */ /* 0x000fca00078e0044 */
[----:B------:R0:W3:Y:S02]  /*170b0*/  @P2 LDG.E.U8 R31, desc[UR18][R40.64] ;  /* 0x00000012281f2981 */ /* 0x0000e4000c1e1100 */
[----:B0-----:R-:W-:Y:S02]  /*170c0*/  @P3 IMAD.MOV.U32 R40, RZ, RZ, R66 ;  /* 0x000000ffff283224 */ /* 0x001fe400078e0042 */
[----:B------:R-:W-:-:S05]  /*170d0*/  @P3 IMAD.MOV.U32 R41, RZ, RZ, R69 ;  /* 0x000000ffff293224 */ /* 0x000fca00078e0045 */
[----:B------:R-:W4:Y:S04]  /*170e0*/  @P3 LDG.E.U8 R16, desc[UR18][R40.64] ;  /* 0x0000001228103981 */ /* 0x000f28000c1e1100 */
[----:B------:R0:W-:Y:S01]  /*170f0*/  STL [R1+0xe0], R68 ;  /* 0x0000e04401007387 */ /* 0x0001e20000100800 */
[C---:B------:R-:W-:Y:S02]  /*17100*/  IADD3 R70, P6, PT, R35.reuse, R70, RZ ;  /* 0x0000004623467210 */ /* 0x040fe40007fde0ff */
[----:B------:R-:W-:Y:S01]  /*17110*/  IADD3 R29, P5, PT, R35, R29, RZ ;  /* 0x0000001d231d7210 */ /* 0x000fe20007fbe0ff */
[----:B0-----:R-:W2:Y:S04]  /*17120*/  LDL.LU R68, [R1+0x528] ;  /* 0x0005280001447983 */ /* 0x001ea80000300800 */
[----:B------:R-:W2:Y:S04]  /*17130*/  LDL.LU R30, [R1+0x534] ;  /* 0x00053400011e7983 */ /* 0x000ea80000300800 */
[----:B------:R0:W-:Y:S04]  /*17140*/  STL [R1+0xec], R66 ;  /* 0x0000ec4201007387 */ /* 0x0001e80000100800 */
[----:B------:R1:W-:Y:S04]  /*17150*/  STL [R1+0xe8], R69 ;  /* 0x0000e84501007387 */ /* 0x0003e80000100800 */
[----:B------:R-:W3:Y:S04]  /*17160*/  LDL.LU R41, [R1+0xf0] ;  /* 0x0000f00001297983 */ /* 0x000ee80000300800 */
[----:B------:R-:W-:Y:S04]  /*17170*/  STL [R1+0x524], R70 ;  /* 0x0005244601007387 */ /* 0x000fe80000100800 */
[----:B0-----:R-:W3:Y:S04]  /*17180*/  LDL.LU R66, [R1+0x530] ;  /* 0x0005300001427983 */ /* 0x001ee80000300800 */
[----:B------:R-:W-:Y:S04]  /*17190*/  STL [R1+0x52c], R29 ;  /* 0x00052c1d01007387 */ /* 0x000fe80000100800 */
[----:B-1----:R-:W3:Y:S04]  /*171a0*/  LDL.LU R69, [R1+0x53c] ;  /* 0x00053c0001457983 */ /* 0x002ee80000300800 */
[----:B----4-:R0:W-:Y:S04]  /*171b0*/  STL [R1+0x50], R16 ;  /* 0x0000501001007387 */ /* 0x0101e80000100800 */
[----:B0-----:R-:W4:Y:S01]  /*171c0*/  LDL.LU R16, [R1+0x544] ;  /* 0x0005440001107983 */ /* 0x001f220000300800 */
[----:B------:R-:W-:-:S02]  /*171d0*/  ISETP.GT.AND P4, PT, R65, 0x25, PT ;  /* 0x000000254100780c */ /* 0x000fc40003f84270 */
[C---:B------:R-:W-:Y:S02]  /*171e0*/  ISETP.GT.AND P2, PT, R65.reuse, 0x26, PT ;  /* 0x000000264100780c */ /* 0x040fe40003f44270 */
[----:B------:R-:W-:Y:S02]  /*171f0*/  PRMT R5, RZ, 0x7610, R5 ;  /* 0x00007610ff057816 */ /* 0x000fe40000000005 */
[----:B------:R-:W-:Y:S01]  /*17200*/  ISETP.GT.AND P3, PT, R65, 0x27, PT ;  /* 0x000000274100780c */ /* 0x000fe20003f64270 */
[----:B--2---:R-:W-:Y:S01]  /*17210*/  IMAD.X R68, R37, 0x1, R68, P5 ;  /* 0x0000000125447824 */ /* 0x004fe200028e0644 */
[----:B------:R-:W-:-:S05]  /*17220*/  IADD3 R30, P5, PT, R35, R30, RZ ;  /* 0x0000001e231e7210 */ /* 0x000fca0007fbe0ff */
[----:B------:R-:W-:Y:S01]  /*17230*/  @P4 IMAD.MOV.U32 R40, RZ, RZ, R70 ;  /* 0x000000ffff284224 */ /* 0x000fe200078e0046 */
[----:B------:R-:W-:Y:S01]  /*17240*/  PRMT R22, RZ, 0x7610, R22 ;  /* 0x00007610ff167816 */ /* 0x000fe20000000016 */
[----:B---3--:R-:W-:-:S05]  /*17250*/  IMAD.X R41, R37, 0x1, R41, P6 ;  /* 0x0000000125297824 */ /* 0x008fca00030e0629 */
[----:B------:R0:W-:Y:S04]  /*17260*/  STL [R1+0xf0], R41 ;  /* 0x0000f02901007387 */ /* 0x0001e80000100800 */
[----:B------:R1:W2:Y:S01]  /*17270*/  @P4 LDG.E.U8 R5, desc[UR18][R40.64] ;  /* 0x0000001228054981 */ /* 0x0002a2000c1e1100 */
[----:B------:R-:W-:-:S03]  /*17280*/  IMAD.X R66, R37, 0x1, R66, P5 ;  /* 0x0000000125427824 */ /* 0x000fc600028e0642 */
[----:B------:R3:W-:Y:S01]  /*17290*/  STL [R1+0x528], R68 ;  /* 0x0005284401007387 */ /* 0x0007e20000100800 */
[----:B------:R-:W-:Y:S02]  /*172a0*/  PRMT R11, RZ, 0x7610, R11 ;  /* 0x00007610ff0b7816 */ /* 0x000fe4000000000b */
[----:B------:R-:W-:Y:S01]  /*172b0*/  IADD3 R69, P6, PT, R35, R69, RZ ;  /* 0x0000004523457210 */ /* 0x000fe20007fde0ff */
[----:B-1----:R-:W-:Y:S02]  /*172c0*/  @P2 IMAD.MOV.U32 R40, RZ, RZ, R29 ;  /* 0x000000ffff282224 */ /* 0x002fe400078e001d */
[----:B0-----:R-:W-:Y:S02]  /*172d0*/  @P2 IMAD.MOV.U32 R41, RZ, RZ, R68 ;  /* 0x000000ffff292224 */ /* 0x001fe400078e0044 */
[----:B---3--:R-:W3:Y:S04]  /*172e0*/  LDL.LU R68, [R1+0x540] ;  /* 0x0005400001447983 */ /* 0x008ee80000300800 */
[----:B------:R-:W2:Y:S04]  /*172f0*/  LDL.LU R29, [R1+0x54c] ;  /* 0x00054c00011d7983 */ /* 0x000ea80000300800 */
[----:B------:R0:W-:Y:S04]  /*17300*/  STL [R1+0x534], R30 ;  /* 0x0005341e01007387 */ /* 0x0001e80000100800 */
[----:B------:R1:W2:Y:S04]  /*17310*/  @P2 LDG.E.U8 R22, desc[UR18][R40.64] ;  /* 0x0000001228162981 */ /* 0x0002a8000c1e1100 */
[----:B------:R4:W-:Y:S01]  /*17320*/  STL [R1+0x530], R66 ;  /* 0x0005304201007387 */ /* 0x0009e20000100800 */
[----:B-1----:R-:W-:-:S02]  /*17330*/  @P3 IMAD.MOV.U32 R40, RZ, RZ, R30 ;  /* 0x000000ffff283224 */ /* 0x002fc400078e001e */
[----:B------:R-:W-:Y:S01]  /*17340*/  @P3 IMAD.MOV.U32 R41, RZ, RZ, R66 ;  /* 0x000000ffff293224 */ /* 0x000fe200078e0042 */
[----:B0-----:R-:W2:Y:S04]  /*17350*/  LDL.LU R30, [R1+0x548] ;  /* 0x00054800011e7983 */ /* 0x001ea80000300800 */
[----:B------:R-:W-:Y:S04]  /*17360*/  STL [R1+0x53c], R69 ;  /* 0x00053c4501007387 */ /* 0x000fe80000100800 */
[----:B------:R-:W2:Y:S04]  /*17370*/  LDL.LU R70, [R1+0x554] ;  /* 0x0005540001467983 */ /* 0x000ea80000300800 */
[----:B------:R0:W2:Y:S01]  /*17380*/  @P3 LDG.E.U8 R11, desc[UR18][R40.64] ;  /* 0x00000012280b3981 */ /* 0x0000a2000c1e1100 */
[----:B----4-:R-:W-:-:S05]  /*17390*/  IADD3 R16, P5, PT, R35, R16, RZ ;  /* 0x0000001023107210 */ /* 0x010fca0007fbe0ff */
[----:B------:R-:W-:Y:S04]  /*173a0*/  STL [R1+0x544], R16 ;  /* 0x0005441001007387 */ /* 0x000fe80000100800 */
[----:B------:R-:W4:Y:S04]  /*173b0*/  LDL.LU R66, [R1+0x55c] ;  /* 0x00055c0001427983 */ /* 0x000f280000300800 */
[----:B------:R-:W4:Y:S01]  /*173c0*/  LDL.LU R41, [R1+0x538] ;  /* 0x0005380001297983 */ /* 0x000f220000300800 */
[C---:B------:R-:W-:Y:S02]  /*173d0*/  ISETP.GT.AND P4, PT, R65.reuse, 0x28, PT ;  /* 0x000000284100780c */ /* 0x040fe40003f84270 */
[----:B------:R-:W-:-:S02]  /*173e0*/  ISETP.GT.AND P2, PT, R65, 0x29, PT ;  /* 0x000000294100780c */ /* 0x000fc40003f44270 */
[----:B------:R-:W-:Y:S02]  /*173f0*/  PRMT R60, RZ, 0x7610, R60 ;  /* 0x00007610ff3c7816 */ /* 0x000fe4000000003c */
[----:B------:R-:W-:Y:S02]  /*17400*/  ISETP.GT.AND P3, PT, R65, 0x2a, PT ;  /* 0x0000002a4100780c */ /* 0x000fe40003f64270 */
[----:B------:R-:W-:-:S05]  /*17410*/  PRMT R44, RZ, 0x7610, R44 ;  /* 0x00007610ff2c7816 */ /* 0x000fca000000002c */
[----:B0-----:R-:W-:Y:S01]  /*17420*/  @P4 IMAD.MOV.U32 R40, RZ, RZ, R69 ;  /* 0x000000ffff284224 */ /* 0x001fe200078e0045 */
[----:B------:R-:W-:Y:S01]  /*17430*/  PRMT R105, RZ, 0x7610, R105 ;  /* 0x00007610ff697816 */ /* 0x000fe20000000069 */
[----:B---3--:R-:W-:Y:S01]  /*17440*/  IMAD.X R68, R37, 0x1, R68, P5 ;  /* 0x0000000125447824 */ /* 0x008fe200028e0644 */
[----:B--2---:R-:W-:-:S05]  /*17450*/  IADD3 R29, P5, PT, R35, R29, RZ ;  /* 0x0000001d231d7210 */ /* 0x004fca0007fbe0ff */
[C---:B------:R-:W-:Y:S02]  /*17460*/  IMAD.X R30, R37.reuse, 0x1, R30, P5 ;  /* 0x00000001251e7824 */ /* 0x040fe400028e061e */
[----:B----4-:R-:W-:-:S05]  /*17470*/  IMAD.X R41, R37, 0x1, R41, P6 ;  /* 0x0000000125297824 */ /* 0x010fca00030e0629 */
[----:B------:R0:W-:Y:S04]  /*17480*/  STL [R1+0x538], R41 ;  /* 0x0005382901007387 */ /* 0x0001e80000100800 */
[----:B------:R1:W2:Y:S01]  /*17490*/  @P4 LDG.E.U8 R60, desc[UR18][R40.64] ;  /* 0x00000012283c4981 */ /* 0x0002a2000c1e1100 */
[----:B------:R-:W-:-:S03]  /*174a0*/  IADD3 R70, P6, PT, R35, R70, RZ ;  /* 0x0000004623467210 */ /* 0x000fc60007fde0ff */
[----:B------:R3:W-:Y:S01]  /*174b0*/  STL [R1+0x540], R68 ;  /* 0x0005404401007387 */ /* 0x0007e20000100800 */
[----:B-1----:R-:W-:Y:S02]  /*174c0*/  @P2 IMAD.MOV.U32 R40, RZ, RZ, R16 ;  /* 0x000000ffff282224 */ /* 0x002fe400078e0010 */
[----:B0-----:R-:W-:Y:S02]  /*174d0*/  @P2 IMAD.MOV.U32 R41, RZ, RZ, R68 ;  /* 0x000000ffff292224 */ /* 0x001fe400078e0044 */
[----:B---3--:R-:W3:Y:S01]  /*174e0*/  LDL.LU R68, [R1+0x558] ;  /* 0x0005580001447983 */ /* 0x008ee20000300800 */
[----:B------:R-:W-:-:S03]  /*174f0*/  IADD3 R66, P5, PT, R35, R66, RZ ;  /* 0x0000004223427210 */ /* 0x000fc60007fbe0ff */
        /* <DEDUP_REMOVED lines=16> */
[----:B------:R-:W-:Y:S02]  /*17600*/  ISETP.GT.AND P2, PT, R65, 0x2c, PT ;  /* 0x0000002c4100780c */ /* 0x000fe40003f44270 */
[----:B------:R-:W-:Y:S02]  /*17610*/  PRMT R147, RZ, 0x7610, R147 ;  /* 0x00007610ff937816 */ /* 0x000fe40000000093 */
[----:B------:R-:W-:Y:S01]  /*17620*/  PRMT R28, RZ, 0x7610, R28 ;  /* 0x00007610ff1c7816 */ /* 0x000fe2000000001c */
[C---:B---3--:R-:W-:Y:S02]  /*17630*/  IMAD.X R68, R37.reuse, 0x1, R68, P5 ;  /* 0x0000000125447824 */ /* 0x048fe400028e0644 */
[----:B--2---:R-:W-:-:S05]  /*17640*/  IMAD.X R40, R37, 0x1, R40, P6 ;  /* 0x0000000125287824 */ /* 0x004fca00030e0628 */
[-C--:B------:R-:W-:Y:S01]  /*17650*/  @P4 LOP3.LUT R41, R41, R40.reuse, RZ, 0x3c, !PT ;  /* 0x0000002829294212 */ /* 0x080fe200078e3cff */
[----:B------:R0:W-:Y:S03]  /*17660*/  STL [R1+0x550], R40 ;  /* 0x0005502801007387 */ /* 0x0001e60000100800 */
[----:B0-----:R-:W-:-:S04]  /*17670*/  @P4 LOP3.LUT R40, R41, R40, RZ, 0x3c, !PT ;  /* 0x0000002829284212 */ /* 0x001fc800078e3cff */
[----:B------:R-:W-:-:S05]  /*17680*/  @P4 LOP3.LUT R41, R41, R40, RZ, 0x3c, !PT ;  /* 0x0000002829294212 */ /* 0x000fca00078e3cff */
[----:B------:R0:W2:Y:S02]  /*17690*/  @P4 LDG.E.U8 R147, desc[UR18][R40.64] ;  /* 0x0000001228934981 */ /* 0x0000a4000c1e1100 */
[----:B0-----:R-:W-:Y:S02]  /*176a0*/  @P2 IMAD.MOV.U32 R40, RZ, RZ, R66 ;  /* 0x000000ffff282224 */ /* 0x001fe400078e0042 */
[----:B------:R-:W-:-:S05]  /*176b0*/  @P2 IMAD.MOV.U32 R41, RZ, RZ, R68 ;  /* 0x000000ffff292224 */ /* 0x000fca00078e0044 */
[----:B------:R0:W3:Y:S01]  /*176c0*/  @P2 LDG.E.U8 R28, desc[UR18][R40.64] ;  /* 0x00000012281c2981 */ /* 0x0000e2000c1e1100 */
[----:B------:R-:W-:Y:S02]  /*176d0*/  ISETP.GT.AND P3, PT, R65, 0x2d, PT ;  /* 0x0000002d4100780c */ /* 0x000fe40003f64270 */
[C---:B----4-:R-:W-:Y:S01]  /*176e0*/  IADD3 R16, P5, PT, R35.reuse, R16, RZ ;  /* 0x0000001023107210 */ /* 0x050fe20007fbe0ff */
[----:B------:R-:W-:Y:S01]  /*176f0*/  STL [R1+0x558], R68 ;  /* 0x0005584401007387 */ /* 0x000fe20000100800 */
[----:B------:R-:W-:-:S03]  /*17700*/  IADD3 R69, P6, PT, R35, R69, RZ ;  /* 0x0000004523457210 */ /* 0x000fc60007fde0ff */
[----:B------:R-:W-:Y:S01]  /*17710*/  IMAD.X R30, R37, 0x1, R30, P5 ;  /* 0x00000001251e7824 */ /* 0x000fe200028e061e */
[----:B------:R-:W4:Y:S01]  /*17720*/  LDL.LU R66, [R1+0x570] ;  /* 0x0005700001427983 */ /* 0x000f220000300800 */
[----:B------:R-:W-:-:S03]  /*17730*/  PRMT R19, RZ, 0x7610, R19 ;  /* 0x00007610ff137816 */ /* 0x000fc60000000013 */
[----:B------:R-:W-:Y:S01]  /*17740*/  STL [R1+0x564], R16 ;  /* 0x0005641001007387 */ /* 0x000fe20000100800 */
[----:B------:R-:W-:Y:S01]  /*17750*/  IADD3 R29, P5, PT, R35, R29, RZ ;  /* 0x0000001d231d7210 */ /* 0x000fe20007fbe0ff */
[----:B0-----:R-:W-:Y:S02]  /*17760*/  @P3 IMAD.MOV.U32 R40, RZ, RZ, R16 ;  /* 0x000000ffff283224 */ /* 0x001fe400078e0010 */
[----:B------:R-:W-:-:S05]  /*17770*/  @P3 IMAD.MOV.U32 R41, RZ, RZ, R30 ;  /* 0x000000ffff293224 */ /* 0x000fca00078e001e */
[----:B------:R0:W2:Y:S04]  /*17780*/  @P3 LDG.E.U8 R19, desc[UR18][R40.64] ;  /* 0x0000001228133981 */ /* 0x0000a8000c1e1100 */
[----:B---3--:R1:W-:Y:S04]  /*17790*/  STL [R1+0x40], R28 ;  /* 0x0000401c01007387 */ /* 0x0083e80000100800 */
[----:B-1----:R-:W3:Y:S04]  /*177a0*/  LDL.LU R28, [R1+0x57c] ;  /* 0x00057c00011c7983 */ /* 0x002ee80000300800 */
[----:B------:R1:W-:Y:S04]  /*177b0*/  STL [R1+0x560], R30 ;  /* 0x0005601e01007387 */ /* 0x0003e80000100800 */
[----:B-1----:R-:W2:Y:S04]  /*177c0*/  LDL.LU R30, [R1+0x578] ;  /* 0x00057800011e7983 */ /* 0x002ea80000300800 */
        /* <DEDUP_REMOVED lines=8> */
[----:B------:R-:W-:Y:S01]  /*17850*/  ISETP.GT.AND P3, PT, R65, 0x30, PT ;  /* 0x000000304100780c */ /* 0x000fe20003f64270 */
[----:B----4-:R-:W-:Y:S01]  /*17860*/  IMAD.X R66, R37, 0x1, R66, P5 ;  /* 0x0000000125427824 */ /* 0x010fe200028e0642 */
[----:B------:R-:W-:-:S05]  /*17870*/  PRMT R8, RZ, 0x7610, R8 ;  /* 0x00007610ff087816 */ /* 0x000fca0000000008 */
[----:B0-----:R-:W-:Y:S01]  /*17880*/  @P4 IMAD.MOV.U32 R40, RZ, RZ, R69 ;  /* 0x000000ffff284224 */ /* 0x001fe200078e0045 */
[----:B------:R-:W-:Y:S02]  /*17890*/  PRMT R59, RZ, 0x7610, R59 ;  /* 0x00007610ff3b7816 */ /* 0x000fe4000000003b */
[----:B---3--:R-:W-:-:S05]  /*178a0*/  IADD3 R28, P5, PT, R35, R28, RZ ;  /* 0x0000001c231c7210 */ /* 0x008fca0007fbe0ff */
[C---:B--2---:R-:W-:Y:S02]  /*178b0*/  IMAD.X R30, R37.reuse, 0x1, R30, P5 ;  /* 0x00000001251e7824 */ /* 0x044fe400028e061e */
[----:B------:R-:W-:Y:S01]  /*178c0*/  IMAD.X R41, R37, 0x1, R41, P6 ;  /* 0x0000000125297824 */ /* 0x000fe200030e0629 */
        /* <DEDUP_REMOVED lines=56> */
[----:B------:R-:W-:Y:S01]  /*17c50*/  PRMT R67, RZ, 0x7610, R67 ;  /* 0x00007610ff437816 */ /* 0x000fe20000000043 */
[----:B--2---:R-:W-:-:S10]  /*17c60*/  IMAD.X R40, R37, 0x1, R40, P6 ;  /* 0x0000000125287824 */ /* 0x004fd400030e0628 */
[-C--:B------:R-:W-:Y:S01]  /*17c70*/  @P4 LOP3.LUT R41, R41, R40.reuse, RZ, 0x3c, !PT ;  /* 0x0000002829294212 */ /* 0x080fe200078e3cff */
[----:B------:R0:W-:Y:S03]  /*17c80*/  STL [R1+0x598], R40 ;  /* 0x0005982801007387 */ /* 0x0001e60000100800 */
[----:B0-----:R-:W-:-:S04]  /*17c90*/  @P4 LOP3.LUT R40, R41, R40, RZ, 0x3c, !PT ;  /* 0x0000002829284212 */ /* 0x001fc800078e3cff */
[----:B------:R-:W-:-:S05]  /*17ca0*/  @P4 LOP3.LUT R41, R41, R40, RZ, 0x3c, !PT ;  /* 0x0000002829294212 */ /* 0x000fca00078e3cff */
[----:B------:R0:W2:Y:S01]  /*17cb0*/  @P4 LDG.E.U8 R67, desc[UR18][R40.64] ;  /* 0x0000001228434981 */ /* 0x0000a2000c1e1100 */
[C---:B------:R-:W-:Y:S02]  /*17cc0*/  ISETP.GT.AND P2, PT, R65.reuse, 0x35, PT ;  /* 0x000000354100780c */ /* 0x040fe40003f44270 */
[----:B------:R-:W-:Y:S01]  /*17cd0*/  ISETP.GT.AND P3, PT, R65, 0x36, PT ;  /* 0x000000364100780c */ /* 0x000fe20003f64270 */
[----:B---3--:R-:W-:Y:S01]  /*17ce0*/  IMAD.X R66, R37, 0x1, R66, P5 ;  /* 0x0000000125427824 */ /* 0x008fe200028e0642 */
[----:B----4-:R-:W-:Y:S02]  /*17cf0*/  IADD3 R16, P5, PT, R35, R16, RZ ;  /* 0x0000001023107210 */ /* 0x010fe40007fbe0ff */
[----:B------:R-:W-:Y:S02]  /*17d00*/  PRMT R26, RZ, 0x7610, R26 ;  /* 0x00007610ff1a7816 */ /* 0x000fe4000000001a */
[----:B------:R1:W-:Y:S01]  /*17d10*/  STL [R1+0x5a0], R66 ;  /* 0x0005a04201007387 */ /* 0x0003e20000100800 */
[----:B------:R-:W-:Y:S01]  /*17d20*/  IMAD.X R30, R37, 0x1, R30, P5 ;  /* 0x00000001251e7824 */ /* 0x000fe200028e061e */
[----:B------:R-:W-:-:S03]  /*17d30*/  IADD3 R68, P6, PT, R35, R68, RZ ;  /* 0x0000004423447210 */ /* 0x000fc60007fde0ff */
[----:B0-----:R-:W-:Y:S02]  /*17d40*/  @P2 IMAD.MOV.U32 R40, RZ, RZ, R28 ;  /* 0x000000ffff282224 */ /* 0x001fe400078e001c */
[----:B------:R-:W-:Y:S02]  /*17d50*/  @P2 IMAD.MOV.U32 R41, RZ, RZ, R66 ;  /* 0x000000ffff292224 */ /* 0x000fe400078e0042 */
[----:B-1----:R-:W3:Y:S01]  /*17d60*/  LDL.LU R66, [R1+0x5b8] ;  /* 0x0005b80001427983 */ /* 0x002ee20000300800 */
[----:B------:R-:W-:-:S03]  /*17d70*/  PRMT R18, RZ, 0x7610, R18 ;  /* 0x00007610ff127816 */ /* 0x000fc60000000012 */
[----:B------:R-:W4:Y:S01]  /*17d80*/  LDL.LU R28, [R1+0x5c4] ;  /* 0x0005c400011c7983 */ /* 0x000f220000300800 */
[----:B------:R-:W-:-:S03]  /*17d90*/  IADD3 R29, P5, PT, R35, R29, RZ ;  /* 0x0000001d231d7210 */ /* 0x000fc60007fbe0ff */
[----:B------:R-:W-:Y:S04]  /*17da0*/  STL [R1+0x5ac], R16 ;  /* 0x0005ac1001007387 */ /* 0x000fe80000100800 */
[----:B------:R0:W3:Y:S04]  /*17db0*/  @P2 LDG.E.U8 R26, desc[UR18][R40.64] ;  /* 0x00000012281a2981 */ /* 0x0000e8000c1e1100 */
[----:B------:R1:W-:Y:S01]  /*17dc0*/  STL [R1+0x5a8], R30 ;  /* 0x0005a81e01007387 */ /* 0x0003e20000100800 */
[----:B0-----:R-:W-:Y:S02]  /*17dd0*/  @P3 IMAD.MOV.U32 R41, RZ, RZ, R30 ;  /* 0x000000ffff293224 */ /* 0x001fe400078e001e */
[----:B------:R-:W-:Y:S01]  /*17de0*/  @P3 IMAD.MOV.U32 R40, RZ, RZ, R16 ;  /* 0x000000ffff283224 */ /* 0x000fe200078e0010 */
[----:B-1----:R-:W4:Y:S04]  /*17df0*/  LDL.LU R30, [R1+0x5c0] ;  /* 0x0005c000011e7983 */ /* 0x002f280000300800 */
[----:B------:R-:W-:Y:S04]  /*17e00*/  STL [R1+0x5b4], R68 ;  /* 0x0005b44401007387 */ /* 0x000fe80000100800 */
[----:B------:R0:W4:Y:S04]  /*17e10*/  @P3 LDG.E.U8 R18, desc[UR18][R40.64] ;  /* 0x0000001228123981 */ /* 0x000128000c1e1100 */
[----:B--2---:R1:W-:Y:S04]  /*17e20*/  STL [R1+0x28], R67 ;  /* 0x0000284301007387 */ /* 0x0043e80000100800 */
[----:B-1----:R-:W2:Y:S04]  /*17e30*/  LDL.LU R67, [R1+0x5cc] ;  /* 0x0005cc0001437983 */ /* 0x002ea80000300800 */
[----:B------:R-:W-:Y:S04]  /*17e40*/  STL [R1+0x5bc], R29 ;  /* 0x0005bc1d01007387 */ /* 0x000fe80000100800 */
[----:B------:R-:W2:Y:S04]  /*17e50*/  LDL.LU R16, [R1+0x5d4] ;  /* 0x0005d40001107983 */ /* 0x000ea80000300800 */
[----:B------:R-:W2:Y:S01]  /*17e60*/  LDL.LU R41, [R1+0x5b0] ;  /* 0x0005b00001297983 */ /* 0x000ea20000300800 */
[----:B------:R-:W-:-:S02]  /*17e70*/  ISETP.GT.AND P4, PT, R65, 0x37, PT ;  /* 0x000000374100780c */ /* 0x000fc40003f84270 */
[C---:B------:R-:W-:Y:S02]  /*17e80*/  ISETP.GT.AND P2, PT, R65.reuse, 0x38, PT ;  /* 0x000000384100780c */ /* 0x040fe40003f44270 */
[----:B------:R-:W-:Y:S02]  /*17e90*/  PRMT R9, RZ, 0x7610, R9 ;  /* 0x00007610ff097816 */ /* 0x000fe40000000009 */
[----:B------:R-:W-:Y:S01]  /*17ea0*/  ISETP.GT.AND P3, PT, R65, 0x39, PT ;  /* 0x000000394100780c */ /* 0x000fe20003f64270 */
[----:B---3--:R-:W-:Y:S01]  /*17eb0*/  IMAD.X R66, R37, 0x1, R66, P5 ;  /* 0x0000000125427824 */ /* 0x008fe200028e0642 */
[----:B----4-:R-:W-:-:S05]  /*17ec0*/  IADD3 R28, P5, PT, R35, R28, RZ ;  /* 0x0000001c231c7210 */ /* 0x010fca0007fbe0ff */
[----:B0-----:R-:W-:Y:S01]  /*17ed0*/  @P4 IMAD.MOV.U32 R40, RZ, RZ, R68 ;  /* 0x000000ffff284224 */ /* 0x001fe200078e0044 */
[----:B------:R-:W-:Y:S02]  /*17ee0*/  PRMT R58, RZ, 0x7610, R58 ;  /* 0x00007610ff3a7816 */ /* 0x000fe4000000003a */
[----:B------:R-:W-:Y:S01]  /*17ef0*/  PRMT R42, RZ, 0x7610, R42 ;  /* 0x00007610ff2a7816 */ /* 0x000fe2000000002a */
[C---:B------:R-:W-:Y:S02]  /*17f00*/  IMAD.X R30, R37.reuse, 0x1, R30, P5 ;  /* 0x00000001251e7824 */ /* 0x040fe400028e061e */
        /* <DEDUP_REMOVED lines=208> */
[----:B------:R0:W-:Y:S04]  /*18c10*/  STL [R1+0x65c], R67 ;  /* 0x00065c4301007387 */ /* 0x0001e80000100800 */
        /* <DEDUP_REMOVED lines=12> */
[----:B---3--:R-:W-:Y:S01]  /*18ce0*/  IMAD.X R66, R37, 0x1, R66, P5 ;  /* 0x0000000125427824 */ /* 0x008fe200028e0642 */
[----:B----4-:R-:W-:-:S05]  /*18cf0*/  IADD3 R29, P5, PT, R35, R29, RZ ;  /* 0x0000001d231d7210 */ /* 0x010fca0007fbe0ff */
[----:B--2---:R-:W-:Y:S01]  /*18d00*/  IMAD.X R30, R37, 0x1, R30, P5 ;  /* 0x00000001251e7824 */ /* 0x004fe200028e061e */
[----:B------:R-:W-:Y:S01]  /*18d10*/  IADD3 R28, P5, PT, R35, R28, RZ ;  /* 0x0000001c231c7210 */ /* 0x000fe20007fbe0ff */
[----:B------:R-:W-:-:S05]  /*18d20*/  IMAD.X R41, R37, 0x1, R41, P6 ;  /* 0x0000000125297824 */ /* 0x000fca00030e0629 */
[----:B------:R1:W-:Y:S04]  /*18d30*/  STL [R1+0x658], R41 ;  /* 0x0006582901007387 */ /* 0x0003e80000100800 */
[----:B------:R2:W3:Y:S01]  /*18d40*/  @P4 LDG.E.U8 R155, desc[UR18][R40.64] ;  /* 0x00000012289b4981 */ /* 0x0004e2000c1e1100 */
[----:B------:R-:W-:-:S03]  /*18d50*/  IADD3 R68, P6, PT, R35, R68, RZ ;  /* 0x0000004423447210 */ /* 0x000fc60007fde0ff */
[----:B------:R-:W-:Y:S04]  /*18d60*/  STL [R1+0x660], R66 ;  /* 0x0006604201007387 */ /* 0x000fe80000100800 */
[----:B0-----:R-:W4:Y:S01]  /*18d70*/  LDL.LU R67, [R1+0x678] ;  /* 0x0006780001437983 */ /* 0x001f220000300800 */
[----:B--2---:R-:W-:Y:S02]  /*18d80*/  @P2 IMAD.MOV.U32 R40, RZ, RZ, R16 ;  /* 0x000000ffff282224 */ /* 0x004fe400078e0010 */
[----:B-1----:R-:W-:Y:S01]  /*18d90*/  @P2 IMAD.MOV.U32 R41, RZ, RZ, R66 ;  /* 0x000000ffff292224 */ /* 0x002fe200078e0042 */
[----:B------:R-:W2:Y:S04]  /*18da0*/  LDL.LU R16, [R1+0x684] ;  /* 0x0006840001107983 */ /* 0x000ea80000300800 */
[----:B------:R0:W3:Y:S04]  /*18db0*/  @P2 LDG.E.U8 R154, desc[UR18][R40.64] ;  /* 0x00000012289a2981 */ /* 0x0000e8000c1e1100 */
[----:B------:R-:W-:Y:S04]  /*18dc0*/  STL [R1+0x66c], R29 ;  /* 0x00066c1d01007387 */ /* 0x000fe80000100800 */
[----:B------:R1:W-:Y:S01]  /*18dd0*/  STL [R1+0x668], R30 ;  /* 0x0006681e01007387 */ /* 0x0003e20000100800 */
[----:B0-----:R-:W-:-:S02]  /*18de0*/  @P3 IMAD.MOV.U32 R40, RZ, RZ, R29 ;  /* 0x000000ffff283224 */ /* 0x001fc400078e001d */
[----:B------:R-:W-:-:S05]  /*18df0*/  @P3 IMAD.MOV.U32 R41, RZ, RZ, R30 ;  /* 0x000000ffff293224 */ /* 0x000fca00078e001e */
[----:B------:R0:W3:Y:S04]  /*18e00*/  @P3 LDG.E.U8 R152, desc[UR18][R40.64] ;  /* 0x0000001228983981 */ /* 0x0000e8000c1e1100 */
[----:B-1----:R-:W3:Y:S04]  /*18e10*/  LDL.LU R30, [R1+0x680] ;  /* 0x00068000011e7983 */ /* 0x002ee80000300800 */
[----:B------:R1:W-:Y:S01]  /*18e20*/  STL [R1+0x674], R68 ;  /* 0x0006744401007387 */ /* 0x0003e20000100800 */
[----:B0-----:R-:W-:-:S03]  /*18e30*/  IMAD.MOV.U32 R41, RZ, RZ, R68 ;  /* 0x000000ffff297224 */ /* 0x001fc600078e0044 */
[----:B------:R-:W3:Y:S04]  /*18e40*/  LDL.LU R66, [R1+0x68c] ;  /* 0x00068c0001427983 */ /* 0x000ee80000300800 */
[----:B------:R-:W-:Y:S04]  /*18e50*/  STL [R1+0x67c], R28 ;  /* 0x00067c1c01007387 */ /* 0x000fe80000100800 */
[----:B------:R-:W3:Y:S04]  /*18e60*/  LDL.LU R29, [R1+0x694] ;  /* 0x00069400011d7983 */ /* 0x000ee80000300800 */
[----:B-1----:R-:W3:Y:S04]  /*18e70*/  LDL.LU R68, [R1+0xa40] ;  /* 0x000a400001447983 */ /* 0x002ee80000300800 */
[----:B------:R-:W3:Y:S01]  /*18e80*/  LDL.LU R40, [R1+0x670] ;  /* 0x0006700001287983 */ /* 0x000ee20000300800 */
[----:B------:R-:W-:-:S02]  /*18e90*/  ISETP.GT.AND P4, PT, R65, 0x4f, PT ;  /* 0x0000004f4100780c */ /* 0x000fc40003f84270 */
[C---:B------:R-:W-:Y:S02]  /*18ea0*/  ISETP.GT.AND P2, PT, R65.reuse, 0x50, PT ;  /* 0x000000504100780c */ /* 0x040fe40003f44270 */
[----:B------:R-:W-:Y:S02]  /*18eb0*/  PRMT R148, RZ, 0x7610, R148 ;  /* 0x00007610ff947816 */ /* 0x000fe40000000094 */
[----:B------:R-:W-:Y:S02]  /*18ec0*/  ISETP.GT.AND P3, PT, R65, 0x51, PT ;  /* 0x000000514100780c */ /* 0x000fe40003f64270 */
[----:B------:R-:W-:Y:S02]  /*18ed0*/  PRMT R55, RZ, 0x7610, R55 ;  /* 0x00007610ff377816 */ /* 0x000fe40000000037 */
[----:B------:R-:W-:Y:S01]  /*18ee0*/  PRMT R85, RZ, 0x7610, R85 ;  /* 0x00007610ff557816 */ /* 0x000fe20000000055 */
[----:B----4-:R-:W-:Y:S01]  /*18ef0*/  IMAD.X R67, R37, 0x1, R67, P5 ;  /* 0x0000000125437824 */ /* 0x010fe200028e0643 */
[----:B--2---:R-:W-:-:S05]  /*18f00*/  IADD3 R16, P5, PT, R35, R16, RZ ;  /* 0x0000001023107210 */ /* 0x004fca0007fbe0ff */
[C---:B---3--:R-:W-:Y:S02]  /*18f10*/  IMAD.X R30, R37.reuse, 0x1, R30, P5 ;  /* 0x00000001251e7824 */ /* 0x048fe400028e061e */
[----:B------:R-:W-:-:S05]  /*18f20*/  IMAD.X R40, R37, 0x1, R40, P6 ;  /* 0x0000000125287824 */ /* 0x000fca00030e0628 */
[-C--:B------:R-:W-:Y:S01]  /*18f30*/  @P4 LOP3.LUT R41, R41, R40.reuse, RZ, 0x3c, !PT ;  /* 0x0000002829294212 */ /* 0x080fe200078e3cff */
[----:B------:R0:W-:Y:S03]  /*18f40*/  STL [R1+0x670], R40 ;  /* 0x0006702801007387 */ /* 0x0001e60000100800 */
[----:B0-----:R-:W-:-:S04]  /*18f50*/  @P4 LOP3.LUT R40, R41, R40, RZ, 0x3c, !PT ;  /* 0x0000002829284212 */ /* 0x001fc800078e3cff */
[----:B------:R-:W-:Y:S01]  /*18f60*/  @P4 LOP3.LUT R41, R41, R40, RZ, 0x3c, !PT ;  /* 0x0000002829294212 */ /* 0x000fe200078e3cff */
[----:B------:R0:W-:Y:S04]  /*18f70*/  STL [R1+0x678], R67 ;  /* 0x0006784301007387 */ /* 0x0001e80000100800 */
[----:B------:R1:W2:Y:S01]  /*18f80*/  @P4 LDG.E.U8 R148, desc[UR18][R40.64] ;  /* 0x0000001228944981 */ /* 0x0002a2000c1e1100 */
[C---:B------:R-:W-:Y:S02]  /*18f90*/  IADD3 R66, P6, PT, R35.reuse, R66, RZ ;  /* 0x0000004223427210 */ /* 0x040fe40007fde0ff */
[----:B------:R-:W-:Y:S01]  /*18fa0*/  IADD3 R29, P5, PT, R35, R29, RZ ;  /* 0x0000001d231d7210 */ /* 0x000fe20007fbe0ff */
[----:B-1----:R-:W-:Y:S02]  /*18fb0*/  @P2 IMAD.MOV.U32 R40, RZ, RZ, R28 ;  /* 0x000000ffff282224 */ /* 0x002fe400078e001c */
[----:B------:R-:W-:-:S02]  /*18fc0*/  @P2 IMAD.MOV.U32 R41, RZ, RZ, R67 ;  /* 0x000000ffff292224 */ /* 0x000fc400078e0043 */
[----:B0-----:R-:W3:Y:S04]  /*18fd0*/  LDL.LU R67, [R1+0x690] ;  /* 0x0006900001437983 */ /* 0x001ee80000300800 */
[----:B------:R-:W4:Y:S04]  /*18fe0*/  LDL.LU R28, [R1+0x69c] ;  /* 0x00069c00011c7983 */ /* 0x000f280000300800 */
[----:B------:R0:W2:Y:S04]  /*18ff0*/  @P2 LDG.E.U8 R55, desc[UR18][R40.64] ;  /* 0x0000001228372981 */ /* 0x0000a8000c1e1100 */
[----:B------:R1:W-:Y:S04]  /*19000*/  STL [R1+0x684], R16 ;  /* 0x0006841001007387 */ /* 0x0003e80000100800 */
[----:B------:R1:W-:Y:S01]  /*19010*/  STL [R1+0x680], R30 ;  /* 0x0006801e01007387 */ /* 0x0003e20000100800 */
[----:B0-----:R-:W-:-:S02]  /*19020*/  @P3 IMAD.MOV.U32 R40, RZ, RZ, R16 ;  /* 0x000000ffff283224 */ /* 0x001fc400078e0010 */
[----:B------:R-:W-:Y:S01]  /*19030*/  @P3 IMAD.MOV.U32 R41, RZ, RZ, R30 ;  /* 0x000000ffff293224 */ /* 0x000fe200078e001e */
[----:B-1----:R-:W2:Y:S04]  /*19040*/  LDL.LU R16, [R1+0x6a4] ;  /* 0x0006a40001107983 */ /* 0x002ea80000300800 */
[----:B------:R0:W-:Y:S04]  /*19050*/  STL [R1+0x68c], R66 ;  /* 0x00068c4201007387 */ /* 0x0001e80000100800 */
[----:B------:R-:W2:Y:S04]  /*19060*/  LDL.LU R30, [R1+0x6ac] ;  /* 0x0006ac00011e7983 */ /* 0x000ea80000300800 */
[----:B------:R-:W-:Y:S04]  /*19070*/  STL [R1+0x694], R29 ;  /* 0x0006941d01007387 */ /* 0x000fe80000100800 */
[----:B------:R1:W2:Y:S04]  /*19080*/  @P3 LDG.E.U8 R85, desc[UR18][R40.64] ;  /* 0x0000001228553981 */ /* 0x0002a8000c1e1100 */
[----:B------:R-:W2:Y:S01]  /*19090*/  LDL.LU R41, [R1+0x688] ;  /* 0x0006880001297983 */ /* 0x000ea20000300800 */
[----:B------:R-:W-:-:S02]  /*190a0*/  ISETP.GT.AND P4, PT, R65, 0x52, PT ;  /* 0x000000524100780c */ /* 0x000fc40003f84270 */
[----:B------:R-:W-:Y:S02]  /*190b0*/  ISETP.GT.AND P2, PT, R65, 0x53, PT ;  /* 0x000000534100780c */ /* 0x000fe40003f44270 */
[----:B------:R-:W-:Y:S02]  /*190c0*/  PRMT R100, RZ, 0x7610, R100 ;  /* 0x00007610ff647816 */ /* 0x000fe40000000064 */
[----:B------:R-:W-:-:S07]  /*190d0*/  PRMT R137, RZ, 0x7610, R137 ;  /* 0x00007610ff897816 */ /* 0x000fce0000000089 */
[----:B-1----:R-:W-:Y:S02]  /*190e0*/  @P4 IMAD.MOV.U32 R40, RZ, RZ, R66 ;  /* 0x000000ffff284224 */ /* 0x002fe400078e0042 */
[C---:B---3--:R-:W-:Y:S02]  /*190f0*/  IMAD.X R67, R37.reuse, 0x1, R67, P5 ;  /* 0x0000000125437824 */ /* 0x048fe400028e0643 */
[----:B--2---:R-:W-:-:S05]  /*19100*/  IMAD.X R41, R37, 0x1, R41, P6 ;  /* 0x0000000125297824 */ /* 0x004fca00030e0629 */
[----:B------:R1:W-:Y:S04]  /*19110*/  STL [R1+0x688], R41 ;  /* 0x0006882901007387 */ /* 0x0003e80000100800 */
[----:B------:R1:W2:Y:S04]  /*19120*/  @P4 LDG.E.U8 R100, desc[UR18][R40.64] ;  /* 0x0000001228644981 */ /* 0x0002a8000c1e1100 */
[----:B------:R3:W-:Y:S04]  /*19130*/  STL [R1+0x690], R67 ;  /* 0x0006904301007387 */ /* 0x0007e80000100800 */
[----:B0-----:R-:W2:Y:S01]  /*19140*/  LDL.LU R66, [R1+0x6a8] ;  /* 0x0006a80001427983 */ /* 0x001ea20000300800 */
[----:B-1----:R-:W-:-:S02]  /*19150*/  IMAD.MOV.U32 R41, RZ, RZ, R67 ;  /* 0x000000ffff297224 */ /* 0x002fc400078e0043 */
[----:B------:R-:W-:Y:S01]  /*19160*/  @P2 IMAD.MOV.U32 R40, RZ, RZ, R29 ;  /* 0x000000ffff282224 */ /* 0x000fe200078e001d */
[----:B---3--:R-:W3:Y:S04]  /*19170*/  LDL.LU R67, [R1+0xa3c] ;  /* 0x000a3c0001437983 */ /* 0x008ee80000300800 */
[----:B------:R-:W2:Y:S04]  /*19180*/  LDL.LU R29, [R1+0xf8] ;  /* 0x0000f800011d7983 */ /* 0x000ea80000300800 */
[----:B------:R0:W2:Y:S04]  /*19190*/  @P2 LDG.E.U8 R137, desc[UR18][R40.64] ;  /* 0x0000001228892981 */ /* 0x0000a8000c1e1100 */
[----:B------:R-:W2:Y:S01]  /*191a0*/  LDL.LU R41, [R1+0x698] ;  /* 0x0006980001297983 */ /* 0x000ea20000300800 */
[----:B------:R-:W-:-:S02]  /*191b0*/  ISETP.GT.AND P3, PT, R65, 0x54, PT ;  /* 0x000000544100780c */ /* 0x000fc40003f64270 */
[C---:B----4-:R-:W-:Y:S02]  /*191c0*/  IADD3 R28, P5, PT, R35.reuse, R28, RZ ;  /* 0x0000001c231c7210 */ /* 0x050fe40007fbe0ff */
[----:B------:R-:W-:Y:S02]  /*191d0*/  PRMT R143, RZ, 0x7610, R143 ;  /* 0x00007610ff8f7816 */ /* 0x000fe4000000008f */
[----:B------:R-:W-:Y:S01]  /*191e0*/  IADD3 R16, P6, PT, R35, R16, RZ ;  /* 0x0000001023107210 */ /* 0x000fe20007fde0ff */
[----:B------:R1:W-:Y:S06]  /*191f0*/  STL [R1+0x69c], R28 ;  /* 0x00069c1c01007387 */ /* 0x0003ec0000100800 */
[----:B0-----:R-:W-:-:S02]  /*19200*/  @P3 IMAD.MOV.U32 R40, RZ, RZ, R28 ;  /* 0x000000ffff283224 */ /* 0x001fc400078e001c */
[----:B--2---:R-:W-:-:S05]  /*19210*/  IMAD.X R41, R37, 0x1, R41, P5 ;  /* 0x0000000125297824 */ /* 0x004fca00028e0629 */
[----:B------:R0:W-:Y:S04]  /*19220*/  STL [R1+0x698], R41 ;  /* 0x0006982901007387 */ /* 0x0001e80000100800 */
[----:B-1----:R-:W2:Y:S04]  /*19230*/  LDL.LU R28, [R1+0x6b4] ;  /* 0x0006b400011c7983 */ /* 0x002ea80000300800 */
[----:B------:R-:W-:Y:S04]  /*19240*/  STL [R1+0x6a4], R16 ;  /* 0x0006a41001007387 */ /* 0x000fe80000100800 */
[----:B------:R1:W4:Y:S04]  /*19250*/  @P3 LDG.E.U8 R143, desc[UR18][R40.64] ;  /* 0x00000012288f3981 */ /* 0x000328000c1e1100 */
[----:B0-----:R-:W2:Y:S01]  /*19260*/  LDL.LU R41, [R1+0x6a0] ;  /* 0x0006a00001297983 */ /* 0x001ea20000300800 */
[----:B------:R-:W-:-:S02]  /*19270*/  ISETP.GT.AND P4, PT, R65, 0x55, PT ;  /* 0x000000554100780c */ /* 0x000fc40003f84270 */
[----:B------:R-:W-:Y:S02]  /*19280*/  IADD3 R30, P5, PT, R35, R30, RZ ;  /* 0x0000001e231e7210 */ /* 0x000fe40007fbe0ff */
[----:B------:R-:W-:Y:S02]  /*19290*/  ISETP.GT.AND P2, PT, R65, 0x56, PT ;  /* 0x000000564100780c */ /* 0x000fe40003f44270 */
[----:B------:R-:W-:Y:S01]  /*192a0*/  PRMT R141, RZ, 0x7610, R141 ;  /* 0x00007610ff8d7816 */ /* 0x000fe2000000008d */
[C---:B------:R-:W-:Y:S01]  /*192b0*/  IMAD.X R66, R37.reuse, 0x1, R66, P5 ;  /* 0x0000000125427824 */ /* 0x040fe200028e0642 */
[----:B------:R-:W-:Y:S05]  /*192c0*/  STL [R1+0x6ac], R30 ;  /* 0x0006ac1e01007387 */ /* 0x000fea0000100800 */
[----:B-1----:R-:W-:Y:S01]  /*192d0*/  @P4 IMAD.MOV.U32 R40, RZ, RZ, R16 ;  /* 0x000000ffff284224 */ /* 0x002fe200078e0010 */
[----:B------:R-:W-:Y:S01]  /*192e0*/  PRMT R140, RZ, 0x7610, R140 ;  /* 0x00007610ff8c7816 */ /* 0x000fe2000000008c */
[----:B--2---:R-:W-:-:S05]  /*192f0*/  IMAD.X R41, R37, 0x1, R41, P6 ;  /* 0x0000000125297824 */ /* 0x004fca00030e0629 */
[----:B------:R0:W-:Y:S04]  /*19300*/  STL [R1+0x6a0], R41 ;  /* 0x0006a02901007387 */ /* 0x0001e80000100800 */
[----:B------:R1:W2:Y:S02]  /*19310*/  @P4 LDG.E.U8 R141, desc[UR18][R40.64] ;  /* 0x00000012288d4981 */ /* 0x0002a4000c1e1100 */
[----:B-1----:R-:W-:Y:S02]  /*19320*/  IMAD.MOV.U32 R40, RZ, RZ, R66 ;  /* 0x000000ffff287224 */ /* 0x002fe400078e0042 */
[----:B0-----:R-:W-:-:S05]  /*19330*/  IMAD.MOV.U32 R41, RZ, RZ, R30 ;  /* 0x000000ffff297224 */ /* 0x001fca00078e001e */
[----:B------:R-:W-:-:S04]  /*19340*/  @P2 LOP3.LUT R41, R41, R40, RZ, 0x3c, !PT ;  /* 0x0000002829292212 */ /* 0x000fc800078e3cff */
[----:B------:R-:W-:Y:S02]  /*19350*/  @P2 LOP3.LUT R40, R41, R40, RZ, 0x3c, !PT ;  /* 0x0000002829282212 */ /* 0x000fe400078e3cff */
[----:B------:R-:W-:Y:S02]  /*19360*/  IADD3 R29, P4, PT, R35, R29, RZ ;  /* 0x0000001d231d7210 */ /* 0x000fe40007f9e0ff */
[----:B------:R-:W-:Y:S01]  /*19370*/  @P2 LOP3.LUT R41, R41, R40, RZ, 0x3c, !PT ;  /* 0x0000002829292212 */ /* 0x000fe200078e3cff */
[----:B------:R0:W-:Y:S04]  /*19380*/  STL [R1+0x6a8], R66 ;  /* 0x0006a84201007387 */ /* 0x0001e80000100800 */
[----:B------:R-:W2:Y:S04]  /*19390*/  LDL.LU R16, [R1+0x6bc] ;  /* 0x0006bc0001107983 */ /* 0x000ea80000300800 */
[----:B------:R1:W2:Y:S04]  /*193a0*/  @P2 LDG.E.U8 R140, desc[UR18][R40.64] ;  /* 0x00000012288c2981 */ /* 0x0002a8000c1e1100 */
[----:B0-----:R-:W2:Y:S04]  /*193b0*/  LDL.LU R66, [R1+0xa38] ;  /* 0x000a380001427983 */ /* 0x001ea80000300800 */
[----:B------:R-:W-:Y:S04]  /*193c0*/  STL [R1+0xf8], R29 ;  /* 0x0000f81d01007387 */ /* 0x000fe80000100800 */
[----:B------:R-:W2:Y:S01]  /*193d0*/  LDL.LU R40, [R1+0xf4] ;  /* 0x0000f40001287983 */ /* 0x000ea20000300800 */
[----:B------:R-:W-:Y:S01]  /*193e0*/  ISETP.GT.AND P3, PT, R65, 0x57, PT ;  /* 0x000000574100780c */ /* 0x000fe20003f64270 */
[----:B-1----:R-:W-:Y:S01]  /*193f0*/  IMAD.MOV.U32 R41, RZ, RZ, R29 ;  /* 0x000000ffff297224 */ /* 0x002fe200078e001d */
[----:B------:R-:W-:Y:S01]  /*19400*/  PRMT R136, RZ, 0x7610, R136 ;  /* 0x00007610ff887816 */ /* 0x000fe20000000088 */
[----:B--2---:R-:W-:-:S10]  /*19410*/  IMAD.X R40, R37, 0x1, R40, P4 ;  /* 0x0000000125287824 */ /* 0x004fd400020e0628 */
[-C--:B------:R-:W-:Y:S01]  /*19420*/  @P3 LOP3.LUT R41, R41, R40.reuse, RZ, 0x3c, !PT ;  /* 0x0000002829293212 */ /* 0x080fe200078e3cff */
[----:B------:R0:W-:Y:S03]  /*19430*/  STL [R1+0xf4], R40 ;  /* 0x0000f42801007387 */ /* 0x0001e60000100800 */
[----:B0-----:R-:W-:-:S04]  /*19440*/  @P3 LOP3.LUT R40, R41, R40, RZ, 0x3c, !PT ;  /* 0x0000002829283212 */ /* 0x001fc800078e3cff */
[----:B------:R-:W-:-:S05]  /*19450*/  @P3 LOP3.LUT R41, R41, R40, RZ, 0x3c, !PT ;  /* 0x0000002829293212 */ /* 0x000fca00078e3cff */
[----:B------:R0:W2:Y:S04]  /*19460*/  @P3 LDG.E.U8 R136, desc[UR18][R40.64] ;  /* 0x0000001228883981 */ /* 0x0000a8000c1e1100 */
[----:B------:R-:W2:Y:S01]  /*19470*/  LDL.LU R41, [R1+0x6b0] ;  /* 0x0006b00001297983 */ /* 0x000ea20000300800 */
[----:B------:R-:W-:Y:S02]  /*19480*/  ISETP.GT.AND P5, PT, R65, 0x58, PT ;  /* 0x000000584100780c */ /* 0x000fe40003fa4270 */
[----:B------:R-:W-:Y:S02]  /*19490*/  IADD3 R28, P2, PT, R35, R28, RZ ;  /* 0x0000001c231c7210 */ /* 0x000fe40007f5e0ff */
[----:B------:R-:W-:-:S03]  /*194a0*/  PRMT R54, RZ, 0x7610, R54 ;  /* 0x00007610ff367816 */ /* 0x000fc60000000036 */
[----:B------:R1:W-:Y:S06]  /*194b0*/  STL [R1+0x6b4], R28 ;  /* 0x0006b41c01007387 */ /* 0x0003ec0000100800 */
[----:B0-----:R-:W-:Y:S02]  /*194c0*/  @P5 IMAD.MOV.U32 R40, RZ, RZ, R28 ;  /* 0x000000ffff285224 */ /* 0x001fe400078e001c */
[----:B--2---:R-:W-:-:S05]  /*194d0*/  IMAD.X R41, R37, 0x1, R41, P2 ;  /* 0x0000000125297824 */ /* 0x004fca00010e0629 */
[----:B------:R0:W-:Y:S04]  /*194e0*/  STL [R1+0x6b0], R41 ;  /* 0x0006b02901007387 */ /* 0x0001e80000100800 */
[----:B-1----:R-:W2:Y:S04]  /*194f0*/  LDL.LU R28, [R1+0x6cc] ;  /* 0x0006cc00011c7983 */ /* 0x002ea80000300800 */
[----:B------:R1:W2:Y:S04]  /*19500*/  @P5 LDG.E.U8 R54, desc[UR18][R40.64] ;  /* 0x0000001228365981 */ /* 0x0002a8000c1e1100 */
[----:B0-----:R-:W2:Y:S01]  /*19510*/  LDL.LU R41, [R1+0x6b8] ;  /* 0x0006b80001297983 */ /* 0x001ea20000300800 */
[----:B------:R-:W-:-:S02]  /*19520*/  ISETP.GT.AND P3, PT, R65, 0x59, PT ;  /* 0x000000594100780c */ /* 0x000fc40003f64270 */
[----:B------:R-:W-:Y:S02]  /*19530*/  IADD3 R16, P2, PT, R35, R16, RZ ;  /* 0x0000001023107210 */ /* 0x000fe40007f5e0ff */
[----:B------:R-:W-:-:S03]  /*19540*/  PRMT R86, RZ, 0x7610, R86 ;  /* 0x00007610ff567816 */ /* 0x000fc60000000056 */
[----:B------:R0:W-:Y:S06]  /*19550*/  STL [R1+0x6bc], R16 ;  /* 0x0006bc1001007387 */ /* 0x0001ec0000100800 */
[----:B-1----:R-:W-:Y:S02]  /*19560*/  @P3 IMAD.MOV.U32 R40, RZ, RZ, R16 ;  /* 0x000000ffff283224 */ /* 0x002fe400078e0010 */
[----:B--2---:R-:W-:-:S05]  /*19570*/  IMAD.X R41, R37, 0x1, R41, P2 ;  /* 0x0000000125297824 */ /* 0x004fca00010e0629 */
[----:B------:R1:W-:Y:S04]  /*19580*/  STL [R1+0x6b8], R41 ;  /* 0x0006b82901007387 */ /* 0x0003e80000100800 */
[----:B0-----:R-:W2:Y:S04]  /*19590*/  LDL.LU R16, [R1+0x6d4] ;  /* 0x0006d40001107983 */ /* 0x001ea80000300800 */
[----:B------:R0:W2:Y:S04]  /*195a0*/  @P3 LDG.E.U8 R86, desc[UR18][R40.64] ;  /* 0x0000001228563981 */ /* 0x0000a8000c1e1100 */
[----:B------:R-:W2:Y:S04]  /*195b0*/  LDL.LU R40, [R1+0x6c0] ;  /* 0x0006c00001287983 */ /* 0x000ea80000300800 */
[----:B-1----:R-:W0:Y:S01]  /*195c0*/  LDL.LU R41, [R1+0x6c4] ;  /* 0x0006c40001297983 */ /* 0x002e220000300800 */
[----:B------:R-:W-:-:S02]  /*195d0*/  ISETP.GT.AND P3, PT, R65, 0x5a, PT ;  /* 0x0000005a4100780c */ /* 0x000fc40003f64270 */
[----:B------:R-:W-:Y:S02]  /*195e0*/  PRMT R99, RZ, 0x7610, R99 ;  /* 0x00007610ff637816 */ /* 0x000fe40000000063 */
[----:B0-----:R-:W-:-:S05]  /*195f0*/  IADD3 R41, P2, PT, R35, R41, RZ ;  /* 0x0000002923297210 */ /* 0x001fca0007f5e0ff */
[----:B--2---:R-:W-:Y:S01]  /*19600*/  IMAD.X R40, R37, 0x1, R40, P2 ;  /* 0x0000000125287824 */ /* 0x004fe200010e0628 */
[----:B------:R0:W-:Y:S04]  /*19610*/  STL [R1+0x6c4], R41 ;  /* 0x0006c42901007387 */ /* 0x0001e80000100800 */
[----:B------:R1:W-:Y:S01]  /*19620*/  STL [R1+0x6c0], R40 ;  /* 0x0006c02801007387 */ /* 0x0003e20000100800 */
[----:B0-----:R-:W-:-:S04]  /*19630*/  @P3 LOP3.LUT R41, R41, R40, RZ, 0x3c, !PT ;  /* 0x0000002829293212 */ /* 0x001fc800078e3cff */
[----:B-1----:R-:W-:-:S04]  /*19640*/  @P3 LOP3.LUT R40, R41, R40, RZ, 0x3c, !PT ;  /* 0x0000002829283212 */ /* 0x002fc800078e3cff */
        /* <DEDUP_REMOVED lines=246> */
[----:B-1----:R-:W2:Y:S01]  /*1a5b0*/  LDL.LU R41, [R1+0x768] ;  /* 0x0007680001297983 */ /* 0x002ea20000300800 */
[----:B------:R-:W-:-:S02]  /*1a5c0*/  ISETP.GT.AND P3, PT, R65, RZ, PT ;  /* 0x000000ff4100720c */ /* 0x000fc40003f64270 */
[----:B------:R-:W-:Y:S02]  /*1a5d0*/  IADD3 R2, P2, PT, R35, R2, RZ ;  /* 0x0000000223027210 */ /* 0x000fe40007f5e0ff */
[----:B------:R-:W-:-:S03]  /*1a5e0*/  PRMT R83, RZ, 0x7610, R83 ;  /* 0x00007610ff537816 */ /* 0x000fc60000000053 */
[----:B------:R-:W-:-:S06]  /*1a5f0*/  IMAD.X R3, R37, 0x1, R3, P2 ;  /* 0x0000000125037824 */ /* 0x000fcc00010e0603 */
[----:B------:R-:W3:Y:S01]  /*1a600*/  @P3 LDG.E.U8 R83, desc[UR18][R2.64] ;  /* 0x0000001202533981 */ /* 0x000ee2000c1e1100 */
        /* <DEDUP_REMOVED lines=131> */
[----:B------:R-:W-:Y:S06]  /*1ae40*/  STL [R1+0x7c4], R28 ;  /* 0x0007c41c01007387 */ /* 0x000fec0000100800 */
[----:B0-----:R-:W-:Y:S02]  /*1ae50*/  @P3 IMAD.MOV.U32 R40, RZ, RZ, R28 ;  /* 0x000000ffff283224 */ /* 0x001fe400078e001c */
[----:B--2---:R-:W-:-:S05]  /*1ae60*/  IMAD.X R41, R37, 0x1, R41, P2 ;  /* 0x0000000125297824 */ /* 0x004fca00010e0629 */
[----:B------:R0:W-:Y:S04]  /*1ae70*/  STL [R1+0x7c0], R41 ;  /* 0x0007c02901007387 */ /* 0x0001e80000100800 */
[----:B------:R1:W2:Y:S04]  /*1ae80*/  @P3 LDG.E.U8 R76, desc[UR18][R40.64] ;  /* 0x00000012284c3981 */ /* 0x0002a8000c1e1100 */
[----:B0-----:R-:W2:Y:S01]  /*1ae90*/  LDL.LU R41, [R1+0x11c] ;  /* 0x00011c0001297983 */ /* 0x001ea20000300800 */
[----:B------:R-:W-:Y:S02]  /*1aea0*/  ISETP.GT.AND P4, PT, R65, 0x7f, PT ;  /* 0x0000007f4100780c */ /* 0x000fe40003f84270 */
[----:B------:R-:W-:-:S02]  /*1aeb0*/  IADD3 R16, P3, PT, R35, R16, RZ ;  /* 0x0000001023107210 */ /* 0x000fc40007f7e0ff */
[----:B------:R-:W-:-:S03]  /*1aec0*/  PRMT R74, RZ, 0x7610, R74 ;  /* 0x00007610ff4a7816 */ /* 0x000fc6000000004a */
[----:B------:R0:W-:Y:S06]  /*1aed0*/  STL [R1+0x120], R16 ;  /* 0x0001201001007387 */ /* 0x0001ec0000100800 */
[----:B-1----:R-:W-:Y:S01]  /*1aee0*/  @P4 IMAD.MOV.U32 R40, RZ, RZ, R16 ;  /* 0x000000ffff284224 */ /* 0x002fe200078e0010 */
[----:B------:R-:W1:Y:S01]  /*1aef0*/  S2R R28, SR_TID.X ;  /* 0x00000000001c7919 */ /* 0x000e620000002100 */
[----:B--2---:R-:W-:-:S05]  /*1af00*/  IMAD.X R41, R37, 0x1, R41, P3 ;  /* 0x0000000125297824 */ /* 0x004fca00018e0629 */
[----:B------:R2:W-:Y:S04]  /*1af10*/  STL [R1+0x11c], R41 ;  /* 0x00011c2901007387 */ /* 0x0005e80000100800 */
[----:B0-----:R-:W3:Y:S04]  /*1af20*/  LDL.LU R16, [R1+0x1e8] ;  /* 0x0001e80001107983 */ /* 0x001ee80000300800 */
[----:B------:R0:W3:Y:S04]  /*1af30*/  @P4 LDG.E.U8 R74, desc[UR18][R40.64] ;  /* 0x00000012284a4981 */ /* 0x0000e8000c1e1100 */
[----:B------:R-:W3:Y:S04]  /*1af40*/  LDL.LU R40, [R1+0x124] ;  /* 0x0001240001287983 */ /* 0x000ee80000300800 */
[----:B--2---:R-:W0:Y:S01]  /*1af50*/  LDL.LU R41, [R1+0x128] ;  /* 0x0001280001297983 */ /* 0x004e220000300800 */
[----:B-1----:R-:W-:Y:S01]  /*1af60*/  LOP3.LUT R28, R28, 0x7f, RZ, 0xc0, !PT ;  /* 0x0000007f1c1c7812 */ /* 0x002fe200078ec0ff */
[----:B------:R-:W-:Y:S03]  /*1af70*/  BAR.SYNC.DEFER_BLOCKING 0x0 ;  /* 0x0000000000007b1d */ /* 0x000fe60000010000 */
[----:B------:R-:W-:-:S02]  /*1af80*/  ISETP.GE.AND P2, PT, R28, R65, PT ;  /* 0x000000411c00720c */ /* 0x000fc40003f46270 */
[----:B------:R-:W-:Y:S02]  /*1af90*/  PRMT R73, RZ, 0x7610, R73 ;  /* 0x00007610ff497816 */ /* 0x000fe40000000049 */
[----:B0-----:R-:W-:-:S05]  /*1afa0*/  IADD3 R41, P3, PT, R36, R41, RZ ;  /* 0x0000002924297210 */ /* 0x001fca0007f7e0ff */
[----:B---3--:R-:W-:Y:S01]  /*1afb0*/  IMAD.X R40, R38, 0x1, R40, P3 ;  /* 0x0000000126287824 */ /* 0x008fe200018e0628 */
[----:B------:R0:W-:Y:S04]  /*1afc0*/  STL [R1+0x128], R41 ;  /* 0x0001282901007387 */ /* 0x0001e80000100800 */
[----:B------:R1:W-:Y:S01]  /*1afd0*/  STL [R1+0x124], R40 ;  /* 0x0001242801007387 */ /* 0x0003e20000100800 */
[----:B0-----:R-:W-:-:S04]  /*1afe0*/  @!P2 LOP3.LUT R41, R41, R40, RZ, 0x3c, !PT ;  /* 0x000000282929a212 */ /* 0x001fc800078e3cff */
[----:B-1----:R-:W-:-:S04]  /*1aff0*/  @!P2 LOP3.LUT R40, R41, R40, RZ, 0x3c, !PT ;  /* 0x000000282928a212 */ /* 0x002fc800078e3cff */
[----:B------:R-:W-:-:S05]  /*1b000*/  @!P2 LOP3.LUT R41, R41, R40, RZ, 0x3c, !PT ;  /* 0x000000282929a212 */ /* 0x000fca00078e3cff */
[----:B------:R0:W2:Y:S04]  /*1b010*/  @!P2 LDG.E.U8 R73, desc[UR18][R40.64] ;  /* 0x000000122849a981 */ /* 0x0000a8000c1e1100 */
[----:B------:R-:W3:Y:S04]  /*1b020*/  LDL.LU R40, [R1+0x164] ;  /* 0x0001640001287983 */ /* 0x000ee80000300800 */
[----:B------:R-:W0:Y:S01]  /*1b030*/  LDL.LU R41, [R1+0x168] ;  /* 0x0001680001297983 */ /* 0x000e220000300800 */
        /* <DEDUP_REMOVED lines=8> */
[----:B------:R0:W3:Y:S04]  /*1b0c0*/  @!P2 LDG.E.U8 R72, desc[UR18][R40.64] ;  /* 0x000000122848a981 */ /* 0x0000e8000c1e1100 */
[----:B------:R-:W2:Y:S04]  /*1b0d0*/  LDL.LU R40, [R1+0x1a4] ;  /* 0x0001a40001287983 */ /* 0x000ea80000300800 */
[----:B------:R-:W0:Y:S01]  /*1b0e0*/  LDL.LU R41, [R1+0x1a8] ;  /* 0x0001a80001297983 */ /* 0x000e220000300800 */
[----:B------:R-:W-:Y:S02]  /*1b0f0*/  PRMT R71, RZ, 0x7610, R71 ;  /* 0x00007610ff477816 */ /* 0x000fe40000000047 */
[----:B0-----:R-:W-:-:S05]  /*1b100*/  IADD3 R41, P3, PT, R36, R41, RZ ;  /* 0x0000002924297210 */ /* 0x001fca0007f7e0ff */
[----:B--2---:R-:W-:Y:S01]  /*1b110*/  IMAD.X R40, R38, 0x1, R40, P3 ;  /* 0x0000000126287824 */ /* 0x004fe200018e0628 */
[----:B------:R0:W-:Y:S04]  /*1b120*/  STL [R1+0x1a8], R41 ;  /* 0x0001a82901007387 */ /* 0x0001e80000100800 */
[----:B------:R1:W-:Y:S01]  /*1b130*/  STL [R1+0x1a4], R40 ;  /* 0x0001a42801007387 */ /* 0x0003e20000100800 */
[----:B0-----:R-:W-:-:S04]  /*1b140*/  @!P2 LOP3.LUT R41, R41, R40, RZ, 0x3c, !PT ;  /* 0x000000282929a212 */ /* 0x001fc800078e3cff */
[----:B-1----:R-:W-:-:S04]  /*1b150*/  @!P2 LOP3.LUT R40, R41, R40, RZ, 0x3c, !PT ;  /* 0x000000282928a212 */ /* 0x002fc800078e3cff */
[----:B------:R-:W-:-:S05]  /*1b160*/  @!P2 LOP3.LUT R41, R41, R40, RZ, 0x3c, !PT ;  /* 0x000000282929a212 */ /* 0x000fca00078e3cff */
[----:B------:R0:W2:Y:S04]  /*1b170*/  @!P2 LDG.E.U8 R71, desc[UR18][R40.64] ;  /* 0x000000122847a981 */ /* 0x0000a8000c1e1100 */
[----:B------:R-:W2:Y:S01]  /*1b180*/  LDL.LU R41, [R1+0x1e4] ;  /* 0x0001e40001297983 */ /* 0x000ea20000300800 */
[----:B------:R-:W-:Y:S02]  /*1b190*/  IADD3 R16, P3, PT, R36, R16, RZ ;  /* 0x0000001024107210 */ /* 0x000fe40007f7e0ff */
[----:B------:R-:W-:-:S03]  /*1b1a0*/  PRMT R70, RZ, 0x7610, R70 ;  /* 0x00007610ff467816 */ /* 0x000fc60000000046 */
[----:B0-----:R-:W-:Y:S01]  /*1b1b0*/  @!P2 IMAD.MOV.U32 R40, RZ, RZ, R16 ;  /* 0x000000ffff28a224 */ /* 0x001fe200078e0010 */
[----:B------:R0:W-:Y:S01]  /*1b1c0*/  STL [R1+0x1e8], R16 ;  /* 0x0001e81001007387 */ /* 0x0001e20000100800 */
[----:B--2---:R-:W-:-:S05]  /*1b1d0*/  IMAD.X R41, R38, 0x1, R41, P3 ;  /* 0x0000000126297824 */ /* 0x004fca00018e0629 */
[----:B------:R1:W-:Y:S04]  /*1b1e0*/  STL [R1+0x1e4], R41 ;  /* 0x0001e42901007387 */ /* 0x0003e80000100800 */
[----:B0-----:R-:W2:Y:S04]  /*1b1f0*/  LDL.LU R16, [R1+0x308] ;  /* 0x0003080001107983 */ /* 0x001ea80000300800 */
[----:B------:R0:W2:Y:S04]  /*1b200*/  @!P2 LDG.E.U8 R70, desc[UR18][R40.64] ;  /* 0x000000122846a981 */ /* 0x0000a8000c1e1100 */
[----:B------:R-:W2:Y:S04]  /*1b210*/  LDL.LU R40, [R1+0x224] ;  /* 0x0002240001287983 */ /* 0x000ea80000300800 */
[----:B-1----:R-:W0:Y:S01]  /*1b220*/  LDL.LU R41, [R1+0x240] ;  /* 0x0002400001297983 */ /* 0x002e220000300800 */
[----:B------:R-:W-:-:S02]  /*1b230*/  PRMT R69, RZ, 0x7610, R69 ;  /* 0x00007610ff457816 */ /* 0x000fc40000000045 */
        /* <DEDUP_REMOVED lines=41> */
[----:B------:R-:W-:-:S03]  /*1b4d0*/  PRMT R65, RZ, 0x7610, R65 ;  /* 0x00007610ff417816 */ /* 0x000fc60000000041 */
[----:B------:R1:W-:Y:S01]  /*1b4e0*/  STS.U8 [R28+UR9+0x8000], R83 ;  /* 0x008000531c007988 */ /* 0x0003e20008000009 */
[----:B0-----:R-:W-:-:S05]  /*1b4f0*/  IADD3 R41, P3, PT, R36, R41, RZ ;  /* 0x0000002924297210 */ /* 0x001fca0007f7e0ff */
[----:B--2---:R-:W-:Y:S01]  /*1b500*/  IMAD.X R40, R38, 0x1, R40, P3 ;  /* 0x0000000126287824 */ /* 0x004fe200018e0628 */
[----:B------:R0:W-:Y:S04]  /*1b510*/  STL [R1+0x348], R41 ;  /* 0x0003482901007387 */ /* 0x0001e80000100800 */
[----:B------:R2:W-:Y:S04]  /*1b520*/  STL [R1+0x344], R40 ;  /* 0x0003442801007387 */ /* 0x0005e80000100800 */
[----:B-1----:R-:W3:Y:S01]  /*1b530*/  LDL.LU R83, [R1+0x448] ;  /* 0x0004480001537983 */ /* 0x002ee20000300800 */
[----:B0-----:R-:W-:-:S04]  /*1b540*/  @!P2 LOP3.LUT R41, R41, R40, RZ, 0x3c, !PT ;  /* 0x000000282929a212 */ /* 0x001fc800078e3cff */
[----:B--2---:R-:W-:-:S04]  /*1b550*/  @!P2 LOP3.LUT R40, R41, R40, RZ, 0x3c, !PT ;  /* 0x000000282928a212 */ /* 0x004fc800078e3cff */
[----:B------:R-:W-:-:S05]  /*1b560*/  @!P2 LOP3.LUT R41, R41, R40, RZ, 0x3c, !PT ;  /* 0x000000282929a212 */ /* 0x000fca00078e3cff */
[----:B------:R0:W2:Y:S04]  /*1b570*/  @!P2 LDG.E.U8 R65, desc[UR18][R40.64] ;  /* 0x000000122841a981 */ /* 0x0000a8000c1e1100 */
[----:B------:R-:W2:Y:S04]  /*1b580*/  LDL.LU R40, [R1+0x384] ;  /* 0x0003840001287983 */ /* 0x000ea80000300800 */
[----:B------:R-:W0:Y:S04]  /*1b590*/  LDL.LU R41, [R1+0x388] ;  /* 0x0003880001297983 */ /* 0x000e280000300800 */
[----:B------:R1:W-:Y:S02]  /*1b5a0*/  STS.U8 [R28+UR9+0x8400], R64 ;  /* 0x008400401c007988 */ /* 0x0003e40008000009 */
[----:B-1----:R-:W-:-:S02]  /*1b5b0*/  PRMT R64, RZ, 0x7610, R64 ;  /* 0x00007610ff407816 */ /* 0x002fc40000000040 */
        /* <DEDUP_REMOVED lines=21> */
[----:B------:R-:W-:-:S03]  /*1b710*/  IADD3 R16, P3, PT, R36, R16, RZ ;  /* 0x0000001024107210 */ /* 0x000fc60007f7e0ff */
[----:B------:R1:W-:Y:S02]  /*1b720*/  STS.U8 [R28+UR9+0x8c00], R62 ;  /* 0x008c003e1c007988 */ /* 0x0003e40008000009 */
[----:B0-----:R-:W-:Y:S02]  /*1b730*/  @!P2 IMAD.MOV.U32 R40, RZ, RZ, R16 ;  /* 0x000000ffff28a224 */ /* 0x001fe400078e0010 */
[----:B------:R0:W-:Y:S01]  /*1b740*/  STL [R1+0x408], R16 ;  /* 0x0004081001007387 */ /* 0x0001e20000100800 */
[----:B-1----:R-:W-:Y:S01]  /*1b750*/  PRMT R62, RZ, 0x7610, R62 ;  /* 0x00007610ff3e7816 */ /* 0x002fe2000000003e */
[----:B--2---:R-:W-:-:S05]  /*1b760*/  IMAD.X R41, R38, 0x1, R41, P3 ;  /* 0x0000000126297824 */ /* 0x004fca00018e0629 */
[----:B------:R1:W-:Y:S04]  /*1b770*/  STL [R1+0x404], R41 ;  /* 0x0004042901007387 */ /* 0x0003e80000100800 */
[----:B0-----:R-:W2:Y:S04]  /*1b780*/  LDL.LU R16, [R1+0x500] ;  /* 0x0005000001107983 */ /* 0x001ea80000300800 */
[----:B------:R0:W2:Y:S04]  /*1b790*/  @!P2 LDG.E.U8 R62, desc[UR18][R40.64] ;  /* 0x00000012283ea981 */ /* 0x0000a8000c1e1100 */
[----:B-1----:R-:W2:Y:S01]  /*1b7a0*/  LDL.LU R41, [R1+0x444] ;  /* 0x0004440001297983 */ /* 0x002ea20000300800 */
[----:B---3--:R-:W-:-:S03]  /*1b7b0*/  IADD3 R83, P3, PT, R36, R83, RZ ;  /* 0x0000005324537210 */ /* 0x008fc60007f7e0ff */
[----:B------:R1:W-:Y:S02]  /*1b7c0*/  STS.U8 [R28+UR9+0x9000], R61 ;  /* 0x0090003d1c007988 */ /* 0x0003e40008000009 */
[----:B0-----:R-:W-:Y:S02]  /*1b7d0*/  @!P2 IMAD.MOV.U32 R40, RZ, RZ, R83 ;  /* 0x000000ffff28a224 */ /* 0x001fe400078e0053 */
[----:B------:R0:W-:Y:S01]  /*1b7e0*/  STL [R1+0x448], R83 ;  /* 0x0004485301007387 */ /* 0x0001e20000100800 */
[----:B-1----:R-:W-:Y:S01]  /*1b7f0*/  PRMT R61, RZ, 0x7610, R61 ;  /* 0x00007610ff3d7816 */ /* 0x002fe2000000003d */
[----:B--2---:R-:W-:-:S05]  /*1b800*/  IMAD.X R41, R38, 0x1, R41, P3 ;  /* 0x0000000126297824 */ /* 0x004fca00018e0629 */
[----:B------:R1:W-:Y:S04]  /*1b810*/  STL [R1+0x444], R41 ;  /* 0x0004442901007387 */ /* 0x0003e80000100800 */
[----:B0-----:R-:W2:Y:S04]  /*1b820*/  LDL.LU R83, [R1+0x130] ;  /* 0x0001300001537983 */ /* 0x001ea80000300800 */
[----:B------:R0:W3:Y:S04]  /*1b830*/  @!P2 LDG.E.U8 R61, desc[UR18][R40.64] ;  /* 0x00000012283da981 */ /* 0x0000e8000c1e1100 */
[----:B------:R-:W2:Y:S04]  /*1b840*/  LDL.LU R40, [R1+0x484] ;  /* 0x0004840001287983 */ /* 0x000ea80000300800 */
[----:B-1----:R-:W0:Y:S04]  /*1b850*/  LDL.LU R41, [R1+0x488] ;  /* 0x0004880001297983 */ /* 0x002e280000300800 */
        /* <DEDUP_REMOVED lines=111> */
[----:B0-----:R-:W0:Y:S01]  /*1bf50*/  S2R R40, SR_TID.X ;  /* 0x0000000000287919 */ /* 0x001e220000002100 */
[----:B------:R-:W-:-:S05]  /*1bf60*/  IADD3 R16, P3, PT, R36, R16, RZ ;  /* 0x0000001024107210 */ /* 0x000fca0007f7e0ff */
[----:B------:R-:W-:Y:S01]  /*1bf70*/  STL [R1+0x310], R16 ;  /* 0x0003101001007387 */ /* 0x000fe20000100800 */
[----:B0-----:R-:W-:-:S05]  /*1bf80*/  LOP3.LUT R40, R40, 0x7f, RZ, 0xc0, !PT ;  /* 0x0000007f28287812 */ /* 0x001fca00078ec0ff */
[----:B------:R0:W-:Y:S02]  /*1bf90*/  STS.U8 [R40+UR9+0xbc00], R50 ;  /* 0x00bc003228007988 */ /* 0x0001e40008000009 */
[----:B0-----:R-:W-:Y:S01]  /*1bfa0*/  PRMT R50, RZ, 0x7610, R50 ;  /* 0x00007610ff327816 */ /* 0x001fe20000000032 */
[----:B------:R-:W-:Y:S02]  /*1bfb0*/  @!P2 IMAD.MOV.U32 R40, RZ, RZ, R16 ;  /* 0x000000ffff28a224 */ /* 0x000fe400078e0010 */
[----:B--2---:R-:W-:-:S05]  /*1bfc0*/  IMAD.X R41, R38, 0x1, R41, P3 ;  /* 0x0000000126297824 */ /* 0x004fca00018e0629 */
[----:B------:R0:W-:Y:S04]  /*1bfd0*/  STL [R1+0x30c], R41 ;  /* 0x00030c2901007387 */ /* 0x0001e80000100800 */
[----:B------:R-:W2:Y:S04]  /*1bfe0*/  LDL.LU R16, [R1+0x410] ;  /* 0x0004100001107983 */ /* 0x000ea80000300800 */
[----:B------:R1:W2:Y:S04]  /*1bff0*/  @!P2 LDG.E.U8 R50, desc[UR18][R40.64] ;  /* 0x000000122832a981 */ /* 0x0002a8000c1e1100 */
[----:B0-----:R-:W2:Y:S01]  /*1c000*/  LDL.LU R41, [R1+0x34c] ;  /* 0x00034c0001297983 */ /* 0x001ea20000300800 */
[----:B------:R-:W0:Y:S01]  /*1c010*/  S2R R28, SR_TID.X ;  /* 0x00000000001c7919 */ /* 0x000e220000002100 */
[----:B------:R-:W-:-:S05]  /*1c020*/  IADD3 R83, P3, PT, R36, R83, RZ ;  /* 0x0000005324537210 */ /* 0x000fca0007f7e0ff */
[----:B-1----:R-:W-:Y:S01]  /*1c030*/  @!P2 IMAD.MOV.U32 R40, RZ, RZ, R83 ;  /* 0x000000ffff28a224 */ /* 0x002fe200078e0053 */
[----:B------:R-:W-:Y:S01]  /*1c040*/  STL [R1+0x350], R83 ;  /* 0x0003505301007387 */ /* 0x000fe20000100800 */
[----:B0-----:R-:W-:-:S04]  /*1c050*/  LOP3.LUT R28, R28, 0x7f, RZ, 0xc0, !PT ;  /* 0x0000007f1c1c7812 */ /* 0x001fc800078ec0ff */
[----:B------:R-:W-:-:S05]  /*1c060*/  LOP3.LUT R28, R28, 0x10, RZ, 0x3c, !PT ;  /* 0x000000101c1c7812 */ /* 0x000fca00078e3cff */
[----:B------:R0:W-:Y:S02]  /*1c070*/  STS.U8 [R28+UR9+0x8080], R49 ;  /* 0x008080311c007988 */ /* 0x0001e40008000009 */
[----:B0-----:R-:W-:Y:S01]  /*1c080*/  PRMT R49, RZ, 0x7610, R49 ;  /* 0x00007610ff317816 */ /* 0x001fe20000000031 */
[----:B--2---:R-:W-:-:S05]  /*1c090*/  IMAD.X R41, R38, 0x1, R41, P3 ;  /* 0x0000000126297824 */ /* 0x004fca00018e0629 */
[----:B------:R0:W-:Y:S04]  /*1c0a0*/  STL [R1+0x34c], R41 ;  /* 0x00034c2901007387 */ /* 0x0001e80000100800 */
[----:B------:R-:W2:Y:S04]  /*1c0b0*/  LDL.LU R83, [R1+0x450] ;  /* 0x0004500001537983 */ /* 0x000ea80000300800 */
[----:B------:R1:W2:Y:S04]  /*1c0c0*/  @!P2 LDG.E.U8 R49, desc[UR18][R40.64] ;  /* 0x000000122831a981 */ /* 0x0002a8000c1e1100 */
[----:B------:R-:W2:Y:S04]  /*1c0d0*/  LDL.LU R40, [R1+0x38c] ;  /* 0x00038c0001287983 */ /* 0x000ea80000300800 */
[----:B0-----:R-:W1:Y:S04]  /*1c0e0*/  LDL.LU R41, [R1+0x390] ;  /* 0x0003900001297983 */ /* 0x001e680000300800 */
[----:B------:R0:W-:Y:S02]  /*1c0f0*/  STS.U8 [R28+UR9+0x8480], R48 ;  /* 0x008480301c007988 */ /* 0x0001e40008000009 */
[----:B0-----:R-:W-:-:S02]  /*1c100*/  PRMT R48, RZ, 0x7610, R48 ;  /* 0x00007610ff307816 */ /* 0x001fc40000000030 */
[----:B-1----:R-:W-:-:S05]  /*1c110*/  IADD3 R41, P3, PT, R36, R41, RZ ;  /* 0x0000002924297210 */ /* 0x002fca0007f7e0ff */
        /* <DEDUP_REMOVED lines=65> */
[----:B------:R-:W-:Y:S02]  /*1c530*/  STS.U8 [R28+UR9+0xa080], R82 ;  /* 0x00a080521c007988 */ /* 0x000fe40008000009 */
[----:B0-----:R-:W-:Y:S02]  /*1c540*/  @!P2 IMAD.MOV.U32 R40, RZ, RZ, R16 ;  /* 0x000000ffff28a224 */ /* 0x001fe400078e0010 */
[----:B------:R0:W-:Y:S01]  /*1c550*/  STL [R1+0x508], R16 ;  /* 0x0005081001007387 */ /* 0x0001e20000100800 */
[----:B--2---:R-:W-:-:S05]  /*1c560*/  IMAD.X R41, R38, 0x1, R41, P3 ;  /* 0x0000000126297824 */ /* 0x004fca00018e0629 */
[----:B------:R-:W-:Y:S04]  /*1c570*/  STL [R1+0x504], R41 ;  /* 0x0005042901007387 */ /* 0x000fe80000100800 */
[----:B0-----:R-:W2:Y:S04]  /*1c580*/  LDL.LU R16, [R1+0x1f8] ;  /* 0x0001f80001107983 */ /* 0x001ea80000300800 */
[----:B------:R-:W2:Y:S01]  /*1c590*/  LDL.LU R82, [R1+0x134] ;  /* 0x0001340001527983 */ /* 0x000ea20000300800 */
[----:B------:R-:W-:-:S03]  /*1c5a0*/  IADD3 R83, P3, PT, R36, R83, RZ ;  /* 0x0000005324537210 */ /* 0x000fc60007f7e0ff */
[----:B------:R0:W-:Y:S04]  /*1c5b0*/  STS.U8 [R28+UR9+0x9c80], R42 ;  /* 0x009c802a1c007988 */ /* 0x0001e80008000009 */
[----:B------:R1:W-:Y:S01]  /*1c5c0*/  STL [R1+0x138], R83 ;  /* 0x0001385301007387 */ /* 0x0003e20000100800 */
[----:B0-----:R-:W-:-:S06]  /*1c5d0*/  PRMT R42, RZ, 0x7610, R42 ;  /* 0x00007610ff2a7816 */ /* 0x001fcc000000002a */
[----:B------:R0:W3:Y:S02]  /*1c5e0*/  @!P2 LDG.E.U8 R42, desc[UR18][R40.64] ;  /* 0x00000012282aa981 */ /* 0x0000e4000c1e1100 */
[----:B0-----:R-:W-:Y:S01]  /*1c5f0*/  PRMT R41, RZ, 0x7610, R41 ;  /* 0x00007610ff297816 */ /* 0x001fe20000000029 */
[----:B--2---:R-:W-:-:S05]  /*1c600*/  IMAD.X R82, R38, 0x1, R82, P3 ;  /* 0x0000000126527824 */ /* 0x004fca00018e0652 */
[-C--:B-1----:R-:W-:Y:S01]  /*1c610*/  @!P2 LOP3.LUT R83, R83, R82.reuse, RZ, 0x3c, !PT ;  /* 0x000000525353a212 */ /* 0x082fe200078e3cff */
[----:B------:R0:W-:Y:S03]  /*1c620*/  STL [R1+0x134], R82 ;  /* 0x0001345201007387 */ /* 0x0001e60000100800 */
[----:B0-----:R-:W-:-:S04]  /*1c630*/  @!P2 LOP3.LUT R82, R83, R82, RZ, 0x3c, !PT ;  /* 0x000000525352a212 */ /* 0x001fc800078e3cff */
        /* <DEDUP_REMOVED lines=75> */
[----:B------:R0:W-:Y:S01]  /*1caf0*/  STS.U8 [R28+UR9+0xa480], R109 ;  /* 0x00a4806d1c007988 */ /* 0x0001e20008000009 */
[----:B-1----:R-:W-:-:S03]  /*1cb00*/  PRMT R90, RZ, 0x7610, R90 ;  /* 0x00007610ff5a7816 */ /* 0x002fc6000000005a */
[----:B0-----:R-:W3:Y:S04]  /*1cb10*/  LDL.LU R28, [R1+0x398] ;  /* 0x00039800011c7983 */ /* 0x001ee80000300800 */
[----:B------:R0:W-:Y:S01]  /*1cb20*/  STL [R1+0x318], R16 ;  /* 0x0003181001007387 */ /* 0x0001e20000100800 */
[----:B--2---:R-:W-:-:S05]  /*1cb30*/  IMAD.X R83, R38, 0x1, R83, P3 ;  /* 0x0000000126537824 */ /* 0x004fca00018e0653 */
[----:B------:R1:W-:Y:S04]  /*1cb40*/  STL [R1+0x314], R83 ;  /* 0x0003145301007387 */ /* 0x0003e80000100800 */
[----:B0-----:R-:W2:Y:S04]  /*1cb50*/  LDL.LU R16, [R1+0x418] ;  /* 0x0004180001107983 */ /* 0x001ea80000300800 */
[----:B------:R0:W2:Y:S04]  /*1cb60*/  @!P2 LDG.E.U8 R90, desc[UR18][R82.64] ;  /* 0x00000012525aa981 */ /* 0x0000a8000c1e1100 */
[----:B------:R-:W2:Y:S04]  /*1cb70*/  LDL.LU R82, [R1+0x354] ;  /* 0x0003540001527983 */ /* 0x000ea80000300800 */
[----:B-1----:R-:W0:Y:S01]  /*1cb80*/  LDL.LU R83, [R1+0x358] ;  /* 0x0003580001537983 */ /* 0x002e220000300800 */
[----:B------:R-:W1:Y:S02]  /*1cb90*/  S2R R29, SR_TID.X ;  /* 0x00000000001d7919 */ /* 0x000e640000002100 */
[----:B-1----:R-:W-:-:S04]  /*1cba0*/  LOP3.LUT R29, R29, 0x7f, RZ, 0xc0, !PT ;  /* 0x0000007f1d1d7812 */ /* 0x002fc800078ec0ff */
[----:B------:R-:W-:-:S05]  /*1cbb0*/  LOP3.LUT R29, R29, 0x20, RZ, 0x3c, !PT ;  /* 0x000000201d1d7812 */ /* 0x000fca00078e3cff */
[----:B------:R1:W-:Y:S02]  /*1cbc0*/  STS.U8 [R29+UR9+0x8100], R91 ;  /* 0x0081005b1d007988 */ /* 0x0003e40008000009 */
[----:B-1----:R-:W-:Y:S02]  /*1cbd0*/  PRMT R91, RZ, 0x7610, R91 ;  /* 0x00007610ff5b7816 */ /* 0x002fe4000000005b */
        /* <DEDUP_REMOVED lines=165> */
[----:B0-----:R-:W-:Y:S01]  /*1d630*/  @!P2 IMAD.MOV.U32 R82, RZ, RZ, R16 ;  /* 0x000000ffff52a224 */ /* 0x001fe200078e0010 */
[----:B-1----:R-:W-:Y:S01]  /*1d640*/  PRMT R95, RZ, 0x7610, R95 ;  /* 0x00007610ff5f7816 */ /* 0x002fe2000000005f */
[----:B------:R-:W3:Y:S04]  /*1d650*/  LDL.LU R29, [R1+0x3a0] ;  /* 0x0003a000011d7983 */ /* 0x000ee80000300800 */
[----:B------:R0:W-:Y:S01]  /*1d660*/  STL [R1+0x320], R16 ;  /* 0x0003201001007387 */ /* 0x0001e20000100800 */
[----:B------:R-:W1:Y:S01]  /*1d670*/  S2R R30, SR_TID.X ;  /* 0x00000000001e7919 */ /* 0x000e620000002100 */
[----:B--2---:R-:W-:-:S05]  /*1d680*/  IMAD.X R83, R38, 0x1, R83, P3 ;  /* 0x0000000126537824 */ /* 0x004fca00018e0653 */
[----:B------:R2:W-:Y:S04]  /*1d690*/  STL [R1+0x31c], R83 ;  /* 0x00031c5301007387 */ /* 0x0005e80000100800 */
[----:B0-----:R-:W3:Y:S04]  /*1d6a0*/  LDL.LU R16, [R1+0x3e0] ;  /* 0x0003e00001107983 */ /* 0x001ee80000300800 */
[----:B------:R0:W3:Y:S04]  /*1d6b0*/  @!P2 LDG.E.U8 R95, desc[UR18][R82.64] ;  /* 0x00000012525fa981 */ /* 0x0000e8000c1e1100 */
[----:B--2---:R-:W2:Y:S01]  /*1d6c0*/  LDL.LU R83, [R1+0x35c] ;  /* 0x00035c0001537983 */ /* 0x004ea20000300800 */
[----:B-1----:R-:W-:-:S02]  /*1d6d0*/  LOP3.LUT R30, R30, 0x7f, RZ, 0xc0, !PT ;  /* 0x0000007f1e1e7812 */ /* 0x002fc400078ec0ff */
[----:B------:R-:W-:Y:S02]  /*1d6e0*/  IADD3 R28, P3, PT, R36, R28, RZ ;  /* 0x0000001c241c7210 */ /* 0x000fe40007f7e0ff */
[----:B------:R-:W-:-:S03]  /*1d6f0*/  LOP3.LUT R30, R30, 0x30, RZ, 0x3c, !PT ;  /* 0x000000301e1e7812 */ /* 0x000fc600078e3cff */
[----:B0-----:R-:W-:Y:S02]  /*1d700*/  @!P2 IMAD.MOV.U32 R82, RZ, RZ, R28 ;  /* 0x000000ffff52a224 */ /* 0x001fe400078e001c */
[----:B------:R0:W-:Y:S04]  /*1d710*/  STS.U8 [R30+UR9+0x8180], R94 ;  /* 0x0081805e1e007988 */ /* 0x0001e80008000009 */
[----:B------:R1:W-:Y:S01]  /*1d720*/  STL [R1+0x360], R28 ;  /* 0x0003601c01007387 */ /* 0x0003e20000100800 */
[----:B0-----:R-:W-:Y:S01]  /*1d730*/  PRMT R94, RZ, 0x7610, R94 ;  /* 0x00007610ff5e7816 */ /* 0x001fe2000000005e */
[----:B--2---:R-:W-:-:S05]  /*1d740*/  IMAD.X R83, R38, 0x1, R83, P3 ;  /* 0x0000000126537824 */ /* 0x004fca00018e0653 */
[----:B------:R0:W-:Y:S04]  /*1d750*/  STL [R1+0x35c], R83 ;  /* 0x00035c5301007387 */ /* 0x0001e80000100800 */
[----:B-1----:R-:W2:Y:S04]  /*1d760*/  LDL.LU R28, [R1+0x420] ;  /* 0x00042000011c7983 */ /* 0x002ea80000300800 */
[----:B------:R1:W2:Y:S04]  /*1d770*/  @!P2 LDG.E.U8 R94, desc[UR18][R82.64] ;  /* 0x00000012525ea981 */ /* 0x0002a8000c1e1100 */
[----:B0-----:R-:W2:Y:S01]  /*1d780*/  LDL.LU R83, [R1+0x39c] ;  /* 0x00039c0001537983 */ /* 0x001ea20000300800 */
[----:B---3--:R-:W-:-:S03]  /*1d790*/  IADD3 R29, P3, PT, R36, R29, RZ ;  /* 0x0000001d241d7210 */ /* 0x008fc60007f7e0ff */
[----:B------:R0:W-:Y:S02]  /*1d7a0*/  STS.U8 [R30+UR9+0x8580], R93 ;  /* 0x0085805d1e007988 */ /* 0x0001e40008000009 */
[----:B-1----:R-:W-:Y:S02]  /*1d7b0*/  @!P2 IMAD.MOV.U32 R82, RZ, RZ, R29 ;  /* 0x000000ffff52a224 */ /* 0x002fe400078e001d */
[----:B------:R1:W-:Y:S01]  /*1d7c0*/  STL [R1+0x3a0], R29 ;  /* 0x0003a01d01007387 */ /* 0x0003e20000100800 */
[----:B0-----:R-:W-:Y:S01]  /*1d7d0*/  PRMT R93, RZ, 0x7610, R93 ;  /* 0x00007610ff5d7816 */ /* 0x001fe2000000005d */
[----:B--2---:R-:W-:-:S05]  /*1d7e0*/  IMAD.X R83, R38, 0x1, R83, P3 ;  /* 0x0000000126537824 */ /* 0x004fca00018e0653 */
[----:B------:R0:W-:Y:S04]  /*1d7f0*/  STL [R1+0x39c], R83 ;  /* 0x00039c5301007387 */ /* 0x0001e80000100800 */
[----:B-1----:R-:W2:Y:S04]  /*1d800*/  LDL.LU R29, [R1+0x460] ;  /* 0x00046000011d7983 */ /* 0x002ea80000300800 */
[----:B------:R1:W3:Y:S04]  /*1d810*/  @!P2 LDG.E.U8 R93, desc[UR18][R82.64] ;  /* 0x00000012525da981 */ /* 0x0002e8000c1e1100 */
[----:B0-----:R-:W2:Y:S01]  /*1d820*/  LDL.LU R83, [R1+0x3dc] ;  /* 0x0003dc0001537983 */ /* 0x001ea20000300800 */
[----:B------:R-:W-:-:S02]  /*1d830*/  IADD3 R16, P3, PT, R36, R16, RZ ;  /* 0x0000001024107210 */ /* 0x000fc40007f7e0ff */
[----:B------:R-:W-:-:S03]  /*1d840*/  PRMT R109, RZ, 0x7610, R109 ;  /* 0x00007610ff6d7816 */ /* 0x000fc6000000006d */
[----:B-1----:R-:W-:Y:S01]  /*1d850*/  @!P2 IMAD.MOV.U32 R82, RZ, RZ, R16 ;  /* 0x000000ffff52a224 */ /* 0x002fe200078e0010 */
[----:B------:R0:W-:Y:S01]  /*1d860*/  STL [R1+0x3e0], R16 ;  /* 0x0003e01001007387 */ /* 0x0001e20000100800 */
        /* <DEDUP_REMOVED lines=26> */
[----:B------:R1:W-:Y:S04]  /*1da10*/  STS.U8 [R30+UR9+0x9580], R147 ;  /* 0x009580931e007988 */ /* 0x0003e80008000009 */
[----:B------:R3:W-:Y:S01]  /*1da20*/  STS.U8 [R30+UR9+0x9980], R149 ;  /* 0x009980951e007988 */ /* 0x0007e20008000009 */
[----:B-1----:R-:W-:-:S02]  /*1da30*/  PRMT R147, RZ, 0x7610, R147 ;  /* 0x00007610ff937816 */ /* 0x002fc40000000093 */
[----:B---3--:R-:W-:Y:S02]  /*1da40*/  PRMT R149, RZ, 0x7610, R149 ;  /* 0x00007610ff957816 */ /* 0x008fe40000000095 */
[----:B0-----:R-:W-:-:S05]  /*1da50*/  IADD3 R83, P3, PT, R36, R83, RZ ;  /* 0x0000005324537210 */ /* 0x001fca0007f7e0ff */
[----:B--2---:R-:W-:Y:S01]  /*1da60*/  IMAD.X R82, R38, 0x1, R82, P3 ;  /* 0x0000000126527824 */ /* 0x004fe200018e0652 */
[----:B------:R0:W-:Y:S01]  /*1da70*/  STL [R1+0x4a0], R83 ;  /* 0x0004a05301007387 */ /* 0x0001e20000100800 */
[----:B------:R-:W-:-:S03]  /*1da80*/  IADD3 R16, P3, PT, R36, R16, RZ ;  /* 0x0000001024107210 */ /* 0x000fc60007f7e0ff */
[----:B------:R1:W-:Y:S01]  /*1da90*/  STL [R1+0x49c], R82 ;  /* 0x00049c5201007387 */ /* 0x0003e20000100800 */
[----:B0-----:R-:W-:-:S04]  /*1daa0*/  @!P2 LOP3.LUT R83, R83, R82, RZ, 0x3c, !PT ;  /* 0x000000525353a212 */ /* 0x001fc800078e3cff */
[----:B-1----:R-:W-:Y:S01]  /*1dab0*/  @!P2 LOP3.LUT R82, R83, R82, RZ, 0x3c, !PT ;  /* 0x000000525352a212 */ /* 0x002fe200078e3cff */
[----:B------:R-:W-:-:S03]  /*1dac0*/  IMAD.X R28, R38, 0x1, R28, P3 ;  /* 0x00000001261c7824 */ /* 0x000fc600018e061c */
[----:B------:R-:W-:Y:S01]  /*1dad0*/  @!P2 LOP3.LUT R83, R83, R82, RZ, 0x3c, !PT ;  /* 0x000000525353a212 */ /* 0x000fe200078e3cff */
[----:B------:R0:W-:Y:S04]  /*1dae0*/  STL [R1+0x4e0], R16 ;  /* 0x0004e01001007387 */ /* 0x0001e80000100800 */
[----:B------:R1:W2:Y:S04]  /*1daf0*/  @!P2 LDG.E.U8 R147, desc[UR18][R82.64] ;  /* 0x000000125293a981 */ /* 0x0002a8000c1e1100 */
[----:B------:R3:W-:Y:S01]  /*1db00*/  STL [R1+0x4dc], R28 ;  /* 0x0004dc1c01007387 */ /* 0x0007e20000100800 */
[----:B-1----:R-:W-:-:S02]  /*1db10*/  @!P2 IMAD.MOV.U32 R82, RZ, RZ, R16 ;  /* 0x000000ffff52a224 */ /* 0x002fc400078e0010 */
[----:B------:R-:W-:Y:S01]  /*1db20*/  @!P2 IMAD.MOV.U32 R83, RZ, RZ, R28 ;  /* 0x000000ffff53a224 */ /* 0x000fe200078e001c */
[----:B0-----:R-:W2:Y:S04]  /*1db30*/  LDL.LU R16, [R1+0x188] ;  /* 0x0001880001107983 */ /* 0x001ea80000300800 */
[----:B---3--:R-:W3:Y:S04]  /*1db40*/  LDL.LU R28, [R1+0x1c8] ;  /* 0x0001c800011c7983 */ /* 0x008ee80000300800 */
        /* <DEDUP_REMOVED lines=27> */
[----:B------:R-:W-:Y:S01]  /*1dd00*/  STL [R1+0x188], R16 ;  /* 0x0001881001007387 */ /* 0x000fe20000100800 */
[----:B-1----:R-:W-:-:S03]  /*1dd10*/  PRMT R144, RZ, 0x7610, R144 ;  /* 0x00007610ff907816 */ /* 0x002fc60000000090 */
[----:B------:R0:W-:Y:S02]  /*1dd20*/  STS.U8 [R30+UR9+0xa980], R137 ;  /* 0x00a980891e007988 */ /* 0x0001e40008000009 */
[----:B0-----:R-:W-:Y:S01]  /*1dd30*/  PRMT R137, RZ, 0x7610, R137 ;  /* 0x00007610ff897816 */ /* 0x001fe20000000089 */
[----:B--2---:R-:W-:Y:S01]  /*1dd40*/  IMAD.X R83, R38, 0x1, R83, P3 ;  /* 0x0000000126537824 */ /* 0x004fe200018e0653 */
[----:B---3--:R-:W-:-:S04]  /*1dd50*/  IADD3 R28, P3, PT, R36, R28, RZ ;  /* 0x0000001c241c7210 */ /* 0x008fc80007f7e0ff */
[----:B------:R0:W2:Y:S01]  /*1dd60*/  @!P2 LDG.E.U8 R144, desc[UR18][R82.64] ;  /* 0x000000125290a981 */ /* 0x0000a2000c1e1100 */
[----:B------:R-:W-:-:S03]  /*1dd70*/  IMAD.X R29, R38, 0x1, R29, P3 ;  /* 0x00000001261d7824 */ /* 0x000fc600018e061d */
[----:B------:R1:W-:Y:S04]  /*1dd80*/  STL [R1+0x184], R83 ;  /* 0x0001845301007387 */ /* 0x0003e80000100800 */
[----:B------:R-:W3:Y:S01]  /*1dd90*/  LDL.LU R16, [R1+0x90] ;  /* 0x0000900001107983 */ /* 0x000ee20000300800 */
[----:B0-----:R-:W-:-:S03]  /*1dda0*/  @!P2 IMAD.MOV.U32 R82, RZ, RZ, R28 ;  /* 0x000000ffff52a224 */ /* 0x001fc600078e001c */
[----:B------:R-:W-:Y:S01]  /*1ddb0*/  STL [R1+0x1c8], R28 ;  /* 0x0001c81c01007387 */ /* 0x000fe20000100800 */
[----:B-1----:R-:W-:-:S03]  /*1ddc0*/  @!P2 IMAD.MOV.U32 R83, RZ, RZ, R29 ;  /* 0x000000ffff53a224 */ /* 0x002fc600078e001d */
[----:B------:R0:W-:Y:S04]  /*1ddd0*/  STL [R1+0x1c4], R29 ;  /* 0x0001c41d01007387 */ /* 0x0001e80000100800 */
[----:B------:R1:W2:Y:S04]  /*1dde0*/  @!P2 LDG.E.U8 R137, desc[UR18][R82.64] ;  /* 0x000000125289a981 */ /* 0x0002a8000c1e1100 */
[----:B0-----:R-:W2:Y:S04]  /*1ddf0*/  LDL.LU R29, [R1+0x40] ;  /* 0x00004000011d7983 */ /* 0x001ea80000300800 */
[----:B------:R-:W2:Y:S04]  /*1de00*/  LDL.LU R28, [R1+0x28] ;  /* 0x00002800011c7983 */ /* 0x000ea80000300800 */
[----:B------:R-:W2:Y:S04]  /*1de10*/  LDL.LU R82, [R1+0x204] ;  /* 0x0002040001527983 */ /* 0x000ea80000300800 */
[----:B------:R-:W1:Y:S04]  /*1de20*/  LDL.LU R83, [R1+0x208] ;  /* 0x0002080001537983 */ /* 0x000e680000300800 */
        /* <DEDUP_REMOVED lines=36> */
[----:B------:R1:W-:Y:S04]  /*1e070*/  STS.U8 [R30+UR9+0x9180], R31 ;  /* 0x0091801f1e007988 */ /* 0x0003e80008000009 */
[----:B------:R-:W-:Y:S04]  /*1e080*/  STS.U8 [R30+UR9+0xb980], R84 ;  /* 0x00b980541e007988 */ /* 0x000fe80008000009 */
[----:B------:R0:W-:Y:S01]  /*1e090*/  STS.U8 [R30+UR9+0xbd80], R39 ;  /* 0x00bd80271e007988 */ /* 0x0001e20008000009 */
[----:B-1----:R-:W1:Y:S01]  /*1e0a0*/  S2R R31, SR_TID.X ;  /* 0x00000000001f7919 */ /* 0x002e620000002100 */
[----:B0-----:R-:W-:-:S05]  /*1e0b0*/  IADD3 R83, P3, PT, R36, R83, RZ ;  /* 0x0000005324537210 */ /* 0x001fca0007f7e0ff */
[----:B--2---:R-:W-:Y:S01]  /*1e0c0*/  IMAD.X R82, R38, 0x1, R82, P3 ;  /* 0x0000000126527824 */ /* 0x004fe200018e0652 */
[----:B------:R-:W-:Y:S04]  /*1e0d0*/  STL [R1+0x2e8], R83 ;  /* 0x0002e85301007387 */ /* 0x000fe80000100800 */
[----:B------:R-:W-:Y:S04]  /*1e0e0*/  STL [R1+0x2e4], R82 ;  /* 0x0002e45201007387 */ /* 0x000fe80000100800 */
[----:B------:R-:W2:Y:S01]  /*1e0f0*/  LDL.LU R30, [R1+0x50] ;  /* 0x00005000011e7983 */ /* 0x000ea20000300800 */
[----:B-1----:R-:W-:-:S04]  /*1e100*/  LOP3.LUT R31, R31, 0x7f, RZ, 0xc0, !PT ;  /* 0x0000007f1f1f7812 */ /* 0x002fc800078ec0ff */
[----:B------:R-:W-:-:S05]  /*1e110*/  LOP3.LUT R31, R31, 0x40, RZ, 0x3c, !PT ;  /* 0x000000401f1f7812 */ /* 0x000fca00078e3cff */
[----:B---3--:R0:W-:Y:S04]  /*1e120*/  STS.U8 [R31+UR9+0x8200], R16 ;  /* 0x008200101f007988 */ /* 0x0081e80008000009 */
[----:B------:R1:W-:Y:S04]  /*1e130*/  STS.U8 [R31+UR9+0x8600], R17 ;  /* 0x008600111f007988 */ /* 0x0003e80008000009 */
[----:B------:R3:W-:Y:S04]  /*1e140*/  STS.U8 [R31+UR9+0x8a00], R12 ;  /* 0x008a000c1f007988 */ /* 0x0007e80008000009 */
[----:B0-----:R-:W5:Y:S04]  /*1e150*/  LDL.LU R16, [R1+0xa34] ;  /* 0x000a340001107983 */ /* 0x001f680000300800 */
[----:B-1----:R-:W5:Y:S04]  /*1e160*/  LDL.LU R17, [R1+0xa30] ;  /* 0x000a300001117983 */ /* 0x002f680000300800 */
[----:B------:R0:W-:Y:S04]  /*1e170*/  STS.U8 [R31+UR9+0x9e00], R32 ;  /* 0x009e00201f007988 */ /* 0x0001e80008000009 */
[----:B---3--:R-:W5:Y:S04]  /*1e180*/  LDL.LU R12, [R1+0xa2c] ;  /* 0x000a2c00010c7983 */ /* 0x008f680000300800 */
[----:B------:R1:W-:Y:S01]  /*1e190*/  STS.U8 [R31+UR9+0x8e00], R13 ;  /* 0x008e000d1f007988 */ /* 0x0003e20008000009 */
[----:B0-----:R-:W0:Y:S03]  /*1e1a0*/  S2R R32, SR_TID.X ;  /* 0x0000000000207919 */ /* 0x001e260000002100 */
[----:B------:R3:W-:Y:S04]  /*1e1b0*/  STS.U8 [R31+UR9+0xa200], R162 ;  /* 0x00a200a21f007988 */ /* 0x0007e80008000009 */
[----:B-1----:R-:W5:Y:S04]  /*1e1c0*/  LDL.LU R13, [R1+0xa28] ;  /* 0x000a2800010d7983 */ /* 0x002f680000300800 */
[----:B------:R1:W-:Y:S04]  /*1e1d0*/  STS.U8 [R31+UR9+0xa600], R155 ;  /* 0x00a6009b1f007988 */ /* 0x0003e80008000009 */
[----:B---3--:R-:W3:Y:S04]  /*1e1e0*/  LDL.LU R162, [R1+0x88] ;  /* 0x0000880001a27983 */ /* 0x008ee80000300800 */
[----:B-1----:R-:W3:Y:S01]  /*1e1f0*/  LDL.LU R155, [R1+0x8c] ;  /* 0x00008c00019b7983 */ /* 0x002ee20000300800 */
[----:B0-----:R-:W-:-:S04]  /*1e200*/  LOP3.LUT R32, R32, 0x7f, RZ, 0xc0, !PT ;  /* 0x0000007f20207812 */ /* 0x001fc800078ec0ff */
[----:B------:R-:W-:Y:S01]  /*1e210*/  LOP3.LUT R32, R32, 0x50, RZ, 0x3c, !PT ;  /* 0x0000005020207812 */ /* 0x000fe200078e3cff */
[----:B------:R-:W-:Y:S04]  /*1e220*/  STS.U8 [R31+UR9+0x9600], R29 ;  /* 0x0096001d1f007988 */ /* 0x000fe80008000009 */
[----:B------:R-:W-:Y:S04]  /*1e230*/  STS.U8 [R31+UR9+0x9a00], R28 ;  /* 0x009a001c1f007988 */ /* 0x000fe80008000009 */
[----:B----4-:R-:W-:Y:S04]  /*1e240*/  STS.U8 [R31+UR9+0xaa00], R143 ;  /* 0x00aa008f1f007988 */ /* 0x010fe80008000009 */
[----:B------:R-:W-:Y:S04]  /*1e250*/  STS.U8 [R31+UR9+0xae00], R134 ;  /* 0x00ae00861f007988 */ /* 0x000fe80008000009 */
[----:B------:R-:W-:Y:S04]  /*1e260*/  STS.U8 [R31+UR9+0xb200], R127 ;  /* 0x00b2007f1f007988 */ /* 0x000fe80008000009 */
[----:B------:R-:W-:Y:S04]  /*1e270*/  STS.U8 [R31+UR9+0xb600], R117 ;  /* 0x00b600751f007988 */ /* 0x000fe80008000009 */
[----:B------:R-:W-:Y:S04]  /*1e280*/  STS.U8 [R31+UR9+0xba00], R81 ;  /* 0x00ba00511f007988 */ /* 0x000fe80008000009 */
[----:B------:R-:W-:Y:S04]  /*1e290*/  STS.U8 [R31+UR9+0xbe00], R80 ;  /* 0x00be00501f007988 */ /* 0x000fe80008000009 */
[----:B--2---:R-:W-:Y:S04]  /*1e2a0*/  STS.U8 [R31+UR9+0x9200], R30 ;  /* 0x0092001e1f007988 */ /* 0x004fe80008000009 */
[----:B------:R0:W-:Y:S04]  /*1e2b0*/  STS.U8 [R32+UR9+0x8680], R6 ;  /* 0x0086800620007988 */ /* 0x0001e80008000009 */
[----:B------:R1:W-:Y:S04]  /*1e2c0*/  STS.U8 [R32+UR9+0x8a80], R7 ;  /* 0x008a800720007988 */ /* 0x0003e80008000009 */
[----:B------:R2:W-:Y:S04]  /*1e2d0*/  STS.U8 [R32+UR9+0x8e80], R4 ;  /* 0x008e800420007988 */ /* 0x0005e80008000009 */
[----:B0-----:R-:W5:Y:S04]  /*1e2e0*/  LDL.LU R6, [R1+0xa24] ;  /* 0x000a240001067983 */ /* 0x001f680000300800 */
[----:B-1----:R-:W5:Y:S04]  /*1e2f0*/  LDL.LU R7, [R1+0xa20] ;  /* 0x000a200001077983 */ /* 0x002f680000300800 */
[----:B--2---:R-:W5:Y:S04]  /*1e300*/  LDL.LU R4, [R1+0xa1c] ;  /* 0x000a1c0001047983 */ /* 0x004f680000300800 */
[----:B------:R0:W-:Y:S04]  /*1e310*/  STS.U8 [R32+UR9+0x9280], R5 ;  /* 0x0092800520007988 */ /* 0x0001e80008000009 */
[----:B------:R1:W-:Y:S04]  /*1e320*/  STS.U8 [R32+UR9+0x9680], R19 ;  /* 0x0096801320007988 */ /* 0x0003e80008000009 */
[----:B0-----:R-:W5:Y:S04]  /*1e330*/  LDL.LU R5, [R1+0xa18] ;  /* 0x000a180001057983 */ /* 0x001f680000300800 */
[----:B-1----:R-:W2:Y:S04]  /*1e340*/  LDL.LU R19, [R1+0xa14] ;  /* 0x000a140001137983 */ /* 0x002ea80000300800 */
[----:B------:R0:W-:Y:S02]  /*1e350*/  STS.U8 [R32+UR9+0x9e80], R33 ;  /* 0x009e802120007988 */ /* 0x0001e40008000009 */
[----:B0-----:R-:W0:Y:S02]  /*1e360*/  S2R R33, SR_TID.X ;  /* 0x0000000000217919 */ /* 0x001e240000002100 */
[----:B------:R1:W-:Y:S04]  /*1e370*/  STS.U8 [R32+UR9+0x9a80], R26 ;  /* 0x009a801a20007988 */ /* 0x0003e80008000009 */
[----:B---3--:R-:W-:Y:S04]  /*1e380*/  STS.U8 [R32+UR9+0x8280], R155 ;  /* 0x0082809b20007988 */ /* 0x008fe80008000009 */
[----:B------:R-:W-:Y:S04]  /*1e390*/  STS.U8 [R32+UR9+0xa280], R161 ;  /* 0x00a280a120007988 */ /* 0x000fe80008000009 */
[----:B------:R-:W-:Y:S04]  /*1e3a0*/  STS.U8 [R32+UR9+0xa680], R154 ;  /* 0x00a6809a20007988 */ /* 0x000fe80008000009 */
[----:B------:R-:W-:Y:S04]  /*1e3b0*/  STS.U8 [R32+UR9+0xaa80], R141 ;  /* 0x00aa808d20007988 */ /* 0x000fe80008000009 */
[----:B------:R-:W-:Y:S04]  /*1e3c0*/  STS.U8 [R32+UR9+0xae80], R133 ;  /* 0x00ae808520007988 */ /* 0x000fe80008000009 */
[----:B------:R-:W-:Y:S01]  /*1e3d0*/  STS.U8 [R32+UR9+0xb280], R124 ;  /* 0x00b2807c20007988 */ /* 0x000fe20008000009 */
[----:B0-----:R-:W-:-:S03]  /*1e3e0*/  LOP3.LUT R33, R33, 0x7f, RZ, 0xc0, !PT ;  /* 0x0000007f21217812 */ /* 0x001fc600078ec0ff */
[----:B------:R-:W-:Y:S01]  /*1e3f0*/  STS.U8 [R32+UR9+0xb680], R115 ;  /* 0x00b6807320007988 */ /* 0x000fe20008000009 */
[----:B------:R-:W-:-:S03]  /*1e400*/  LOP3.LUT R33, R33, 0x60, RZ, 0x3c, !PT ;  /* 0x0000006021217812 */ /* 0x000fc600078e3cff */
[----:B------:R-:W-:Y:S04]  /*1e410*/  STS.U8 [R32+UR9+0xba80], R79 ;  /* 0x00ba804f20007988 */ /* 0x000fe80008000009 */
[----:B------:R-:W-:Y:S04]  /*1e420*/  STS.U8 [R32+UR9+0xbe80], R78 ;  /* 0x00be804e20007988 */ /* 0x000fe80008000009 */
[----:B------:R0:W-:Y:S04]  /*1e430*/  STS.U8 [R33+UR9+0x9f00], R34 ;  /* 0x009f002221007988 */ /* 0x0001e80008000009 */
[----:B------:R3:W-:Y:S04]  /*1e440*/  STS.U8 [R33+UR9+0x8300], R162 ;  /* 0x008300a221007988 */ /* 0x0007e80008000009 */
[----:B-1----:R-:W5:Y:S01]  /*1e450*/  LDL.LU R26, [R1+0xa10] ;  /* 0x000a1000011a7983 */ /* 0x002f620000300800 */
[----:B0-----:R-:W0:Y:S01]  /*1e460*/  S2R R34, SR_TID.X ;  /* 0x0000000000227919 */ /* 0x001e220000002100 */
[----:B---3--:R-:W1:Y:S02]  /*1e470*/  S2R R162, SR_TID.X ;  /* 0x0000000000a27919 */ /* 0x008e640000002100 */
[----:B------:R3:W-:Y:S04]  /*1e480*/  STS.U8 [R33+UR9+0x8700], R27 ;  /* 0x0087001b21007988 */ /* 0x0007e80008000009 */
[----:B------:R4:W-:Y:S04]  /*1e490*/  STS.U8 [R33+UR9+0x8b00], R24 ;  /* 0x008b001821007988 */ /* 0x0009e80008000009 */
[----:B------:R4:W-:Y:S04]  /*1e4a0*/  STS.U8 [R33+UR9+0x8f00], R25 ;  /* 0x008f001921007988 */ /* 0x0009e80008000009 */
[----:B---3--:R-:W5:Y:S04]  /*1e4b0*/  LDL.LU R27, [R1+0xa0c] ;  /* 0x000a0c00011b7983 */ /* 0x008f680000300800 */
[----:B----4-:R-:W5:Y:S04]  /*1e4c0*/  LDL.LU R24, [R1+0xa08] ;  /* 0x000a080001187983 */ /* 0x010f680000300800 */
[----:B------:R-:W5:Y:S01]  /*1e4d0*/  LDL.LU R25, [R1+0xa04] ;  /* 0x000a040001197983 */ /* 0x000f620000300800 */
[----:B0-----:R-:W-:-:S04]  /*1e4e0*/  LOP3.LUT R34, R34, 0x7f, RZ, 0xc0, !PT ;  /* 0x0000007f22227812 */ /* 0x001fc800078ec0ff */
[----:B------:R-:W-:Y:S02]  /*1e4f0*/  LOP3.LUT R34, R34, 0x70, RZ, 0x3c, !PT ;  /* 0x0000007022227812 */ /* 0x000fe400078e3cff */
[----:B-1----:R-:W-:Y:S01]  /*1e500*/  LOP3.LUT R162, R162, 0x7f, RZ, 0xc0, !PT ;  /* 0x0000007fa2a27812 */ /* 0x002fe200078ec0ff */
[----:B------:R0:W-:Y:S04]  /*1e510*/  STS.U8 [R33+UR9+0x9300], R22 ;  /* 0x0093001621007988 */ /* 0x0001e80008000009 */
[----:B------:R1:W-:Y:S04]  /*1e520*/  STS.U8 [R33+UR9+0x9700], R23 ;  /* 0x0097001721007988 */ /* 0x0003e80008000009 */
[----:B------:R3:W-:Y:S04]  /*1e530*/  STS.U8 [R33+UR9+0x9b00], R18 ;  /* 0x009b001221007988 */ /* 0x0007e80008000009 */
        /* <DEDUP_REMOVED lines=8> */
[----:B0-----:R-:W5:Y:S04]  /*1e5c0*/  LDL.LU R22, [R1+0xa00] ;  /* 0x000a000001167983 */ /* 0x001f680000300800 */
        /* <DEDUP_REMOVED lines=15> */
[----:B-1----:R-:W5:Y:S04]  /*1e6c0*/  LDL.LU R23, [R1+0x9fc] ;  /* 0x0009fc0001177983 */ /* 0x002f680000300800 */
[----:B---3--:R-:W5:Y:S04]  /*1e6d0*/  LDL.LU R18, [R1+0x9f8] ;  /* 0x0009f80001127983 */ /* 0x008f680000300800 */
[----:B--2---:R0:W-:Y:S04]  /*1e6e0*/  STS.U8 [R34+UR9+0x8380], R19 ;  /* 0x0083801322007988 */ /* 0x0041e80008000009 */
[----:B------:R-:W-:Y:S04]  /*1e6f0*/  STS.U8 [R162+UR9+0xc000], R73 ;  /* 0x00c00049a2007988 */ /* 0x000fe80008000009 */
[----:B------:R-:W-:Y:S04]  /*1e700*/  STS.U8 [R162+UR9+0xc400], R72 ;  /* 0x00c40048a2007988 */ /* 0x000fe80008000009 */
[----:B0-----:R-:W5:Y:S04]  /*1e710*/  LDL.LU R19, [R1+0x9f4] ;  /* 0x0009f40001137983 */ /* 0x001f680000300800 */
[----:B------:R-:W-:Y:S04]  /*1e720*/  STS.U8 [R162+UR9+0xc800], R71 ;  /* 0x00c80047a2007988 */ /* 0x000fe80008000009 */
[----:B------:R-:W5:Y:S04]  /*1e730*/  LDL.LU R14, [R1+0x9f0] ;  /* 0x0009f000010e7983 */ /* 0x000f680000300800 */
        /* <DEDUP_REMOVED lines=13> */
[----:B------:R-:W-:Y:S04]  /*1e810*/  STS.U8 [R162+UR9+0xe800], R63 ;  /* 0x00e8003fa2007988 */ /* 0x000fe80008000009 */
[----:B------:R-:W2:Y:S04]  /*1e820*/  LDL.LU R134, [R1+0x14c] ;  /* 0x00014c0001867983 */ /* 0x000ea80000300800 */
[----:B------:R-:W-:Y:S04]  /*1e830*/  STS.U8 [R162+UR9+0xec00], R62 ;  /* 0x00ec003ea2007988 */ /* 0x000fe80008000009 */
[----:B------:R-:W3:Y:S04]  /*1e840*/  LDL.LU R133, [R1+0x150] ;  /* 0x0001500001857983 */ /* 0x000ee80000300800 */
[----:B------:R-:W-:Y:S04]  /*1e850*/  STS.U8 [R162+UR9+0xf000], R61 ;  /* 0x00f0003da2007988 */ /* 0x000fe80008000009 */
[----:B------:R-:W4:Y:S04]  /*1e860*/  LDL.LU R131, [R1+0x154] ;  /* 0x0001540001837983 */ /* 0x000f280000300800 */
[----:B------:R-:W-:Y:S04]  /*1e870*/  STS.U8 [R162+UR9+0xf400], R60 ;  /* 0x00f4003ca2007988 */ /* 0x000fe80008000009 */
[----:B------:R-:W4:Y:S04]  /*1e880*/  LDL.LU R128, [R1+0x158] ;  /* 0x0001580001807983 */ /* 0x000f280000300800 */
[----:B------:R0:W-:Y:S04]  /*1e890*/  STS.U8 [R162+UR9+0xf800], R59 ;  /* 0x00f8003ba2007988 */ /* 0x0001e80008000009 */
[----:B------:R-:W4:Y:S04]  /*1e8a0*/  LDL.LU R127, [R1+0x15c] ;  /* 0x00015c00017f7983 */ /* 0x000f280000300800 */
[----:B0-----:R-:W4:Y:S01]  /*1e8b0*/  LDL.LU R59, [R1+0x160] ;  /* 0x00016000013b7983 */ /* 0x001f220000300800 */
[----:B------:R-:W0:Y:S01]  /*1e8c0*/  S2R R28, SR_TID.X ;  /* 0x00000000001c7919 */ /* 0x000e220000002100 */
[----:B------:R-:W1:Y:S01]  /*1e8d0*/  S2R R29, SR_TID.X ;  /* 0x00000000001d7919 */ /* 0x000e620000002100 */
[----:B------:R-:W1:Y:S01]  /*1e8e0*/  S2R R30, SR_TID.X ;  /* 0x00000000001e7919 */ /* 0x000e620000002100 */
        /* <DEDUP_REMOVED lines=8> */
[----:B------:R-:W-:Y:S02]  /*1e970*/  LOP3.LUT R28, R28, 0x10, RZ, 0x3c, !PT ;  /* 0x000000101c1c7812 */ /* 0x000fe400078e3cff */
[----:B-1----:R-:W-:Y:S01]  /*1e980*/  LOP3.LUT R29, R29, 0x7f, RZ, 0xc0, !PT ;  /* 0x0000007f1d1d7812 */ /* 0x002fe200078ec0ff */
[----:B------:R-:W-:Y:S01]  /*1e990*/  STS.U8 [R162+UR9+0xfc00], R58 ;  /* 0x00fc003aa2007988 */ /* 0x000fe20008000009 */
[----:B------:R-:W-:Y:S02]  /*1e9a0*/  LOP3.LUT R30, R30, 0x7f, RZ, 0xc0, !PT ;  /* 0x0000007f1e1e7812 */ /* 0x000fe400078ec0ff */
[----:B------:R-:W-:Y:S01]  /*1e9b0*/  LOP3.LUT R29, R29, 0x20, RZ, 0x3c, !PT ;  /* 0x000000201d1d7812 */ /* 0x000fe200078e3cff */
[----:B------:R0:W-:Y:S01]  /*1e9c0*/  STS.U8 [R28+UR9+0xe480], R48 ;  /* 0x00e480301c007988 */ /* 0x0001e20008000009 */
[----:B------:R-:W-:-:S03]  /*1e9d0*/  LOP3.LUT R30, R30, 0x30, RZ, 0x3c, !PT ;  /* 0x000000301e1e7812 */ /* 0x000fc600078e3cff */
        /* <DEDUP_REMOVED lines=31> */
[----:B------:R0:W-:Y:S01]  /*1ebd0*/  STS.U8 [R30+UR9+0xc980], R100 ;  /* 0x00c980641e007988 */ /* 0x0001e20008000009 */
[----:B---3--:R-:W-:-:S05]  /*1ebe0*/  IADD3 R133, P5, PT, R36, R133, RZ ;  /* 0x0000008524857210 */ /* 0x008fca0007fbe0ff */
[----:B--2---:R-:W-:Y:S01]  /*1ebf0*/  IMAD.X R134, R38, 0x1, R134, P5 ;  /* 0x0000000126867824 */ /* 0x004fe200028e0686 */
[----:B------:R-:W-:Y:S01]  /*1ec00*/  STL [R1+0x150], R133 ;  /* 0x0001508501007387 */ /* 0x000fe20000100800 */
[----:B----4-:R-:W-:-:S05]  /*1ec10*/  IADD3 R128, P4, PT, R36, R128, RZ ;  /* 0x0000008024807210 */ /* 0x010fca0007f9e0ff */
[----:B------:R-:W-:Y:S01]  /*1ec20*/  IMAD.X R131, R38, 0x1, R131, P4 ;  /* 0x0000000126837824 */ /* 0x000fe200020e0683 */
[----:B------:R-:W-:-:S05]  /*1ec30*/  IADD3 R59, P3, PT, R36, R59, RZ ;  /* 0x0000003b243b7210 */ /* 0x000fca0007f7e0ff */
[----:B------:R2:W-:Y:S01]  /*1ec40*/  STL [R1+0x160], R59 ;  /* 0x0001603b01007387 */ /* 0x0005e20000100800 */
[----:B------:R-:W-:-:S03]  /*1ec50*/  IMAD.X R127, R38, 0x1, R127, P3 ;  /* 0x00000001267f7824 */ /* 0x000fc600018e067f */
[----:B------:R-:W-:Y:S04]  /*1ec60*/  STL [R1+0x158], R128 ;  /* 0x0001588001007387 */ /* 0x000fe80000100800 */
[----:B------:R-:W-:Y:S04]  /*1ec70*/  STL [R1+0x14c], R134 ;  /* 0x00014c8601007387 */ /* 0x000fe80000100800 */
[----:B------:R-:W-:Y:S04]  /*1ec80*/  STL [R1+0x154], R131 ;  /* 0x0001548301007387 */ /* 0x000fe80000100800 */
[----:B0-----:R-:W3:Y:S04]  /*1ec90*/  LDL.LU R48, [R1+0x1d0] ;  /* 0x0001d00001307983 */ /* 0x001ee80000300800 */
[----:B------:R-:W4:Y:S04]  /*1eca0*/  LDL.LU R58, [R1+0x1d8] ;  /* 0x0001d800013a7983 */ /* 0x000f280000300800 */
[----:B------:R-:W-:Y:S04]  /*1ecb0*/  STL [R1+0x15c], R127 ;  /* 0x00015c7f01007387 */ /* 0x000fe80000100800 */
[----:B-1----:R-:W4:Y:S04]  /*1ecc0*/  LDL.LU R49, [R1+0x1cc] ;  /* 0x0001cc0001317983 */ /* 0x002f280000300800 */
[----:B------:R-:W4:Y:S04]  /*1ecd0*/  LDL.LU R100, [R1+0x1d4] ;  /* 0x0001d40001647983 */ /* 0x000f280000300800 */
[----:B------:R-:W4:Y:S01]  /*1ece0*/  LDL.LU R55, [R1+0x1dc] ;  /* 0x0001dc0001377983 */ /* 0x000f220000300800 */
[----:B------:R-:W-:Y:S01]  /*1ecf0*/  PRMT R39, RZ, 0x7610, R39 ;  /* 0x00007610ff277816 */ /* 0x000fe20000000027 */
[----:B------:R-:W-:-:S02]  /*1ed00*/  @!P2 IMAD.MOV.U32 R42, RZ, RZ, R133 ;  /* 0x000000ffff2aa224 */ /* 0x000fc400078e0085 */
[----:B------:R-:W-:Y:S01]  /*1ed10*/  @!P2 IMAD.MOV.U32 R43, RZ, RZ, R134 ;  /* 0x000000ffff2ba224 */ /* 0x000fe200078e0086 */
[----:B------:R-:W-:Y:S02]  /*1ed20*/  PRMT R40, RZ, 0x7610, R40 ;  /* 0x00007610ff287816 */ /* 0x000fe40000000028 */
[C---:B------:R-:W-:Y:S02]  /*1ed30*/  IADD3 R121, P5, PT, R36.reuse, R121, RZ ;  /* 0x0000007924797210 */ /* 0x040fe40007fbe0ff */
[----:B------:R0:W4:Y:S01]  /*1ed40*/  @!P2 LDG.E.U8 R39, desc[UR18][R42.64] ;  /* 0x000000122a27a981 */ /* 0x000122000c1e1100 */
[C---:B------:R-:W-:Y:S02]  /*1ed50*/  IADD3 R117, P4, PT, R36.reuse, R117, RZ ;  /* 0x0000007524757210 */ /* 0x040fe40007f9e0ff */
[----:B------:R-:W-:Y:S01]  /*1ed60*/  IADD3 R114, P3, PT, R36, R114, RZ ;  /* 0x0000007224727210 */ /* 0x000fe20007f7e0ff */
[----:B------:R-:W-:Y:S02]  /*1ed70*/  IMAD.X R124, R38, 0x1, R124, P5 ;  /* 0x00000001267c7824 */ /* 0x000fe400028e067c */
[----:B0-----:R-:W-:-:S02]  /*1ed80*/  @!P2 IMAD.MOV.U32 R42, RZ, RZ, R128 ;  /* 0x000000ffff2aa224 */ /* 0x001fc400078e0080 */
[----:B------:R-:W-:Y:S02]  /*1ed90*/  @!P2 IMAD.MOV.U32 R43, RZ, RZ, R131 ;  /* 0x000000ffff2ba224 */ /* 0x000fe400078e0083 */
[----:B------:R-:W-:-:S03]  /*1eda0*/  IMAD.X R120, R38, 0x1, R120, P4 ;  /* 0x0000000126787824 */ /* 0x000fc600020e0678 */
[----:B------:R0:W4:Y:S01]  /*1edb0*/  @!P2 LDG.E.U8 R40, desc[UR18][R42.64] ;  /* 0x000000122a28a981 */ /* 0x000122000c1e1100 */
[----:B------:R-:W-:Y:S01]  /*1edc0*/  IMAD.X R115, R38, 0x1, R115, P3 ;  /* 0x0000000126737824 */ /* 0x000fe200018e0673 */
[----:B------:R-:W-:Y:S01]  /*1edd0*/  PRMT R41, RZ, 0x7610, R41 ;  /* 0x00007610ff297816 */ /* 0x000fe20000000029 */
[----:B0-----:R-:W-:Y:S02]  /*1ede0*/  @!P2 IMAD.MOV.U32 R42, RZ, RZ, R59 ;  /* 0x000000ffff2aa224 */ /* 0x001fe400078e003b */
[----:B--2---:R-:W2:Y:S04]  /*1edf0*/  LDL.LU R59, [R1+0x220] ;  /* 0x00022000013b7983 */ /* 0x004ea80000300800 */
[----:B------:R-:W-:Y:S04]  /*1ee00*/  STL [R1+0x190], R121 ;  /* 0x0001907901007387 */ /* 0x000fe80000100800 */
[----:B------:R-:W-:Y:S04]  /*1ee10*/  STL [R1+0x1a0], R114 ;  /* 0x0001a07201007387 */ /* 0x000fe80000100800 */
[----:B------:R-:W-:Y:S04]  /*1ee20*/  STL [R1+0x198], R117 ;  /* 0x0001987501007387 */ /* 0x000fe80000100800 */
[----:B------:R-:W-:Y:S01]  /*1ee30*/  STL [R1+0x18c], R124 ;  /* 0x00018c7c01007387 */ /* 0x000fe20000100800 */
[----:B------:R-:W-:-:S03]  /*1ee40*/  @!P2 IMAD.MOV.U32 R43, RZ, RZ, R127 ;  /* 0x000000ffff2ba224 */ /* 0x000fc600078e007f */
[----:B------:R-:W-:Y:S04]  /*1ee50*/  STL [R1+0x194], R120 ;  /* 0x0001947801007387 */ /* 0x000fe80000100800 */
[----:B------:R-:W2:Y:S04]  /*1ee60*/  LDL.LU R52, [R1+0x210] ;  /* 0x0002100001347983 */ /* 0x000ea80000300800 */
[----:B------:R0:W-:Y:S01]  /*1ee70*/  STS.U8 [R30+UR9+0xc180], R102 ;  /* 0x00c180661e007988 */ /* 0x0001e20008000009 */
[----:B------:R-:W-:-:S03]  /*1ee80*/  @!P2 IMAD.MOV.U32 R46, RZ, RZ, R121 ;  /* 0x000000ffff2ea224 */ /* 0x000fc600078e0079 */
[----:B------:R1:W2:Y:S04]  /*1ee90*/  @!P2 LDG.E.U8 R41, desc[UR18][R42.64] ;  /* 0x000000122a29a981 */ /* 0x0002a8000c1e1100 */
[----:B0-----:R-:W2:Y:S04]  /*1eea0*/  LDL.LU R102, [R1+0x218] ;  /* 0x0002180001667983 */ /* 0x001ea80000300800 */
[----:B------:R-:W-:Y:S01]  /*1eeb0*/  STL [R1+0x19c], R115 ;  /* 0x00019c7301007387 */ /* 0x000fe20000100800 */
[----:B-1----:R-:W-:-:S03]  /*1eec0*/  PRMT R42, RZ, 0x7610, R42 ;  /* 0x00007610ff2a7816 */ /* 0x002fc6000000002a */
[----:B------:R-:W2:Y:S01]  /*1eed0*/  LDL.LU R53, [R1+0x20c] ;  /* 0x00020c0001357983 */ /* 0x000ea20000300800 */
[----:B------:R-:W-:-:S03]  /*1eee0*/  @!P2 IMAD.MOV.U32 R47, RZ, RZ, R124 ;  /* 0x000000ffff2fa224 */ /* 0x000fc600078e007c */
[----:B------:R-:W2:Y:S01]  /*1eef0*/  LDL.LU R103, [R1+0x214] ;  /* 0x0002140001677983 */ /* 0x000ea20000300800 */
[----:B------:R-:W-:-:S03]  /*1ef00*/  PRMT R43, RZ, 0x7610, R43 ;  /* 0x00007610ff2b7816 */ /* 0x000fc6000000002b */
[----:B------:R0:W-:Y:S04]  /*1ef10*/  STS.U8 [R30+UR9+0xcd80], R99 ;  /* 0x00cd80631e007988 */ /* 0x0001e80008000009 */
[----:B------:R1:W2:Y:S04]  /*1ef20*/  @!P2 LDG.E.U8 R42, desc[UR18][R46.64] ;  /* 0x000000122e2aa981 */ /* 0x0002a8000c1e1100 */
[----:B0-----:R-:W2:Y:S01]  /*1ef30*/  LDL.LU R99, [R1+0x21c] ;  /* 0x00021c0001637983 */ /* 0x001ea20000300800 */
[----:B-1----:R-:W-:Y:S02]  /*1ef40*/  @!P2 IMAD.MOV.U32 R46, RZ, RZ, R117 ;  /* 0x000000ffff2ea224 */ /* 0x002fe400078e0075 */
[----:B------:R-:W-:Y:S01]  /*1ef50*/  @!P2 IMAD.MOV.U32 R47, RZ, RZ, R120 ;  /* 0x000000ffff2fa224 */ /* 0x000fe200078e0078 */
[----:B------:R-:W-:-:S02]  /*1ef60*/  PRMT R44, RZ, 0x7610, R44 ;  /* 0x00007610ff2c7816 */ /* 0x000fc4000000002c */
[----:B------:R-:W-:Y:S02]  /*1ef70*/  IADD3 R113, P3, PT, R36, R113, RZ ;  /* 0x0000007124717210 */ /* 0x000fe40007f7e0ff */
[----:B------:R0:W2:Y:S01]  /*1ef80*/  @!P2 LDG.E.U8 R43, desc[UR18][R46.64] ;  /* 0x000000122e2ba981 */ /* 0x0000a2000c1e1100 */
[----:B------:R-:W-:-:S03]  /*1ef90*/  PRMT R45, RZ, 0x7610, R45 ;  /* 0x00007610ff2d7816 */ /* 0x000fc6000000002d */
[----:B------:R1:W-:Y:S01]  /*1efa0*/  STS.U8 [R30+UR9+0xd180], R98 ;  /* 0x00d180621e007988 */ /* 0x0003e20008000009 */
[----:B0-----:R-:W-:Y:S02]  /*1efb0*/  @!P2 IMAD.MOV.U32 R46, RZ, RZ, R114 ;  /* 0x000000ffff2ea224 */ /* 0x001fe400078e0072 */
[----:B------:R-:W-:Y:S01]  /*1efc0*/  @!P2 IMAD.MOV.U32 R47, RZ, RZ, R115 ;  /* 0x000000ffff2fa224 */ /* 0x000fe200078e0073 */
[----:B-1----:R-:W2:Y:S04]  /*1efd0*/  LDL.LU R98, [R1+0x280] ;  /* 0x0002800001627983 */ /* 0x002ea80000300800 */
[----:B------:R0:W2:Y:S02]  /*1efe0*/  @!P2 LDG.E.U8 R44, desc[UR18][R46.64] ;  /* 0x000000122e2ca981 */ /* 0x0000a4000c1e1100 */
[----:B0-----:R-:W-:-:S02]  /*1eff0*/  PRMT R46, RZ, 0x7610, R46 ;  /* 0x00007610ff2e7816 */ /* 0x001fc4000000002e */
[C---:B---3--:R-:W-:Y:S02]  /*1f000*/  IADD3 R48, P5, PT, R36.reuse, R48, RZ ;  /* 0x0000003024307210 */ /* 0x048fe40007fbe0ff */
[----:B----4-:R-:W-:-:S03]  /*1f010*/  IADD3 R58, P4, PT, R36, R58, RZ ;  /* 0x0000003a243a7210 */ /* 0x010fc60007f9e0ff */
[----:B------:R0:W-:Y:S04]  /*1f020*/  STL [R1+0x1d0], R48 ;  /* 0x0001d03001007387 */ /* 0x0001e80000100800 */
[----:B------:R-:W-:Y:S01]  /*1f030*/  STL [R1+0x1e0], R113 ;  /* 0x0001e07101007387 */ /* 0x000fe20000100800 */
[----:B------:R-:W-:-:S03]  /*1f040*/  IMAD.X R49, R38, 0x1, R49, P5 ;  /* 0x0000000126317824 */ /* 0x000fc600028e0631 */
[----:B------:R-:W-:Y:S01]  /*1f050*/  STL [R1+0x1d8], R58 ;  /* 0x0001d83a01007387 */ /* 0x000fe20000100800 */
[----:B------:R-:W-:-:S03]  /*1f060*/  IMAD.X R100, R38, 0x1, R100, P4 ;  /* 0x0000000126647824 */ /* 0x000fc600020e0664 */
[----:B------:R1:W-:Y:S04]  /*1f070*/  STL [R1+0x1cc], R49 ;  /* 0x0001cc3101007387 */ /* 0x0003e80000100800 */
[----:B------:R0:W3:Y:S01]  /*1f080*/  @!P2 LDG.E.U8 R45, desc[UR18][R48.64] ;  /* 0x00000012302da981 */ /* 0x0000e2000c1e1100 */
[----:B------:R-:W-:-:S03]  /*1f090*/  IMAD.X R55, R38, 0x1, R55, P3 ;  /* 0x0000000126377824 */ /* 0x000fc600018e0637 */
[----:B------:R-:W-:Y:S04]  /*1f0a0*/  STL [R1+0x1d4], R100 ;  /* 0x0001d46401007387 */ /* 0x000fe80000100800 */
[----:B------:R-:W4:Y:S01]  /*1f0b0*/  LDL.LU R54, [R1+0x270] ;  /* 0x0002700001367983 */ /* 0x000f220000300800 */
[----:B0-----:R-:W-:Y:S02]  /*1f0c0*/  @!P2 IMAD.MOV.U32 R48, RZ, RZ, R58 ;  /* 0x000000ffff30a224 */ /* 0x001fe400078e003a */
[----:B-1----:R-:W-:Y:S01]  /*1f0d0*/  @!P2 IMAD.MOV.U32 R49, RZ, RZ, R100 ;  /* 0x000000ffff31a224 */ /* 0x002fe200078e0064 */
[----:B------:R-:W3:Y:S04]  /*1f0e0*/  LDL.LU R105, [R1+0x278] ;  /* 0x0002780001697983 */ /* 0x000ee80000300800 */
[----:B------:R0:W3:Y:S04]  /*1f0f0*/  @!P2 LDG.E.U8 R46, desc[UR18][R48.64] ;  /* 0x00000012302ea981 */ /* 0x0000e8000c1e1100 */
[----:B------:R1:W-:Y:S01]  /*1f100*/  STL [R1+0x1dc], R55 ;  /* 0x0001dc3701007387 */ /* 0x0003e20000100800 */
[----:B0-----:R-:W-:-:S03]  /*1f110*/  @!P2 IMAD.MOV.U32 R49, RZ, RZ, R55 ;  /* 0x000000ffff31a224 */ /* 0x001fc600078e0037 */
[----:B-1----:R-:W3:Y:S04]  /*1f120*/  LDL.LU R55, [R1+0x26c] ;  /* 0x00026c0001377983 */ /* 0x002ee80000300800 */
[----:B------:R-:W3:Y:S04]  /*1f130*/  LDL.LU R106, [R1+0x274] ;  /* 0x00027400016a7983 */ /* 0x000ee80000300800 */
[----:B------:R-:W3:Y:S01]  /*1f140*/  LDL.LU R100, [R1+0x27c] ;  /* 0x00027c0001647983 */ /* 0x000ee20000300800 */
[----:B------:R-:W-:Y:S01]  /*1f150*/  PRMT R47, RZ, 0x7610, R47 ;  /* 0x00007610ff2f7816 */ /* 0x000fe2000000002f */
[----:B------:R-:W-:Y:S01]  /*1f160*/  @!P2 IMAD.MOV.U32 R48, RZ, RZ, R113 ;  /* 0x000000ffff30a224 */ /* 0x000fe200078e0071 */
[----:B--2---:R-:W-:Y:S01]  /*1f170*/  IADD3 R59, P3, PT, R36, R59, RZ ;  /* 0x0000003b243b7210 */ /* 0x004fe20007f7e0ff */
[----:B------:R0:W-:Y:S04]  /*1f180*/  STS.U8 [R30+UR9+0xc580], R101 ;  /* 0x00c580651e007988 */ /* 0x0001e80008000009 */
[----:B------:R1:W2:Y:S04]  /*1f190*/  @!P2 LDG.E.U8 R47, desc[UR18][R48.64] ;  /* 0x00000012302fa981 */ /* 0x0002a8000c1e1100 */
[----:B0-----:R-:W2:Y:S01]  /*1f1a0*/  LDL.LU R101, [R1+0x2c0] ;  /* 0x0002c00001657983 */ /* 0x001ea20000300800 */
[----:B-1----:R-:W-:-:S02]  /*1f1b0*/  PRMT R48, RZ, 0x7610, R48 ;  /* 0x00007610ff307816 */ /* 0x002fc40000000030 */
[----:B------:R-:W-:Y:S02]  /*1f1c0*/  IADD3 R52, P5, PT, R36, R52, RZ ;  /* 0x0000003424347210 */ /* 0x000fe40007fbe0ff */
[----:B------:R-:W-:-:S03]  /*1f1d0*/  PRMT R49, RZ, 0x7610, R49 ;  /* 0x00007610ff317816 */ /* 0x000fc60000000031 */
[----:B------:R0:W-:Y:S01]  /*1f1e0*/  STL [R1+0x210], R52 ;  /* 0x0002103401007387 */ /* 0x0001e20000100800 */
[----:B------:R-:W-:-:S03]  /*1f1f0*/  IADD3 R102, P4, PT, R36, R102, RZ ;  /* 0x0000006624667210 */ /* 0x000fc60007f9e0ff */
[----:B------:R-:W-:Y:S01]  /*1f200*/  STL [R1+0x220], R59 ;  /* 0x0002203b01007387 */ /* 0x000fe20000100800 */
[----:B------:R-:W-:-:S03]  /*1f210*/  IMAD.X R53, R38, 0x1, R53, P5 ;  /* 0x0000000126357824 */ /* 0x000fc600028e0635 */
[----:B------:R-:W-:Y:S01]  /*1f220*/  STL [R1+0x218], R102 ;  /* 0x0002186601007387 */ /* 0x000fe20000100800 */
[----:B------:R-:W-:-:S03]  /*1f230*/  IMAD.X R103, R38, 0x1, R103, P4 ;  /* 0x0000000126677824 */ /* 0x000fc600020e0667 */
[----:B------:R1:W-:Y:S04]  /*1f240*/  STL [R1+0x20c], R53 ;  /* 0x00020c3501007387 */ /* 0x0003e80000100800 */
[----:B------:R0:W2:Y:S04]  /*1f250*/  @!P2 LDG.E.U8 R48, desc[UR18][R52.64] ;  /* 0x000000123430a981 */ /* 0x0000a8000c1e1100 */
[----:B------:R1:W-:Y:S04]  /*1f260*/  STL [R1+0x214], R103 ;  /* 0x0002146701007387 */ /* 0x0003e80000100800 */
[----:B------:R-:W2:Y:S01]  /*1f270*/  LDL.LU R58, [R1+0x2b0] ;  /* 0x0002b000013a7983 */ /* 0x000ea20000300800 */
[----:B------:R-:W-:-:S02]  /*1f280*/  IMAD.X R99, R38, 0x1, R99, P3 ;  /* 0x0000000126637824 */ /* 0x000fc400018e0663 */
[----:B0-----:R-:W-:Y:S01]  /*1f290*/  @!P2 IMAD.MOV.U32 R52, RZ, RZ, R102 ;  /* 0x000000ffff34a224 */ /* 0x001fe200078e0066 */
[----:B------:R-:W2:Y:S01]  /*1f2a0*/  LDL.LU R104, [R1+0x2b8] ;  /* 0x0002b80001687983 */ /* 0x000ea20000300800 */
[----:B-1----:R-:W-:-:S03]  /*1f2b0*/  @!P2 IMAD.MOV.U32 R53, RZ, RZ, R103 ;  /* 0x000000ffff35a224 */ /* 0x002fc600078e0067 */
[----:B------:R0:W-:Y:S04]  /*1f2c0*/  STL [R1+0x21c], R99 ;  /* 0x00021c6301007387 */ /* 0x0001e80000100800 */
[----:B------:R1:W2:Y:S02]  /*1f2d0*/  @!P2 LDG.E.U8 R49, desc[UR18][R52.64] ;  /* 0x000000123431a981 */ /* 0x0002a4000c1e1100 */
[----:B-1----:R-:W-:Y:S02]  /*1f2e0*/  @!P2 IMAD.MOV.U32 R52, RZ, RZ, R59 ;  /* 0x000000ffff34a224 */ /* 0x002fe400078e003b */
[----:B------:R-:W2:Y:S04]  /*1f2f0*/  LDL.LU R59, [R1+0x2ac] ;  /* 0x0002ac00013b7983 */ /* 0x000ea80000300800 */
[----:B------:R-:W2:Y:S04]  /*1f300*/  LDL.LU R107, [R1+0x2b4] ;  /* 0x0002b400016b7983 */ /* 0x000ea80000300800 */
[----:B------:R-:W2:Y:S01]  /*1f310*/  LDL.LU R103, [R1+0x2bc] ;  /* 0x0002bc0001677983 */ /* 0x000ea20000300800 */
[----:B------:R-:W-:-:S03]  /*1f320*/  IADD3 R98, P3, PT, R36, R98, RZ ;  /* 0x0000006224627210 */ /* 0x000fc60007f7e0ff */
[----:B------:R-:W2:Y:S01]  /*1f330*/  LDL.LU R102, [R1+0x300] ;  /* 0x0003000001667983 */ /* 0x000ea20000300800 */
[----:B------:R-:W-:Y:S01]  /*1f340*/  @!P2 IMAD.MOV.U32 R53, RZ, RZ, R99 ;  /* 0x000000ffff35a224 */ /* 0x000fe200078e0063 */
[----:B------:R-:W-:Y:S02]  /*1f350*/  PRMT R51, RZ, 0x7610, R51 ;  /* 0x00007610ff337816 */ /* 0x000fe40000000033 */
[----:B------:R1:W-:Y:S01]  /*1f360*/  STS.U8 [R30+UR9+0xe980], R109 ;  /* 0x00e9806d1e007988 */ /* 0x0003e20008000009 */
[C---:B----4-:R-:W-:Y:S02]  /*1f370*/  IADD3 R54, P5, PT, R36.reuse, R54, RZ ;  /* 0x0000003624367210 */ /* 0x050fe40007fbe0ff */
[----:B---3--:R-:W-:-:S03]  /*1f380*/  IADD3 R105, P4, PT, R36, R105, RZ ;  /* 0x0000006924697210 */ /* 0x008fc60007f9e0ff */
[----:B------:R-:W-:Y:S04]  /*1f390*/  STL [R1+0x270], R54 ;  /* 0x0002703601007387 */ /* 0x000fe80000100800 */
[----:B------:R-:W-:Y:S04]  /*1f3a0*/  STL [R1+0x280], R98 ;  /* 0x0002806201007387 */ /* 0x000fe80000100800 */
[----:B------:R-:W-:Y:S01]  /*1f3b0*/  STL [R1+0x278], R105 ;  /* 0x0002786901007387 */ /* 0x000fe20000100800 */
[C---:B------:R-:W-:Y:S02]  /*1f3c0*/  IMAD.X R55, R38.reuse, 0x1, R55, P5 ;  /* 0x0000000126377824 */ /* 0x040fe400028e0637 */
[----:B------:R-:W-:-:S03]  /*1f3d0*/  IMAD.X R106, R38, 0x1, R106, P4 ;  /* 0x00000001266a7824 */ /* 0x000fc600020e066a */
[----:B------:R3:W-:Y:S01]  /*1f3e0*/  STL [R1+0x26c], R55 ;  /* 0x00026c3701007387 */ /* 0x0007e20000100800 */
[----:B------:R-:W-:-:S03]  /*1f3f0*/  IMAD.X R100, R38, 0x1, R100, P3 ;  /* 0x0000000126647824 */ /* 0x000fc600018e0664 */
[----:B------:R4:W-:Y:S04]  /*1f400*/  STL [R1+0x274], R106 ;  /* 0x0002746a01007387 */ /* 0x0009e80000100800 */
[----:B0-----:R-:W2:Y:S04]  /*1f410*/  LDL.LU R99, [R1+0x2f0] ;  /* 0x0002f00001637983 */ /* 0x001ea80000300800 */
[----:B------:R-:W2:Y:S04]  /*1f420*/  LDL.LU R108, [R1+0x2f8] ;  /* 0x0002f800016c7983 */ /* 0x000ea80000300800 */
[----:B------:R0:W-:Y:S04]  /*1f430*/  STL [R1+0x27c], R100 ;  /* 0x00027c6401007387 */ /* 0x0001e80000100800 */
[----:B-1----:R-:W2:Y:S04]  /*1f440*/  LDL.LU R109, [R1+0x2ec] ;  /* 0x0002ec00016d7983 */ /* 0x002ea80000300800 */
[----:B------:R-:W2:Y:S04]  /*1f450*/  LDL.LU R113, [R1+0x2f4] ;  /* 0x0002f40001717983 */ /* 0x000ea80000300800 */
[----:B------:R3:W2:Y:S02]  /*1f460*/  @!P2 LDG.E.U8 R51, desc[UR18][R54.64] ;  /* 0x000000123633a981 */ /* 0x0006a4000c1e1100 */
[----:B---3--:R-:W-:-:S02]  /*1f470*/  @!P2 IMAD.MOV.U32 R55, RZ, RZ, R106 ;  /* 0x000000ffff37a224 */ /* 0x008fc400078e006a */
[----:B----4-:R-:W3:Y:S01]  /*1f480*/  LDL.LU R106, [R1+0x2fc] ;  /* 0x0002fc00016a7983 */ /* 0x010ee20000300800 */
[----:B------:R-:W-:Y:S01]  /*1f490*/  PRMT R50, RZ, 0x7610, R50 ;  /* 0x00007610ff327816 */ /* 0x000fe20000000032 */
[----:B------:R-:W-:-:S05]  /*1f4a0*/  @!P2 IMAD.MOV.U32 R54, RZ, RZ, R105 ;  /* 0x000000ffff36a224 */ /* 0x000fca00078e0069 */
[----:B------:R1:W4:Y:S01]  /*1f4b0*/  @!P2 LDG.E.U8 R50, desc[UR18][R52.64] ;  /* 0x000000123432a981 */ /* 0x000322000c1e1100 */
[----:B--2---:R-:W-:Y:S02]  /*1f4c0*/  IADD3 R101, P3, PT, R36, R101, RZ ;  /* 0x0000006524657210 */ /* 0x004fe40007f7e0ff */
[----:B-1----:R-:W-:Y:S02]  /*1f4d0*/  PRMT R52, RZ, 0x7610, R52 ;  /* 0x00007610ff347816 */ /* 0x002fe40000000034 */
[----:B------:R-:W-:-:S04]  /*1f4e0*/  PRMT R53, RZ, 0x7610, R53 ;  /* 0x00007610ff357816 */ /* 0x000fc80000000035 */
[----:B------:R1:W2:Y:S01]  /*1f4f0*/  @!P2 LDG.E.U8 R52, desc[UR18][R54.64] ;  /* 0x000000123634a981 */ /* 0x0002a2000c1e1100 */
[C---:B------:R-:W-:Y:S02]  /*1f500*/  IADD3 R58, P5, PT, R36.reuse, R58, RZ ;  /* 0x0000003a243a7210 */ /* 0x040fe40007fbe0ff */
[----:B------:R-:W-:Y:S01]  /*1f510*/  IADD3 R104, P4, PT, R36, R104, RZ ;  /* 0x0000006824687210 */ /* 0x000fe20007f9e0ff */
[----:B-1----:R-:W-:Y:S02]  /*1f520*/  @!P2 IMAD.MOV.U32 R54, RZ, RZ, R98 ;  /* 0x000000ffff36a224 */ /* 0x002fe400078e0062 */
[----:B------:R-:W-:Y:S02]  /*1f530*/  @!P2 IMAD.MOV.U32 R55, RZ, RZ, R100 ;  /* 0x000000ffff37a224 */ /* 0x000fe400078e0064 */
[----:B0-----:R-:W2:Y:S04]  /*1f540*/  LDL.LU R100, [R1+0x338] ;  /* 0x0003380001647983 */ /* 0x001ea80000300800 */
[----:B------:R0:W-:Y:S04]  /*1f550*/  STL [R1+0x2b0], R58 ;  /* 0x0002b03a01007387 */ /* 0x0001e80000100800 */
[----:B------:R1:W4:Y:S01]  /*1f560*/  @!P2 LDG.E.U8 R53, desc[UR18][R54.64] ;  /* 0x000000123635a981 */ /* 0x000322000c1e1100 */
[----:B------:R-:W-:-:S03]  /*1f570*/  IMAD.X R59, R38, 0x1, R59, P5 ;  /* 0x00000001263b7824 */ /* 0x000fc600028e063b */
[----:B------:R-:W-:Y:S01]  /*1f580*/  STL [R1+0x2c0], R101 ;  /* 0x0002c06501007387 */ /* 0x000fe20000100800 */
[----:B------:R-:W-:-:S03]  /*1f590*/  IMAD.X R107, R38, 0x1, R107, P4 ;  /* 0x00000001266b7824 */ /* 0x000fc600020e066b */
[----:B------:R-:W-:Y:S01]  /*1f5a0*/  STL [R1+0x2b8], R104 ;  /* 0x0002b86801007387 */ /* 0x000fe20000100800 */
[----:B-1----:R-:W-:Y:S01]  /*1f5b0*/  PRMT R54, RZ, 0x7610, R54 ;  /* 0x00007610ff367816 */ /* 0x002fe20000000036 */
[----:B------:R-:W-:Y:S02]  /*1f5c0*/  IMAD.X R103, R38, 0x1, R103, P3 ;  /* 0x0000000126677824 */ /* 0x000fe400018e0667 */
[----:B------:R1:W-:Y:S04]  /*1f5d0*/  STL [R1+0x2ac], R59 ;  /* 0x0002ac3b01007387 */ /* 0x0003e80000100800 */
[----:B------:R0:W-:Y:S01]  /*1f5e0*/  STL [R1+0x2b4], R107 ;  /* 0x0002b46b01007387 */ /* 0x0001e20000100800 */
[----:B------:R-:W-:-:S03]  /*1f5f0*/  PRMT R55, RZ, 0x7610, R55 ;  /* 0x00007610ff377816 */ /* 0x000fc60000000037 */
[----:B------:R-:W4:Y:S04]  /*1f600*/  LDL.LU R98, [R1+0x328] ;  /* 0x0003280001627983 */ /* 0x000f280000300800 */
[----:B------:R-:W4:Y:S04]  /*1f610*/  LDL.LU R105, [R1+0x330] ;  /* 0x0003300001697983 */ /* 0x000f280000300800 */
[----:B------:R0:W4:Y:S04]  /*1f620*/  @!P2 LDG.E.U8 R54, desc[UR18][R58.64] ;  /* 0x000000123a36a981 */ /* 0x000128000c1e1100 */
[----:B------:R1:W-:Y:S01]  /*1f630*/  STL [R1+0x2bc], R103 ;  /* 0x0002bc6701007387 */ /* 0x0003e20000100800 */
[----:B0-----:R-:W-:-:S02]  /*1f640*/  @!P2 IMAD.MOV.U32 R58, RZ, RZ, R104 ;  /* 0x000000ffff3aa224 */ /* 0x001fc400078e0068 */
[----:B-1----:R-:W-:Y:S01]  /*1f650*/  @!P2 IMAD.MOV.U32 R59, RZ, RZ, R107 ;  /* 0x000000ffff3ba224 */ /* 0x002fe200078e006b */
[----:B------:R-:W4:Y:S04]  /*1f660*/  LDL.LU R104, [R1+0x324] ;  /* 0x0003240001687983 */ /* 0x000f280000300800 */
[----:B------:R-:W4:Y:S04]  /*1f670*/  LDL.LU R107, [R1+0x32c] ;  /* 0x00032c00016b7983 */ /* 0x000f280000300800 */
[----:B------:R0:W4:Y:S02]  /*1f680*/  @!P2 LDG.E.U8 R55, desc[UR18][R58.64] ;  /* 0x000000123a37a981 */ /* 0x000124000c1e1100 */
[----:B0-----:R-:W-:-:S02]  /*1f690*/  @!P2 IMAD.MOV.U32 R59, RZ, RZ, R103 ;  /* 0x000000ffff3ba224 */ /* 0x001fc400078e0067 */
[----:B------:R-:W4:Y:S01]  /*1f6a0*/  LDL.LU R103, [R1+0x334] ;  /* 0x0003340001677983 */ /* 0x000f220000300800 */
[----:B------:R-:W-:Y:S01]  /*1f6b0*/  PRMT R56, RZ, 0x7610, R56 ;  /* 0x00007610ff387816 */ /* 0x000fe20000000038 */
[----:B------:R-:W-:Y:S01]  /*1f6c0*/  @!P2 IMAD.MOV.U32 R58, RZ, RZ, R101 ;  /* 0x000000ffff3aa224 */ /* 0x000fe200078e0065 */
[----:B------:R-:W-:Y:S01]  /*1f6d0*/  IADD3 R102, P3, PT, R36, R102, RZ ;  /* 0x0000006624667210 */ /* 0x000fe20007f7e0ff */
[----:B------:R-:W4:Y:S01]  /*1f6e0*/  LDL.LU R101, [R1+0x370] ;  /* 0x0003700001657983 */ /* 0x000f220000300800 */
[----:B------:R-:W-:-:S03]  /*1f6f0*/  PRMT R57, RZ, 0x7610, R57 ;  /* 0x00007610ff397816 */ /* 0x000fc60000000039 */
[----:B------:R0:W4:Y:S01]  /*1f700*/  @!P2 LDG.E.U8 R56, desc[UR18][R58.64] ;  /* 0x000000123a38a981 */ /* 0x000122000c1e1100 */
[----:B------:R-:W-:Y:S02]  /*1f710*/  PRMT R60, RZ, 0x7610, R60 ;  /* 0x00007610ff3c7816 */ /* 0x000fe4000000003c */
[C---:B------:R-:W-:Y:S02]  /*1f720*/  IADD3 R99, P5, PT, R36.reuse, R99, RZ ;  /* 0x0000006324637210 */ /* 0x040fe40007fbe0ff */
[----:B------:R-:W-:-:S03]  /*1f730*/  IADD3 R108, P4, PT, R36, R108, RZ ;  /* 0x0000006c246c7210 */ /* 0x000fc60007f9e0ff */
[----:B------:R1:W-:Y:S01]  /*1f740*/  STL [R1+0x2f0], R99 ;  /* 0x0002f06301007387 */ /* 0x0003e20000100800 */
[----:B0-----:R-:W-:-:S03]  /*1f750*/  @!P2 IMAD.MOV.U32 R58, RZ, RZ, R99 ;  /* 0x000000ffff3aa224 */ /* 0x001fc600078e0063 */
[----:B------:R-:W-:Y:S01]  /*1f760*/  STL [R1+0x300], R102 ;  /* 0x0003006601007387 */ /* 0x000fe20000100800 */
[----:B------:R-:W-:-:S03]  /*1f770*/  IMAD.X R109, R38, 0x1, R109, P5 ;  /* 0x00000001266d7824 */ /* 0x000fc600028e066d */
[----:B------:R-:W-:Y:S01]  /*1f780*/  STL [R1+0x2f8], R108 ;  /* 0x0002f86c01007387 */ /* 0x000fe20000100800 */
[----:B------:R-:W-:-:S03]  /*1f790*/  IMAD.X R113, R38, 0x1, R113, P4 ;  /* 0x0000000126717824 */ /* 0x000fc600020e0671 */
[----:B------:R0:W-:Y:S01]  /*1f7a0*/  STL [R1+0x2ec], R109 ;  /* 0x0002ec6d01007387 */ /* 0x0001e20000100800 */
[----:B------:R-:W-:-:S03]  /*1f7b0*/  @!P2 IMAD.MOV.U32 R59, RZ, RZ, R109 ;  /* 0x000000ffff3ba224 */ /* 0x000fc600078e006d */
[----:B------:R3:W-:Y:S04]  /*1f7c0*/  STL [R1+0x2f4], R113 ;  /* 0x0002f47101007387 */ /* 0x0007e80000100800 */
[----:B-1----:R-:W4:Y:S04]  /*1f7d0*/  LDL.LU R99, [R1+0x340] ;  /* 0x0003400001637983 */ /* 0x002f280000300800 */
[----:B0-----:R-:W4:Y:S01]  /*1f7e0*/  LDL.LU R109, [R1+0x368] ;  /* 0x00036800016d7983 */ /* 0x001f220000300800 */
[----:B---3--:R-:W-:-:S03]  /*1f7f0*/  IMAD.X R106, R38, 0x1, R106, P3 ;  /* 0x00000001266a7824 */ /* 0x008fc600018e066a */
[----:B------:R0:W3:Y:S04]  /*1f800*/  @!P2 LDG.E.U8 R57, desc[UR18][R58.64] ;  /* 0x000000123a39a981 */ /* 0x0000e8000c1e1100 */
[----:B------:R1:W-:Y:S01]  /*1f810*/  STL [R1+0x2fc], R106 ;  /* 0x0002fc6a01007387 */ /* 0x0003e20000100800 */
[----:B0-----:R-:W-:Y:S02]  /*1f820*/  @!P2 IMAD.MOV.U32 R58, RZ, RZ, R108 ;  /* 0x000000ffff3aa224 */ /* 0x001fe400078e006c */
[----:B------:R-:W-:Y:S01]  /*1f830*/  @!P2 IMAD.MOV.U32 R59, RZ, RZ, R113 ;  /* 0x000000ffff3ba224 */ /* 0x000fe200078e0071 */
[----:B------:R-:W3:Y:S04]  /*1f840*/  LDL.LU R108, [R1+0x33c] ;  /* 0x00033c00016c7983 */ /* 0x000ee80000300800 */
[----:B------:R-:W3:Y:S04]  /*1f850*/  LDL.LU R113, [R1+0x364] ;  /* 0x0003640001717983 */ /* 0x000ee80000300800 */
[----:B------:R0:W3:Y:S02]  /*1f860*/  @!P2 LDG.E.U8 R60, desc[UR18][R58.64] ;  /* 0x000000123a3ca981 */ /* 0x0000e4000c1e1100 */
[----:B0-----:R-:W-:-:S02]  /*1f870*/  @!P2 IMAD.MOV.U32 R59, RZ, RZ, R106 ;  /* 0x000000ffff3ba224 */ /* 0x001fc400078e006a */
[----:B-1----:R-:W3:Y:S01]  /*1f880*/  LDL.LU R106, [R1+0x36c] ;  /* 0x00036c00016a7983 */ /* 0x002ee20000300800 */
[----:B------:R-:W-:Y:S01]  /*1f890*/  PRMT R61, RZ, 0x7610, R61 ;  /* 0x00007610ff3d7816 */ /* 0x000fe2000000003d */
[----:B------:R-:W-:Y:S01]  /*1f8a0*/  @!P2 IMAD.MOV.U32 R58, RZ, RZ, R102 ;  /* 0x000000ffff3aa224 */ /* 0x000fe200078e0066 */
[----:B--2---:R-:W-:Y:S01]  /*1f8b0*/  IADD3 R100, P3, PT, R36, R100, RZ ;  /* 0x0000006424647210 */ /* 0x004fe20007f7e0ff */
[----:B------:R-:W2:Y:S01]  /*1f8c0*/  LDL.LU R102, [R1+0x3a8] ;  /* 0x0003a80001667983 */ /* 0x000ea20000300800 */
[----:B------:R-:W-:-:S03]  /*1f8d0*/  PRMT R62, RZ, 0x7610, R62 ;  /* 0x00007610ff3e7816 */ /* 0x000fc6000000003e */
[----:B------:R0:W2:Y:S01]  /*1f8e0*/  @!P2 LDG.E.U8 R61, desc[UR18][R58.64] ;  /* 0x000000123a3da981 */ /* 0x0000a2000c1e1100 */
[----:B------:R-:W-:Y:S02]  /*1f8f0*/  PRMT R63, RZ, 0x7610, R63 ;  /* 0x00007610ff3f7816 */ /* 0x000fe4000000003f */
[C---:B----4-:R-:W-:Y:S02]  /*1f900*/  IADD3 R98, P5, PT, R36.reuse, R98, RZ ;  /* 0x0000006224627210 */ /* 0x050fe40007fbe0ff */
[----:B------:R-:W-:-:S03]  /*1f910*/  IADD3 R105, P4, PT, R36, R105, RZ ;  /* 0x0000006924697210 */ /* 0x000fc60007f9e0ff */
[----:B------:R1:W-:Y:S01]  /*1f920*/  STL [R1+0x328], R98 ;  /* 0x0003286201007387 */ /* 0x0003e20000100800 */
[----:B0-----:R-:W-:-:S03]  /*1f930*/  @!P2 IMAD.MOV.U32 R58, RZ, RZ, R98 ;  /* 0x000000ffff3aa224 */ /* 0x001fc600078e0062 */
[----:B------:R-:W-:Y:S04]  /*1f940*/  STL [R1+0x338], R100 ;  /* 0x0003386401007387 */ /* 0x000fe80000100800 */
[----:B------:R-:W-:Y:S01]  /*1f950*/  STL [R1+0x330], R105 ;  /* 0x0003306901007387 */ /* 0x000fe20000100800 */
[C---:B------:R-:W-:Y:S02]  /*1f960*/  IMAD.X R104, R38.reuse, 0x1, R104, P5 ;  /* 0x0000000126687824 */ /* 0x040fe400028e0668 */
[----:B------:R-:W-:-:S03]  /*1f970*/  IMAD.X R107, R38, 0x1, R107, P4 ;  /* 0x00000001266b7824 */ /* 0x000fc600020e066b */
[----:B------:R0:W-:Y:S01]  /*1f980*/  STL [R1+0x324], R104 ;  /* 0x0003246801007387 */ /* 0x0001e20000100800 */
[----:B------:R-:W-:-:S03]  /*1f990*/  @!P2 IMAD.MOV.U32 R59, RZ, RZ, R104 ;  /* 0x000000ffff3ba224 */ /* 0x000fc600078e0068 */
[----:B------:R4:W-:Y:S04]  /*1f9a0*/  STL [R1+0x32c], R107 ;  /* 0x00032c6b01007387 */ /* 0x0009e80000100800 */
[----:B-1----:R-:W2:Y:S04]  /*1f9b0*/  LDL.LU R98, [R1+0x378] ;  /* 0x0003780001627983 */ /* 0x002ea80000300800 */
[----:B0-----:R-:W2:Y:S01]  /*1f9c0*/  LDL.LU R104, [R1+0x380] ;  /* 0x0003800001687983 */ /* 0x001ea20000300800 */
[----:B------:R-:W-:-:S03]  /*1f9d0*/  IMAD.X R103, R38, 0x1, R103, P3 ;  /* 0x0000000126677824 */ /* 0x000fc600018e0667 */
[----:B------:R0:W2:Y:S04]  /*1f9e0*/  @!P2 LDG.E.U8 R62, desc[UR18][R58.64] ;  /* 0x000000123a3ea981 */ /* 0x0000a8000c1e1100 */
[----:B------:R1:W-:Y:S01]  /*1f9f0*/  STL [R1+0x334], R103 ;  /* 0x0003346701007387 */ /* 0x0003e20000100800 */
[----:B0-----:R-:W-:-:S03]  /*1fa00*/  @!P2 IMAD.MOV.U32 R58, RZ, RZ, R105 ;  /* 0x000000ffff3aa224 */ /* 0x001fc600078e0069 */
[----:B------:R-:W2:Y:S01]  /*1fa10*/  LDL.LU R105, [R1+0x374] ;  /* 0x0003740001697983 */ /* 0x000ea20000300800 */
[----:B------:R-:W-:-:S03]  /*1fa20*/  @!P2 IMAD.MOV.U32 R59, RZ, RZ, R107 ;  /* 0x000000ffff3ba224 */ /* 0x000fc600078e006b */
[----:B----4-:R-:W4:Y:S04]  /*1fa30*/  LDL.LU R107, [R1+0x37c] ;  /* 0x00037c00016b7983 */ /* 0x010f280000300800 */
[----:B------:R0:W4:Y:S01]  /*1fa40*/  @!P2 LDG.E.U8 R63, desc[UR18][R58.64] ;  /* 0x000000123a3fa981 */ /* 0x000122000c1e1100 */
[----:B------:R-:W-:Y:S02]  /*1fa50*/  PRMT R64, RZ, 0x7610, R64 ;  /* 0x00007610ff407816 */ /* 0x000fe40000000040 */
[----:B------:R-:W-:Y:S01]  /*1fa60*/  IADD3 R101, P3, PT, R36, R101, RZ ;  /* 0x0000006524657210 */ /* 0x000fe20007f7e0ff */
[----:B0-----:R-:W-:Y:S02]  /*1fa70*/  @!P2 IMAD.MOV.U32 R59, RZ, RZ, R103 ;  /* 0x000000ffff3ba224 */ /* 0x001fe400078e0067 */
[----:B-1----:R-:W4:Y:S01]  /*1fa80*/  LDL.LU R103, [R1+0x3a4] ;  /* 0x0003a40001677983 */ /* 0x002f220000300800 */
[----:B------:R-:W-:-:S03]  /*1fa90*/  @!P2 IMAD.MOV.U32 R58, RZ, RZ, R100 ;  /* 0x000000ffff3aa224 */ /* 0x000fc600078e0064 */
        /* <DEDUP_REMOVED lines=8> */
[----:B------:R-:W-:Y:S04]  /*1fb20*/  STL [R1+0x370], R101 ;  /* 0x0003706501007387 */ /* 0x000fe80000100800 */
[----:B------:R-:W-:Y:S01]  /*1fb30*/  STL [R1+0x368], R109 ;  /* 0x0003686d01007387 */ /* 0x000fe20000100800 */
[C---:B---3--:R-:W-:Y:S02]  /*1fb40*/  IMAD.X R108, R38.reuse, 0x1, R108, P5 ;  /* 0x00000001266c7824 */ /* 0x048fe400028e066c */
[----:B------:R-:W-:-:S03]  /*1fb50*/  IMAD.X R113, R38, 0x1, R113, P4 ;  /* 0x0000000126717824 */ /* 0x000fc600020e0671 */
[----:B------:R0:W-:Y:S01]  /*1fb60*/  STL [R1+0x33c], R108 ;  /* 0x00033c6c01007387 */ /* 0x0001e20000100800 */
[----:B------:R-:W-:-:S03]  /*1fb70*/  @!P2 IMAD.MOV.U32 R59, RZ, RZ, R108 ;  /* 0x000000ffff3ba224 */ /* 0x000fc600078e006c */
[----:B------:R3:W-:Y:S04]  /*1fb80*/  STL [R1+0x364], R113 ;  /* 0x0003647101007387 */ /* 0x0007e80000100800 */
[----:B-1----:R-:W4:Y:S04]  /*1fb90*/  LDL.LU R99, [R1+0x3b0] ;  /* 0x0003b00001637983 */ /* 0x002f280000300800 */
[----:B0-----:R-:W4:Y:S01]  /*1fba0*/  LDL.LU R108, [R1+0x3b8] ;  /* 0x0003b800016c7983 */ /* 0x001f220000300800 */
[----:B------:R-:W-:-:S03]  /*1fbb0*/  IMAD.X R106, R38, 0x1, R106, P3 ;  /* 0x00000001266a7824 */ /* 0x000fc600018e066a */
[----:B------:R0:W4:Y:S04]  /*1fbc0*/  @!P2 LDG.E.U8 R65, desc[UR18][R58.64] ;  /* 0x000000123a41a981 */ /* 0x000128000c1e1100 */
[----:B------:R1:W-:Y:S01]  /*1fbd0*/  STL [R1+0x36c], R106 ;  /* 0x00036c6a01007387 */ /* 0x0003e20000100800 */
[----:B0-----:R-:W-:Y:S02]  /*1fbe0*/  @!P2 IMAD.MOV.U32 R58, RZ, RZ, R109 ;  /* 0x000000ffff3aa224 */ /* 0x001fe400078e006d */
[----:B------:R-:W-:Y:S01]  /*1fbf0*/  @!P2 IMAD.MOV.U32 R59, RZ, RZ, R113 ;  /* 0x000000ffff3ba224 */ /* 0x000fe200078e0071 */
[----:B------:R-:W4:Y:S04]  /*1fc00*/  LDL.LU R109, [R1+0x3ac] ;  /* 0x0003ac00016d7983 */ /* 0x000f280000300800 */
[----:B---3--:R-:W3:Y:S04]  /*1fc10*/  LDL.LU R113, [R1+0x3b4] ;  /* 0x0003b40001717983 */ /* 0x008ee80000300800 */
        /* <DEDUP_REMOVED lines=10> */
[C---:B------:R-:W-:Y:S02]  /*1fcc0*/  IADD3 R98, P5, PT, R36.reuse, R98, RZ ;  /* 0x0000006224627210 */ /* 0x040fe40007fbe0ff */
[----:B------:R-:W-:-:S03]  /*1fcd0*/  IADD3 R104, P4, PT, R36, R104, RZ ;  /* 0x0000006824687210 */ /* 0x000fc60007f9e0ff */
[----:B0-----:R-:W-:Y:S01]  /*1fce0*/  @!P2 IMAD.MOV.U32 R58, RZ, RZ, R98 ;  /* 0x000000ffff3aa224 */ /* 0x001fe200078e0062 */
[----:B------:R0:W-:Y:S04]  /*1fcf0*/  STL [R1+0x378], R98 ;  /* 0x0003786201007387 */ /* 0x0001e80000100800 */
[----:B------:R-:W-:Y:S01]  /*1fd00*/  STL [R1+0x3a8], R102 ;  /* 0x0003a86601007387 */ /* 0x000fe20000100800 */
[----:B------:R-:W-:-:S04]  /*1fd10*/  IMAD.X R105, R38, 0x1, R105, P5 ;  /* 0x0000000126697824 */ /* 0x000fc800028e0669 */
[----:B------:R-:W-:Y:S02]  /*1fd20*/  @!P2 IMAD.MOV.U32 R59, RZ, RZ, R105 ;  /* 0x000000ffff3ba224 */ /* 0x000fe400078e0069 */
[C---:B----4-:R-:W-:Y:S01]  /*1fd30*/  IMAD.X R107, R38.reuse, 0x1, R107, P4 ;  /* 0x00000001266b7824 */ /* 0x050fe200020e066b */
[----:B------:R-:W-:Y:S04]  /*1fd40*/  STL [R1+0x380], R104 ;  /* 0x0003806801007387 */ /* 0x000fe80000100800 */
[----:B------:R1:W4:Y:S04]  /*1fd50*/  @!P2 LDG.E.U8 R68, desc[UR18][R58.64] ;  /* 0x000000123a44a981 */ /* 0x000328000c1e1100 */
[----:B------:R0:W-:Y:S04]  /*1fd60*/  STL [R1+0x374], R105 ;  /* 0x0003746901007387 */ /* 0x0001e80000100800 */
[----:B------:R0:W-:Y:S01]  /*1fd70*/  STL [R1+0x37c], R107 ;  /* 0x00037c6b01007387 */ /* 0x0001e20000100800 */
[----:B------:R-:W-:-:S02]  /*1fd80*/  IMAD.X R103, R38, 0x1, R103, P3 ;  /* 0x0000000126677824 */ /* 0x000fc400018e0667 */
[----:B-1----:R-:W-:Y:S01]  /*1fd90*/  @!P2 IMAD.MOV.U32 R58, RZ, RZ, R104 ;  /* 0x000000ffff3aa224 */ /* 0x002fe200078e0068 */
[----:B0-----:R-:W4:Y:S01]  /*1fda0*/  LDL.LU R98, [R1+0x3e8] ;  /* 0x0003e80001627983 */ /* 0x001f220000300800 */
[----:B------:R-:W-:-:S03]  /*1fdb0*/  @!P2 IMAD.MOV.U32 R59, RZ, RZ, R107 ;  /* 0x000000ffff3ba224 */ /* 0x000fc600078e006b */
[----:B------:R-:W4:Y:S04]  /*1fdc0*/  LDL.LU R105, [R1+0x3f0] ;  /* 0x0003f00001697983 */ /* 0x000f280000300800 */
[----:B------:R0:W4:Y:S04]  /*1fdd0*/  @!P2 LDG.E.U8 R69, desc[UR18][R58.64] ;  /* 0x000000123a45a981 */ /* 0x000128000c1e1100 */
[----:B------:R1:W-:Y:S01]  /*1fde0*/  STL [R1+0x3a4], R103 ;  /* 0x0003a46701007387 */ /* 0x0003e20000100800 */
[----:B0-----:R-:W-:-:S03]  /*1fdf0*/  @!P2 IMAD.MOV.U32 R58, RZ, RZ, R102 ;  /* 0x000000ffff3aa224 */ /* 0x001fc600078e0066 */
[----:B------:R-:W4:Y:S04]  /*1fe00*/  LDL.LU R102, [R1+0x3e4] ;  /* 0x0003e40001667983 */ /* 0x000f280000300800 */
[----:B------:R-:W4:Y:S01]  /*1fe10*/  LDL.LU R107, [R1+0x3ec] ;  /* 0x0003ec00016b7983 */ /* 0x000f220000300800 */
[----:B------:R-:W-:-:S03]  /*1fe20*/  @!P2 IMAD.MOV.U32 R59, RZ, RZ, R103 ;  /* 0x000000ffff3ba224 */ /* 0x000fc600078e0067 */
[----:B-1----:R-:W4:Y:S01]  /*1fe30*/  LDL.LU R103, [R1+0x3f4] ;  /* 0x0003f40001677983 */ /* 0x002f220000300800 */
[----:B------:R-:W-:Y:S02]  /*1fe40*/  PRMT R70, RZ, 0x7610, R70 ;  /* 0x00007610ff467816 */ /* 0x000fe40000000046 */
        /* <DEDUP_REMOVED lines=11> */
[C---:B------:R-:W-:Y:S02]  /*1ff00*/  IMAD.X R109, R38.reuse, 0x1, R109, P5 ;  /* 0x00000001266d7824 */ /* 0x040fe400028e066d */
[----:B---3--:R-:W-:-:S03]  /*1ff10*/  IMAD.X R113, R38, 0x1, R113, P4 ;  /* 0x0000000126717824 */ /* 0x008fc600020e0671 */
        /* <DEDUP_REMOVED lines=32> */
[----:B------:R-:W-:Y:S02]  /*20120*/  @!P2 IMAD.MOV.U32 R59, RZ, RZ, R102 ;  /* 0x000000ffff3ba224 */ /* 0x000fe400078e0066 */
[----:B------:R-:W-:Y:S01]  /*20130*/  IMAD.X R103, R38, 0x1, R103, P3 ;  /* 0x0000000126677824 */ /* 0x000fe200018e0667 */
[----:B------:R4:W-:Y:S04]  /*20140*/  STL [R1+0x3ec], R107 ;  /* 0x0003ec6b01007387 */ /* 0x0009e80000100800 */
[----:B-1----:R-:W2:Y:S04]  /*20150*/  LDL.LU R98, [R1+0x438] ;  /* 0x0004380001627983 */ /* 0x002ea80000300800 */
[----:B------:R1:W2:Y:S04]  /*20160*/  @!P2 LDG.E.U8 R74, desc[UR18][R58.64] ;  /* 0x000000123a4aa981 */ /* 0x0002a8000c1e1100 */
[----:B0-----:R-:W2:Y:S04]  /*20170*/  LDL.LU R102, [R1+0x440] ;  /* 0x0004400001667983 */ /* 0x001ea80000300800 */
[----:B------:R0:W-:Y:S01]  /*20180*/  STL [R1+0x3f4], R103 ;  /* 0x0003f46701007387 */ /* 0x0001e20000100800 */
[----:B-1----:R-:W-:-:S02]  /*20190*/  @!P2 IMAD.MOV.U32 R58, RZ, RZ, R105 ;  /* 0x000000ffff3aa224 */ /* 0x002fc400078e0069 */
[----:B------:R-:W-:Y:S02]  /*201a0*/  @!P2 IMAD.MOV.U32 R59, RZ, RZ, R107 ;  /* 0x000000ffff3ba224 */ /* 0x000fe400078e006b */
[----:B----4-:R-:W4:Y:S04]  /*201b0*/  LDL.LU R107, [R1+0x434] ;  /* 0x00043400016b7983 */ /* 0x010f280000300800 */
[----:B------:R1:W4:Y:S04]  /*201c0*/  @!P2 LDG.E.U8 R75, desc[UR18][R58.64] ;  /* 0x000000123a4ba981 */ /* 0x000328000c1e1100 */
[----:B------:R-:W4:Y:S01]  /*201d0*/  LDL.LU R105, [R1+0x43c] ;  /* 0x00043c0001697983 */ /* 0x000f220000300800 */
[----:B-1----:R-:W-:-:S03]  /*201e0*/  @!P2 IMAD.MOV.U32 R59, RZ, RZ, R103 ;  /* 0x000000ffff3ba224 */ /* 0x002fc600078e0067 */
[----:B0-----:R-:W4:Y:S01]  /*201f0*/  LDL.LU R103, [R1+0x464] ;  /* 0x0004640001677983 */ /* 0x001f220000300800 */
[----:B------:R-:W-:Y:S01]  /*20200*/  @!P2 IMAD.MOV.U32 R58, RZ, RZ, R101 ;  /* 0x000000ffff3aa224 */ /* 0x000fe200078e0065 */
[----:B------:R-:W-:Y:S02]  /*20210*/  IADD3 R104, P3, PT, R36, R104, RZ ;  /* 0x0000006824687210 */ /* 0x000fe40007f7e0ff */
[----:B------:R-:W4:Y:S01]  /*20220*/  LDL.LU R101, [R1+0x4e8] ;  /* 0x0004e80001657983 */ /* 0x000f220000300800 */
[----:B------:R-:W-:-:S03]  /*20230*/  PRMT R77, RZ, 0x7610, R77 ;  /* 0x00007610ff4d7816 */ /* 0x000fc6000000004d */
[----:B------:R0:W4:Y:S01]  /*20240*/  @!P2 LDG.E.U8 R76, desc[UR18][R58.64] ;  /* 0x000000123a4ca981 */ /* 0x000122000c1e1100 */
[-C--:B------:R-:W-:Y:S02]  /*20250*/  @!P2 LOP3.LUT R83, R83, R82.reuse, RZ, 0x3c, !PT ;  /* 0x000000525353a212 */ /* 0x080fe400078e3cff */
[----:B------:R-:W-:Y:S02]  /*20260*/  PRMT R78, RZ, 0x7610, R78 ;  /* 0x00007610ff4e7816 */ /* 0x000fe4000000004e */
[C---:B------:R-:W-:Y:S02]  /*20270*/  @!P2 LOP3.LUT R82, R83.reuse, R82, RZ, 0x3c, !PT ;  /* 0x000000525352a212 */ /* 0x040fe400078e3cff */
[----:B------:R-:W-:Y:S02]  /*20280*/  PRMT R84, RZ, 0x7610, R84 ;  /* 0x00007610ff547816 */ /* 0x000fe40000000054 */
[----:B------:R-:W-:-:S05]  /*20290*/  @!P2 LOP3.LUT R83, R83, R82, RZ, 0x3c, !PT ;  /* 0x000000525353a212 */ /* 0x000fca00078e3cff */
[----:B------:R-:W4:Y:S01]  /*202a0*/  @!P2 LDG.E.U8 R84, desc[UR18][R82.64] ;  /* 0x000000125254a981 */ /* 0x000f22000c1e1100 */
[C---:B------:R-:W-:Y:S02]  /*202b0*/  IADD3 R99, P5, PT, R36.reuse, R99, RZ ;  /* 0x0000006324637210 */ /* 0x040fe40007fbe0ff */
[----:B------:R-:W-:-:S03]  /*202c0*/  IADD3 R109, P4, PT, R36, R109, RZ ;  /* 0x0000006d246d7210 */ /* 0x000fc60007f9e0ff */
[----:B------:R-:W-:Y:S01]  /*202d0*/  STL [R1+0x400], R99 ;  /* 0x0004006301007387 */ /* 0x000fe20000100800 */
[----:B0-----:R-:W-:-:S03]  /*202e0*/  @!P2 IMAD.MOV.U32 R58, RZ, RZ, R99 ;  /* 0x000000ffff3aa224 */ /* 0x001fc600078e0063 */
[----:B------:R-:W-:Y:S04]  /*202f0*/  STL [R1+0x430], R104 ;  /* 0x0004306801007387 */ /* 0x000fe80000100800 */
[----:B------:R-:W-:Y:S01]  /*20300*/  STL [R1+0x428], R109 ;  /* 0x0004286d01007387 */ /* 0x000fe20000100800 */
[C---:B------:R-:W-:Y:S02]  /*20310*/  IMAD.X R108, R38.reuse, 0x1, R108, P5 ;  /* 0x00000001266c7824 */ /* 0x040fe400028e066c */
[----:B---3--:R-:W-:-:S03]  /*20320*/  IMAD.X R113, R38, 0x1, R113, P4 ;  /* 0x0000000126717824 */ /* 0x008fc600020e0671 */
[----:B------:R0:W-:Y:S01]  /*20330*/  STL [R1+0x3fc], R108 ;  /* 0x0003fc6c01007387 */ /* 0x0001e20000100800 */
[----:B------:R-:W-:-:S03]  /*20340*/  @!P2 IMAD.MOV.U32 R59, RZ, RZ, R108 ;  /* 0x000000ffff3ba224 */ /* 0x000fc600078e006c */
[----:B------:R-:W-:Y:S04]  /*20350*/  STL [R1+0x424], R113 ;  /* 0x0004247101007387 */ /* 0x000fe80000100800 */
[----:B------:R1:W3:Y:S04]  /*20360*/  @!P2 LDG.E.U8 R77, desc[UR18][R58.64] ;  /* 0x000000123a4da981 */ /* 0x0002e8000c1e1100 */
[----:B0-----:R-:W3:Y:S01]  /*20370*/  LDL.LU R108, [R1+0x470] ;  /* 0x00047000016c7983 */ /* 0x001ee20000300800 */
[----:B------:R-:W-:-:S03]  /*20380*/  IMAD.X R106, R38, 0x1, R106, P3 ;  /* 0x00000001266a7824 */ /* 0x000fc600018e066a */
[----:B------:R-:W3:Y:S01]  /*20390*/  LDL.LU R99, [R1+0x4a8] ;  /* 0x0004a80001637983 */ /* 0x000ee20000300800 */
[----:B-1----:R-:W-:Y:S02]  /*203a0*/  @!P2 IMAD.MOV.U32 R58, RZ, RZ, R109 ;  /* 0x000000ffff3aa224 */ /* 0x002fe400078e006d */
[----:B------:R-:W-:Y:S01]  /*203b0*/  @!P2 IMAD.MOV.U32 R59, RZ, RZ, R113 ;  /* 0x000000ffff3ba224 */ /* 0x000fe200078e0071 */
[----:B------:R0:W-:Y:S04]  /*203c0*/  STL [R1+0x42c], R106 ;  /* 0x00042c6a01007387 */ /* 0x0001e80000100800 */
[----:B------:R-:W3:Y:S04]  /*203d0*/  LDL.LU R109, [R1+0x46c] ;  /* 0x00046c00016d7983 */ /* 0x000ee80000300800 */
[----:B------:R1:W3:Y:S02]  /*203e0*/  @!P2 LDG.E.U8 R78, desc[UR18][R58.64] ;  /* 0x000000123a4ea981 */ /* 0x0002e4000c1e1100 */
[----:B-1----:R-:W-:-:S02]  /*203f0*/  @!P2 IMAD.MOV.U32 R59, RZ, RZ, R106 ;  /* 0x000000ffff3ba224 */ /* 0x002fc400078e006a */
[----:B------:R-:W-:Y:S01]  /*20400*/  @!P2 IMAD.MOV.U32 R58, RZ, RZ, R104 ;  /* 0x000000ffff3aa224 */ /* 0x000fe200078e0068 */
[----:B0-----:R-:W3:Y:S04]  /*20410*/  LDL.LU R106, [R1+0x4a4] ;  /* 0x0004a400016a7983 */ /* 0x001ee80000300800 */
[----:B------:R-:W3:Y:S01]  /*20420*/  LDL.LU R104, [R1+0x4e4] ;  /* 0x0004e40001687983 */ /* 0x000ee20000300800 */
[----:B------:R-:W-:Y:S02]  /*20430*/  PRMT R79, RZ, 0x7610, R79 ;  /* 0x00007610ff4f7816 */ /* 0x000fe4000000004f */
[----:B--2---:R-:W-:Y:S02]  /*20440*/  IADD3 R100, P3, PT, R36, R100, RZ ;  /* 0x0000006424647210 */ /* 0x004fe40007f7e0ff */
[----:B------:R-:W-:-:S02]  /*20450*/  PRMT R80, RZ, 0x7610, R80 ;  /* 0x00007610ff507816 */ /* 0x000fc40000000050 */
[----:B------:R0:W2:Y:S01]  /*20460*/  @!P2 LDG.E.U8 R79, desc[UR18][R58.64] ;  /* 0x000000123a4fa981 */ /* 0x0000a2000c1e1100 */
[----:B------:R-:W-:Y:S02]  /*20470*/  PRMT R81, RZ, 0x7610, R81 ;  /* 0x00007610ff517816 */ /* 0x000fe40000000051 */
[----:B------:R-:W-:Y:S02]  /*20480*/  PRMT R82, RZ, 0x7610, R82 ;  /* 0x00007610ff527816 */ /* 0x000fe40000000052 */
[C---:B------:R-:W-:Y:S02]  /*20490*/  IADD3 R98, P5, PT, R36.reuse, R98, RZ ;  /* 0x0000006224627210 */ /* 0x040fe40007fbe0ff */
[----:B------:R-:W-:-:S03]  /*204a0*/  IADD3 R102, P4, PT, R36, R102, RZ ;  /* 0x0000006624667210 */ /* 0x000fc60007f9e0ff */
[----:B------:R1:W-:Y:S01]  /*204b0*/  STL [R1+0x438], R98 ;  /* 0x0004386201007387 */ /* 0x0003e20000100800 */
[----:B0-----:R-:W-:-:S03]  /*204c0*/  @!P2 IMAD.MOV.U32 R58, RZ, RZ, R98 ;  /* 0x000000ffff3aa224 */ /* 0x001fc600078e0062 */
[----:B------:R-:W-:Y:S01]  /*204d0*/  STL [R1+0x468], R100 ;  /* 0x0004686401007387 */ /* 0x000fe20000100800 */
[----:B----4-:R-:W-:-:S03]  /*204e0*/  IMAD.X R107, R38, 0x1, R107, P5 ;  /* 0x00000001266b7824 */ /* 0x010fc600028e066b */
[----:B------:R-:W-:Y:S01]  /*204f0*/  STL [R1+0x440], R102 ;  /* 0x0004406601007387 */ /* 0x000fe20000100800 */
[----:B------:R-:W-:Y:S02]  /*20500*/  @!P2 IMAD.MOV.U32 R59, RZ, RZ, R107 ;  /* 0x000000ffff3ba224 */ /* 0x000fe400078e006b */
[C---:B------:R-:W-:Y:S01]  /*20510*/  IMAD.X R105, R38.reuse, 0x1, R105, P4 ;  /* 0x0000000126697824 */ /* 0x040fe200020e0669 */
[----:B------:R-:W-:Y:S04]  /*20520*/  STL [R1+0x434], R107 ;  /* 0x0004346b01007387 */ /* 0x000fe80000100800 */
[----:B------:R0:W-:Y:S01]  /*20530*/  STL [R1+0x43c], R105 ;  /* 0x00043c6901007387 */ /* 0x0001e20000100800 */
[----:B------:R-:W-:-:S03]  /*20540*/  IMAD.X R103, R38, 0x1, R103, P3 ;  /* 0x0000000126677824 */ /* 0x000fc600018e0667 */
[----:B-1----:R-:W4:Y:S04]  /*20550*/  LDL.LU R98, [R1+0x4b0] ;  /* 0x0004b00001627983 */ /* 0x002f280000300800 */
[----:B------:R1:W2:Y:S04]  /*20560*/  @!P2 LDG.E.U8 R80, desc[UR18][R58.64] ;  /* 0x000000123a50a981 */ /* 0x0002a8000c1e1100 */
[----:B------:R0:W-:Y:S01]  /*20570*/  STL [R1+0x464], R103 ;  /* 0x0004646701007387 */ /* 0x0001e20000100800 */
[----:B-1----:R-:W-:Y:S02]  /*20580*/  @!P2 IMAD.MOV.U32 R58, RZ, RZ, R102 ;  /* 0x000000ffff3aa224 */ /* 0x002fe400078e0066 */
[----:B------:R-:W-:-:S02]  /*20590*/  @!P2 IMAD.MOV.U32 R59, RZ, RZ, R105 ;  /* 0x000000ffff3ba224 */ /* 0x000fc400078e0069 */
[----:B0-----:R-:W2:Y:S04]  /*205a0*/  LDL.LU R105, [R1+0x520] ;  /* 0x0005200001697983 */ /* 0x001ea80000300800 */
[----:B------:R-:W2:Y:S04]  /*205b0*/  LDL.LU R102, [R1+0x478] ;  /* 0x0004780001667983 */ /* 0x000ea80000300800 */
[----:B------:R0:W2:Y:S04]  /*205c0*/  @!P2 LDG.E.U8 R81, desc[UR18][R58.64] ;  /* 0x000000123a51a981 */ /* 0x0000a8000c1e1100 */
[----:B------:R-:W2:Y:S01]  /*205d0*/  LDL.LU R107, [R1+0x51c] ;  /* 0x00051c00016b7983 */ /* 0x000ea20000300800 */
[----:B0-----:R-:W-:-:S02]  /*205e0*/  @!P2 IMAD.MOV.U32 R59, RZ, RZ, R103 ;  /* 0x000000ffff3ba224 */ /* 0x001fc400078e0067 */
[----:B------:R-:W-:Y:S01]  /*205f0*/  @!P2 IMAD.MOV.U32 R58, RZ, RZ, R100 ;  /* 0x000000ffff3aa224 */ /* 0x000fe200078e0064 */
[----:B------:R-:W2:Y:S04]  /*20600*/  LDL.LU R103, [R1+0x474] ;  /* 0x0004740001677983 */ /* 0x000ea80000300800 */
[----:B------:R-:W2:Y:S01]  /*20610*/  LDL.LU R100, [R1+0x4ac] ;  /* 0x0004ac0001647983 */ /* 0x000ea20000300800 */
[----:B------:R-:W-:Y:S02]  /*20620*/  IADD3 R101, P3, PT, R36, R101, RZ ;  /* 0x0000006524657210 */ /* 0x000fe40007f7e0ff */
[----:B------:R-:W-:Y:S01]  /*20630*/  PRMT R83, RZ, 0x7610, R83 ;  /* 0x00007610ff537816 */ /* 0x000fe20000000053 */
[----:B------:R0:W2:Y:S04]  /*20640*/  @!P2 LDG.E.U8 R82, desc[UR18][R58.64] ;  /* 0x000000123a52a981 */ /* 0x0000a8000c1e1100 */
        /* <DEDUP_REMOVED lines=10> */
[----:B------:R1:W-:Y:S02]  /*206f0*/  STS.U8 [R31+UR9+0xda00], R84 ;  /* 0x00da00541f007988 */ /* 0x0003e40008000009 */
[----:B-1----:R-:W-:-:S02]  /*20700*/  PRMT R84, RZ, 0x7610, R84 ;  /* 0x00007610ff547816 */ /* 0x002fc40000000054 */
[----:B------:R-:W-:Y:S01]  /*20710*/  STS.U8 [R31+UR9+0xd600], R116 ;  /* 0x00d600741f007988 */ /* 0x000fe20008000009 */
[C---:B---3--:R-:W-:Y:S02]  /*20720*/  IADD3 R108, P5, PT, R36.reuse, R108, RZ ;  /* 0x0000006c246c7210 */ /* 0x048fe40007fbe0ff */
[----:B------:R-:W-:-:S03]  /*20730*/  IADD3 R99, P4, PT, R36, R99, RZ ;  /* 0x0000006324637210 */ /* 0x000fc60007f9e0ff */
[----:B0-----:R-:W-:Y:S01]  /*20740*/  @!P2 IMAD.MOV.U32 R58, RZ, RZ, R108 ;  /* 0x000000ffff3aa224 */ /* 0x001fe200078e006c */
[----:B------:R-:W-:Y:S01]  /*20750*/  STL [R1+0x470], R108 ;  /* 0x0004706c01007387 */ /* 0x000fe20000100800 */
[----:B------:R-:W-:-:S03]  /*20760*/  IMAD.X R109, R38, 0x1, R109, P5 ;  /* 0x00000001266d7824 */ /* 0x000fc600028e066d */
[----:B------:R-:W-:Y:S01]  /*20770*/  STL [R1+0x4e8], R101 ;  /* 0x0004e86501007387 */ /* 0x000fe20000100800 */
[----:B------:R-:W-:-:S03]  /*20780*/  @!P2 IMAD.MOV.U32 R59, RZ, RZ, R109 ;  /* 0x000000ffff3ba224 */ /* 0x000fc600078e006d */
[----:B------:R0:W-:Y:S04]  /*20790*/  STL [R1+0x4a8], R99 ;  /* 0x0004a86301007387 */ /* 0x0001e80000100800 */
[----:B------:R-:W-:Y:S04]  /*207a0*/  STL [R1+0x46c], R109 ;  /* 0x00046c6d01007387 */ /* 0x000fe80000100800 */
[----:B------:R1:W3:Y:S01]  /*207b0*/  @!P2 LDG.E.U8 R83, desc[UR18][R58.64] ;  /* 0x000000123a53a981 */ /* 0x0002e2000c1e1100 */
[C---:B------:R-:W-:Y:S02]  /*207c0*/  IMAD.X R106, R38.reuse, 0x1, R106, P4 ;  /* 0x00000001266a7824 */ /* 0x040fe400020e066a */
[----:B------:R-:W-:-:S03]  /*207d0*/  IMAD.X R104, R38, 0x1, R104, P3 ;  /* 0x0000000126687824 */ /* 0x000fc600018e0668 */
[----:B------:R0:W-:Y:S01]  /*207e0*/  STL [R1+0x4a4], R106 ;  /* 0x0004a46a01007387 */ /* 0x0001e20000100800 */
[----:B-1----:R-:W-:Y:S02]  /*207f0*/  @!P2 IMAD.MOV.U32 R58, RZ, RZ, R99 ;  /* 0x000000ffff3aa224 */ /* 0x002fe400078e0063 */
[----:B------:R-:W-:Y:S01]  /*20800*/  @!P2 IMAD.MOV.U32 R59, RZ, RZ, R106 ;  /* 0x000000ffff3ba224 */ /* 0x000fe200078e006a */
[----:B------:R1:W-:Y:S04]  /*20810*/  STL [R1+0x4e4], R104 ;  /* 0x0004e46801007387 */ /* 0x0003e80000100800 */
[----:B0-----:R-:W3:Y:S04]  /*20820*/  LDL.LU R99, [R1+0x4f0] ;  /* 0x0004f00001637983 */ /* 0x001ee80000300800 */
[----:B------:R-:W3:Y:S04]  /*20830*/  LDL.LU R115, [R1+0x248] ;  /* 0x0002480001737983 */ /* 0x000ee80000300800 */
[----:B------:R0:W3:Y:S04]  /*20840*/  @!P2 LDG.E.U8 R84, desc[UR18][R58.64] ;  /* 0x000000123a54a981 */ /* 0x0000e8000c1e1100 */
[----:B------:R-:W3:Y:S01]  /*20850*/  LDL.LU R113, [R1+0x4b8] ;  /* 0x0004b80001717983 */ /* 0x000ee20000300800 */
[----:B0-----:R-:W-:-:S03]  /*20860*/  @!P2 IMAD.MOV.U32 R58, RZ, RZ, R101 ;  /* 0x000000ffff3aa224 */ /* 0x001fc600078e0065 */
[----:B------:R-:W3:Y:S04]  /*20870*/  LDL.LU R101, [R1+0x4ec] ;  /* 0x0004ec0001657983 */ /* 0x000ee80000300800 */
[----:B------:R-:W3:Y:S01]  /*20880*/  LDL.LU R116, [R1+0x244] ;  /* 0x0002440001747983 */ /* 0x000ee20000300800 */
[----:B------:R-:W-:-:S03]  /*20890*/  @!P2 IMAD.MOV.U32 R59, RZ, RZ, R104 ;  /* 0x000000ffff3ba224 */ /* 0x000fc600078e0068 */
[----:B------:R-:W3:Y:S04]  /*208a0*/  LDL.LU R114, [R1+0x4b4] ;  /* 0x0004b40001727983 */ /* 0x000ee80000300800 */
[----:B------:R-:W3:Y:S04]  /*208b0*/  LDL.LU R108, [R1+0x4f8] ;  /* 0x0004f800016c7983 */ /* 0x000ee80000300800 */
[----:B------:R-:W3:Y:S04]  /*208c0*/  LDL.LU R106, [R1+0x23c] ;  /* 0x00023c00016a7983 */ /* 0x000ee80000300800 */
[----:B-1----:R-:W3:Y:S01]  /*208d0*/  LDL.LU R104, [R1+0x480] ;  /* 0x0004800001687983 */ /* 0x002ee20000300800 */
[----:B------:R-:W-:-:S02]  /*208e0*/  PRMT R85, RZ, 0x7610, R85 ;  /* 0x00007610ff557816 */ /* 0x000fc40000000055 */
[----:B------:R-:W-:-:S04]  /*208f0*/  PRMT R87, RZ, 0x7610, R87 ;  /* 0x00007610ff577816 */ /* 0x000fc80000000057 */
[----:B------:R0:W3:Y:S01]  /*20900*/  @!P2 LDG.E.U8 R85, desc[UR18][R58.64] ;  /* 0x000000123a55a981 */ /* 0x0000e2000c1e1100 */
[----:B------:R-:W-:Y:S02]  /*20910*/  PRMT R86, RZ, 0x7610, R86 ;  /* 0x00007610ff567816 */ /* 0x000fe40000000056 */
[C---:B----4-:R-:W-:Y:S02]  /*20920*/  IADD3 R98, P4, PT, R36.reuse, R98, RZ ;  /* 0x0000006224627210 */ /* 0x050fe40007f9e0ff */
[C---:B--2---:R-:W-:Y:S02]  /*20930*/  IADD3 R105, P3, PT, R36.reuse, R105, RZ ;  /* 0x0000006924697210 */ /* 0x044fe40007f7e0ff */
[----:B------:R-:W-:-:S03]  /*20940*/  IADD3 R102, P5, PT, R36, R102, RZ ;  /* 0x0000006624667210 */ /* 0x000fc60007fbe0ff */
[----:B------:R-:W-:Y:S04]  /*20950*/  STL [R1+0x520], R105 ;  /* 0x0005206901007387 */ /* 0x000fe80000100800 */
[----:B------:R-:W-:Y:S01]  /*20960*/  STL [R1+0x4b0], R98 ;  /* 0x0004b06201007387 */ /* 0x000fe20000100800 */
[----:B------:R-:W-:-:S03]  /*20970*/  IMAD.X R107, R38, 0x1, R107, P3 ;  /* 0x00000001266b7824 */ /* 0x000fc600018e066b */
[----:B------:R-:W-:Y:S04]  /*20980*/  STL [R1+0x478], R102 ;  /* 0x0004786601007387 */ /* 0x000fe80000100800 */
[----:B------:R1:W-:Y:S01]  /*20990*/  STL [R1+0x51c], R107 ;  /* 0x00051c6b01007387 */ /* 0x0003e20000100800 */
[C---:B------:R-:W-:Y:S02]  /*209a0*/  IMAD.X R103, R38.reuse, 0x1, R103, P5 ;  /* 0x0000000126677824 */ /* 0x040fe400028e0667 */
[----:B------:R-:W-:-:S03]  /*209b0*/  IMAD.X R100, R38, 0x1, R100, P4 ;  /* 0x0000000126647824 */ /* 0x000fc600020e0664 */
[----:B------:R2:W-:Y:S04]  /*209c0*/  STL [R1+0x474], R103 ;  /* 0x0004746701007387 */ /* 0x0005e80000100800 */
[----:B------:R4:W-:Y:S04]  /*209d0*/  STL [R1+0x4ac], R100 ;  /* 0x0004ac6401007387 */ /* 0x0009e80000100800 */
[----:B------:R-:W3:Y:S01]  /*209e0*/  LDL.LU R109, [R1+0x4f4] ;  /* 0x0004f400016d7983 */ /* 0x000ee20000300800 */
[----:B0-----:R-:W-:Y:S02]  /*209f0*/  @!P2 IMAD.MOV.U32 R58, RZ, RZ, R105 ;  /* 0x000000ffff3aa224 */ /* 0x001fe400078e0069 */
[----:B------:R-:W-:-:S02]  /*20a00*/  @!P2 IMAD.MOV.U32 R59, RZ, RZ, R107 ;  /* 0x000000ffff3ba224 */ /* 0x000fc400078e006b */
[----:B-1----:R-:W3:Y:S04]  /*20a10*/  LDL.LU R107, [R1+0x238] ;  /* 0x00023800016b7983 */ /* 0x002ee80000300800 */
[----:B------:R0:W3:Y:S04]  /*20a20*/  @!P2 LDG.E.U8 R87, desc[UR18][R58.64] ;  /* 0x000000123a57a981 */ /* 0x0000e8000c1e1100 */
[----:B------:R-:W3:Y:S01]  /*20a30*/  LDL.LU R105, [R1+0x47c] ;  /* 0x00047c0001697983 */ /* 0x000ee20000300800 */
[----:B0-----:R-:W-:Y:S02]  /*20a40*/  @!P2 IMAD.MOV.U32 R58, RZ, RZ, R102 ;  /* 0x000000ffff3aa224 */ /* 0x001fe400078e0066 */
[----:B------:R-:W-:-:S02]  /*20a50*/  @!P2 IMAD.MOV.U32 R59, RZ, RZ, R103 ;  /* 0x000000ffff3ba224 */ /* 0x000fc400078e0067 */
[----:B--2---:R-:W2:Y:S01]  /*20a60*/  LDL.LU R103, [R1+0x4bc] ;  /* 0x0004bc0001677983 */ /* 0x004ea20000300800 */
[----:B------:R-:W-:-:S03]  /*20a70*/  PRMT R88, RZ, 0x7610, R88 ;  /* 0x00007610ff587816 */ /* 0x000fc60000000058 */
[----:B------:R-:W2:Y:S04]  /*20a80*/  LDL.LU R102, [R1+0x4c0] ;  /* 0x0004c00001667983 */ /* 0x000ea80000300800 */
[----:B------:R0:W2:Y:S02]  /*20a90*/  @!P2 LDG.E.U8 R86, desc[UR18][R58.64] ;  /* 0x000000123a56a981 */ /* 0x0000a4000c1e1100 */
[----:B0-----:R-:W-:Y:S02]  /*20aa0*/  @!P2 IMAD.MOV.U32 R59, RZ, RZ, R100 ;  /* 0x000000ffff3ba224 */ /* 0x001fe400078e0064 */
[----:B------:R-:W-:Y:S01]  /*20ab0*/  @!P2 IMAD.MOV.U32 R58, RZ, RZ, R98 ;  /* 0x000000ffff3aa224 */ /* 0x000fe200078e0062 */
[----:B----4-:R-:W4:Y:S04]  /*20ac0*/  LDL.LU R100, [R1+0x234] ;  /* 0x0002340001647983 */ /* 0x010f280000300800 */
[----:B------:R-:W4:Y:S04]  /*20ad0*/  LDL.LU R98, [R1+0x230] ;  /* 0x0002300001627983 */ /* 0x000f280000300800 */
[----:B------:R0:W4:Y:S01]  /*20ae0*/  @!P2 LDG.E.U8 R88, desc[UR18][R58.64] ;  /* 0x000000123a58a981 */ /* 0x000122000c1e1100 */
[----:B---3--:R-:W-:-:S02]  /*20af0*/  IADD3 R99, P4, PT, R36, R99, RZ ;  /* 0x0000006324637210 */ /* 0x008fc40007f9e0ff */
[----:B------:R-:W-:-:S03]  /*20b00*/  IADD3 R115, P3, PT, R36, R115, RZ ;  /* 0x0000007324737210 */ /* 0x000fc60007f7e0ff */
[----:B------:R-:W-:Y:S01]  /*20b10*/  STL [R1+0x4f0], R99 ;  /* 0x0004f06301007387 */ /* 0x000fe20000100800 */
[----:B------:R-:W-:-:S03]  /*20b20*/  IADD3 R113, P5, PT, R36, R113, RZ ;  /* 0x0000007124717210 */ /* 0x000fc60007fbe0ff */
[----:B------:R-:W-:Y:S01]  /*20b30*/  STL [R1+0x248], R115 ;  /* 0x0002487301007387 */ /* 0x000fe20000100800 */
[----:B------:R-:W-:-:S03]  /*20b40*/  IMAD.X R101, R38, 0x1, R101, P4 ;  /* 0x0000000126657824 */ /* 0x000fc600020e0665 */
[----:B------:R-:W-:Y:S01]  /*20b50*/  STL [R1+0x4b8], R113 ;  /* 0x0004b87101007387 */ /* 0x000fe20000100800 */
[----:B------:R-:W-:-:S03]  /*20b60*/  IMAD.X R116, R38, 0x1, R116, P3 ;  /* 0x0000000126747824 */ /* 0x000fc600018e0674 */
[----:B------:R1:W-:Y:S01]  /*20b70*/  STL [R1+0x4ec], R101 ;  /* 0x0004ec6501007387 */ /* 0x0003e20000100800 */
[----:B0-----:R-:W-:-:S03]  /*20b80*/  @!P2 IMAD.MOV.U32 R59, RZ, RZ, R101 ;  /* 0x000000ffff3ba224 */ /* 0x001fc600078e0065 */
[----:B------:R0:W-:Y:S01]  /*20b90*/  STL [R1+0x244], R116 ;  /* 0x0002447401007387 */ /* 0x0001e20000100800 */
[----:B------:R-:W-:-:S03]  /*20ba0*/  @!P2 IMAD.MOV.U32 R58, RZ, RZ, R99 ;  /* 0x000000ffff3aa224 */ /* 0x000fc600078e0063 */
[----:B-1----:R-:W3:Y:S04]  /*20bb0*/  LDL.LU R101, [R1+0x228] ;  /* 0x0002280001657983 */ /* 0x002ee80000300800 */
[----:B------:R-:W3:Y:S01]  /*20bc0*/  LDL.LU R99, [R1+0x22c] ;  /* 0x00022c0001637983 */ /* 0x000ee20000300800 */
[----:B------:R-:W-:Y:S02]  /*20bd0*/  PRMT R90, RZ, 0x7610, R90 ;  /* 0x00007610ff5a7816 */ /* 0x000fe4000000005a */
[----:B------:R-:W-:Y:S01]  /*20be0*/  PRMT R91, RZ, 0x7610, R91 ;  /* 0x00007610ff5b7816 */ /* 0x000fe2000000005b */
[----:B------:R-:W-:-:S03]  /*20bf0*/  IMAD.X R114, R38, 0x1, R114, P5 ;  /* 0x0000000126727824 */ /* 0x000fc600028e0672 */
[----:B------:R1:W3:Y:S01]  /*20c00*/  @!P2 LDG.E.U8 R90, desc[UR18][R58.64] ;  /* 0x000000123a5aa981 */ /* 0x0002e2000c1e1100 */
[C---:B------:R-:W-:Y:S02]  /*20c10*/  IADD3 R108, P4, PT, R36.reuse, R108, RZ ;  /* 0x0000006c246c7210 */ /* 0x040fe40007f9e0ff */
[----:B------:R-:W-:Y:S01]  /*20c20*/  PRMT R89, RZ, 0x7610, R89 ;  /* 0x00007610ff597816 */ /* 0x000fe20000000059 */
[----:B-1----:R-:W-:Y:S02]  /*20c30*/  @!P2 IMAD.MOV.U32 R58, RZ, RZ, R115 ;  /* 0x000000ffff3aa224 */ /* 0x002fe400078e0073 */
[----:B------:R-:W-:Y:S01]  /*20c40*/  @!P2 IMAD.MOV.U32 R59, RZ, RZ, R116 ;  /* 0x000000ffff3ba224 */ /* 0x000fe200078e0074 */
[----:B------:R-:W-:-:S04]  /*20c50*/  IADD3 R106, P3, PT, R36, R106, RZ ;  /* 0x0000006a246a7210 */ /* 0x000fc80007f7e0ff */
[----:B------:R1:W3:Y:S01]  /*20c60*/  @!P2 LDG.E.U8 R91, desc[UR18][R58.64] ;  /* 0x000000123a5ba981 */ /* 0x0002e2000c1e1100 */
[----:B------:R-:W-:Y:S01]  /*20c70*/  PRMT R93, RZ, 0x7610, R93 ;  /* 0x00007610ff5d7816 */ /* 0x000fe2000000005d */
[----:B-1----:R-:W-:Y:S02]  /*20c80*/  @!P2 IMAD.MOV.U32 R58, RZ, RZ, R113 ;  /* 0x000000ffff3aa224 */ /* 0x002fe400078e0071 */
[----:B------:R-:W-:Y:S01]  /*20c90*/  @!P2 IMAD.MOV.U32 R59, RZ, RZ, R114 ;  /* 0x000000ffff3ba224 */ /* 0x000fe200078e0072 */
[----:B------:R-:W-:-:S04]  /*20ca0*/  IADD3 R104, P5, PT, R36, R104, RZ ;  /* 0x0000006824687210 */ /* 0x000fc80007fbe0ff */
[----:B------:R1:W3:Y:S01]  /*20cb0*/  @!P2 LDG.E.U8 R89, desc[UR18][R58.64] ;  /* 0x000000123a59a981 */ /* 0x0002e2000c1e1100 */
[----:B------:R-:W-:Y:S01]  /*20cc0*/  PRMT R94, RZ, 0x7610, R94 ;  /* 0x00007610ff5e7816 */ /* 0x000fe2000000005e */
[----:B-1----:R-:W-:Y:S01]  /*20cd0*/  @!P2 IMAD.MOV.U32 R58, RZ, RZ, R108 ;  /* 0x000000ffff3aa224 */ /* 0x002fe200078e006c */
[----:B------:R-:W-:Y:S02]  /*20ce0*/  PRMT R92, RZ, 0x7610, R92 ;  /* 0x00007610ff5c7816 */ /* 0x000fe4000000005c */
[----:B------:R-:W-:Y:S01]  /*20cf0*/  PRMT R96, RZ, 0x7610, R96 ;  /* 0x00007610ff607816 */ /* 0x000fe20000000060 */
[----:B------:R-:W-:-:S04]  /*20d00*/  IMAD.X R109, R38, 0x1, R109, P4 ;  /* 0x00000001266d7824 */ /* 0x000fc800020e066d */
[----:B------:R-:W-:Y:S02]  /*20d10*/  @!P2 IMAD.MOV.U32 R59, RZ, RZ, R109 ;  /* 0x000000ffff3ba224 */ /* 0x000fe400078e006d */
[----:B------:R-:W-:-:S03]  /*20d20*/  IMAD.X R107, R38, 0x1, R107, P3 ;  /* 0x00000001266b7824 */ /* 0x000fc600018e066b */
[----:B------:R1:W3:Y:S01]  /*20d30*/  @!P2 LDG.E.U8 R93, desc[UR18][R58.64] ;  /* 0x000000123a5da981 */ /* 0x0002e2000c1e1100 */
[----:B------:R-:W-:Y:S02]  /*20d40*/  IMAD.X R105, R38, 0x1, R105, P5 ;  /* 0x0000000126697824 */ /* 0x000fe400028e0669 */
[----:B-1----:R-:W-:Y:S02]  /*20d50*/  @!P2 IMAD.MOV.U32 R58, RZ, RZ, R106 ;  /* 0x000000ffff3aa224 */ /* 0x002fe400078e006a */
[----:B------:R-:W-:-:S05]  /*20d60*/  @!P2 IMAD.MOV.U32 R59, RZ, RZ, R107 ;  /* 0x000000ffff3ba224 */ /* 0x000fca00078e006b */
[----:B------:R1:W3:Y:S01]  /*20d70*/  @!P2 LDG.E.U8 R94, desc[UR18][R58.64] ;  /* 0x000000123a5ea981 */ /* 0x0002e2000c1e1100 */
[----:B--2---:R-:W-:-:S05]  /*20d80*/  IADD3 R102, P5, PT, R36, R102, RZ ;  /* 0x0000006624667210 */ /* 0x004fca0007fbe0ff */
[----:B------:R-:W-:Y:S02]  /*20d90*/  IMAD.X R103, R38, 0x1, R103, P5 ;  /* 0x0000000126677824 */ /* 0x000fe400028e0667 */
[----:B-1----:R-:W-:Y:S02]  /*20da0*/  @!P2 IMAD.MOV.U32 R58, RZ, RZ, R104 ;  /* 0x000000ffff3aa224 */ /* 0x002fe400078e0068 */
[----:B------:R-:W-:-:S05]  /*20db0*/  @!P2 IMAD.MOV.U32 R59, RZ, RZ, R105 ;  /* 0x000000ffff3ba224 */ /* 0x000fca00078e0069 */
[----:B------:R1:W2:Y:S01]  /*20dc0*/  @!P2 LDG.E.U8 R92, desc[UR18][R58.64] ;  /* 0x000000123a5ca981 */ /* 0x0002a2000c1e1100 */
[C---:B----4-:R-:W-:Y:S02]  /*20dd0*/  IADD3 R100, P4, PT, R36.reuse, R100, RZ ;  /* 0x0000006424647210 */ /* 0x050fe40007f9e0ff */
[----:B------:R-:W-:Y:S02]  /*20de0*/  PRMT R97, RZ, 0x7610, R97 ;  /* 0x00007610ff617816 */ /* 0x000fe40000000061 */
[----:B------:R-:W-:Y:S01]  /*20df0*/  IADD3 R98, P3, PT, R36, R98, RZ ;  /* 0x0000006224627210 */ /* 0x000fe20007f7e0ff */
[----:B-1----:R-:W-:Y:S02]  /*20e00*/  @!P2 IMAD.MOV.U32 R58, RZ, RZ, R102 ;  /* 0x000000ffff3aa224 */ /* 0x002fe400078e0066 */
[----:B------:R-:W-:-:S05]  /*20e10*/  @!P2 IMAD.MOV.U32 R59, RZ, RZ, R103 ;  /* 0x000000ffff3ba224 */ /* 0x000fca00078e0067 */
[----:B------:R1:W4:Y:S01]  /*20e20*/  @!P2 LDG.E.U8 R96, desc[UR18][R58.64] ;  /* 0x000000123a60a981 */ /* 0x000322000c1e1100 */
[----:B------:R-:W-:Y:S01]  /*20e30*/  PRMT R95, RZ, 0x7610, R95 ;  /* 0x00007610ff5f7816 */ /* 0x000fe2000000005f */
[----:B-1----:R-:W-:Y:S02]  /*20e40*/  @!P2 IMAD.MOV.U32 R58, RZ, RZ, R100 ;  /* 0x000000ffff3aa224 */ /* 0x002fe400078e0064 */
[----:B---3--:R-:W-:-:S04]  /*20e50*/  IMAD.X R101, R38, 0x1, R101, P4 ;  /* 0x0000000126657824 */ /* 0x008fc800020e0665 */
[----:B------:R-:W-:Y:S02]  /*20e60*/  @!P2 IMAD.MOV.U32 R59, RZ, RZ, R101 ;  /* 0x000000ffff3ba224 */ /* 0x000fe400078e0065 */
[----:B------:R-:W-:-:S03]  /*20e70*/  IMAD.X R99, R38, 0x1, R99, P3 ;  /* 0x0000000126637824 */ /* 0x000fc600018e0663 */
[----:B------:R1:W3:Y:S02]  /*20e80*/  @!P2 LDG.E.U8 R97, desc[UR18][R58.64] ;  /* 0x000000123a61a981 */ /* 0x0002e4000c1e1100 */
[----:B-1----:R-:W-:Y:S02]  /*20e90*/  @!P2 IMAD.MOV.U32 R58, RZ, RZ, R98 ;  /* 0x000000ffff3aa224 */ /* 0x002fe400078e0062 */
[----:B------:R-:W-:-:S05]  /*20ea0*/  @!P2 IMAD.MOV.U32 R59, RZ, RZ, R99 ;  /* 0x000000ffff3ba224 */ /* 0x000fca00078e0063 */
[----:B------:R-:W3:Y:S04]  /*20eb0*/  @!P2 LDG.E.U8 R95, desc[UR18][R58.64] ;  /* 0x000000123a5fa981 */ /* 0x000ee8000c1e1100 */
[----:B------:R0:W-:Y:S04]  /*20ec0*/  STL [R1+0x4b4], R114 ;  /* 0x0004b47201007387 */ /* 0x0001e80000100800 */
[----:B------:R0:W-:Y:S04]  /*20ed0*/  STS.U8 [R31+UR9+0xc200], R153 ;  /* 0x00c200991f007988 */ /* 0x0001e80008000009 */
[----:B------:R0:W-:Y:S04]  /*20ee0*/  STS.U8 [R31+UR9+0xc600], R144 ;  /* 0x00c600901f007988 */ /* 0x0001e80008000009 */
[----:B------:R0:W-:Y:S04]  /*20ef0*/  STS.U8 [R31+UR9+0xca00], R137 ;  /* 0x00ca00891f007988 */ /* 0x0001e80008000009 */
[----:B------:R0:W-:Y:S04]  /*20f00*/  STS.U8 [R31+UR9+0xce00], R129 ;  /* 0x00ce00811f007988 */ /* 0x0001e80008000009 */
[----:B------:R0:W-:Y:S04]  /*20f10*/  STS.U8 [R31+UR9+0xd200], R122 ;  /* 0x00d2007a1f007988 */ /* 0x0001e80008000009 */
[----:B------:R0:W-:Y:S04]  /*20f20*/  STL [R1+0x4f8], R108 ;  /* 0x0004f86c01007387 */ /* 0x0001e80000100800 */
        /* <DEDUP_REMOVED lines=56> */
[----:B--2---:R0:W-:Y:S04]  /*212b0*/  STS.U8 [R34+UR9+0xf380], R92 ;  /* 0x00f3805c22007988 */ /* 0x0041e80008000009 */
[----:B----4-:R0:W-:Y:S04]  /*212c0*/  STS.U8 [R34+UR9+0xf780], R96 ;  /* 0x00f7806022007988 */ /* 0x0101e80008000009 */
[----:B------:R0:W-:Y:S04]  /*212d0*/  STL [R1+0x238], R107 ;  /* 0x0002386b01007387 */ /* 0x0001e80000100800 */
[----:B------:R0:W-:Y:S04]  /*212e0*/  STL [R1+0x47c], R105 ;  /* 0x00047c6901007387 */ /* 0x0001e80000100800 */
[----:B------:R0:W-:Y:S04]  /*212f0*/  STL [R1+0x4c0], R102 ;  /* 0x0004c06601007387 */ /* 0x0001e80000100800 */
[----:B------:R0:W-:Y:S04]  /*21300*/  STL [R1+0x230], R98 ;  /* 0x0002306201007387 */ /* 0x0001e80000100800 */
[----:B---3--:R0:W-:Y:S04]  /*21310*/  STS.U8 [R34+UR9+0xfb80], R97 ;  /* 0x00fb806122007988 */ /* 0x0081e80008000009 */
[----:B------:R0:W-:Y:S04]  /*21320*/  STL [R1+0x234], R100 ;  /* 0x0002346401007387 */ /* 0x0001e80000100800 */
[----:B------:R0:W-:Y:S04]  /*21330*/  STL [R1+0x4bc], R103 ;  /* 0x0004bc6701007387 */ /* 0x0001e80000100800 */
[----:B------:R0:W-:Y:S01]  /*21340*/  STS.U8 [R34+UR9+0xff80], R95 ;  /* 0x00ff805f22007988 */ /* 0x0001e20008000009 */
[----:B------:R1:W-:Y:S06]  /*21350*/  MEMBAR.ALL.CTA ;  /* 0x0000000000007992 */ /* 0x0003ec0000008000 */
[----:B-1----:R-:W1:Y:S04]  /*21360*/  FENCE.VIEW.ASYNC.S ;  /* 0x00000000000073c6 */ /* 0x002e680000000000 */
[----:B------:R0:W-:Y:S04]  /*21370*/  STL [R1+0x228], R101 ;  /* 0x0002286501007387 */ /* 0x0001e80000100800 */
[----:B------:R0:W-:Y:S01]  /*21380*/  STL [R1+0x22c], R99 ;  /* 0x00022c6301007387 */ /* 0x0001e20000100800 */
[----:B------:R-:W-:Y:S01]  /*21390*/  ULEA UR6, UR11, UR9, 0x3 ;  /* 0x000000090b067291 */ /* 0x000fe2000f8e18ff */
[----:B------:R-:W-:-:S03]  /*213a0*/  UMOV UR4, UR5 ;  /* 0x0000000500047c82 */ /* 0x000fc60008000000 */
[----:B------:R-:W-:Y:S01]  /*213b0*/  UIADD3 UR6, UPT, UPT, UR6, 0x10000, URZ ;  /* 0x0001000006067890 */ /* 0x000fe2000fffe0ff */
[----:B-1----:R-:W-:Y:S06]  /*213c0*/  BAR.SYNC.DEFER_BLOCKING 0x0 ;  /* 0x0000000000007b1d */ /* 0x002fec0000010000 */
[----:B------:R-:W-:Y:S05]  /*213d0*/  @P0 BRA `(.L_x_9) ;  /* 0x0000000000480947 */ /* 0x000fea0003800000 */
[----:B------:R-:W-:Y:S01]  /*213e0*/  UMOV UR13, 0x40004040 ;  /* 0x40004040000d7882 */ /* 0x000fe20000000000 */
[----:B------:R-:W-:Y:S01]  /*213f0*/  UMOV UR15, 0x40004040 ;  /* 0x40004040000f7882 */ /* 0x000fe20000000000 */
[----:B------:R-:W-:Y:S01]  /*21400*/  UMOV UR16, 0x0 ;  /* 0x0000000000107882 */ /* 0x000fe20000000000 */
[----:B------:R-:W-:Y:S01]  /*21410*/  UMOV UR17, 0x8208010 ;  /* 0x0820801000117882 */ /* 0x000fe20000000000 */
[----:B------:R-:W-:Y:S01]  /*21420*/  UMOV UR32, 0x0 ;  /* 0x0000000000207882 */ /* 0x000fe20000000000 */
[----:B------:R-:W-:Y:S01]  /*21430*/  UMOV UR33, 0x8208010 ;  /* 0x0820801000217882 */ /* 0x000fe20000000000 */
[----:B------:R-:W-:Y:S01]  /*21440*/  UMOV UR34, 0x0 ;  /* 0x0000000000227882 */ /* 0x000fe20000000000 */
[----:B------:R-:W-:Y:S01]  /*21450*/  UMOV UR35, 0x8208010 ;  /* 0x0820801000237882 */ /* 0x000fe20000000000 */
[----:B------:R-:W-:Y:S01]  /*21460*/  UMOV UR7, URZ ;  /* 0x000000ff00077c82 */ /* 0x000fe20008000000 */
[----:B------:R1:W-:Y:S01]  /*21470*/  UTCQMMA gdesc[UR12], gdesc[UR14], tmem[UR8], tmem[UR16], idesc[UR17], UPT ;  /* 0x00ff100e0c0075ea */ /* 0x0003e2000b800308 */
        /* <DEDUP_REMOVED lines=8> */
.L_x_9:
[----:B0-----:R-:W2:Y:S04]  /*21500*/  LDL R40, [R1+0x7d4] ;  /* 0x0007d40001287983 */ /* 0x001ea80000100800 */
[----:B------:R-:W2:Y:S01]  /*21510*/  LDL.LU R39, [R1+0x7c8] ;  /* 0x0007c80001277983 */ /* 0x000ea20000300800 */
[----:B------:R-:W-:-:S04]  /*21520*/  UIADD3 UR11, UPT, UPT, UR11, 0x1, URZ ;  /* 0x000000010b0b7890 */ /* 0x000fc8000fffe0ff */
[----:B------:R-:W-:-:S04]  /*21530*/  UISETP.GT.AND UP1, UPT, UR11, 0x1, UPT ;  /* 0x000000010b00788c */ /* 0x000fc8000bf24270 */
[----:B-1----:R-:W-:Y:S02]  /*21540*/  USEL UR5, URZ, 0x1, !UP1 ;  /* 0x00000001ff057887 */ /* 0x002fe4000c800000 */
[----:B------:R-:W-:Y:S02]  /*21550*/  USEL UR11, UR11, URZ, !UP1 ;  /* 0x000000ff0b0b7287 */ /* 0x000fe4000c800000 */
[----:B------:R-:W-:Y:S01]  /*21560*/  ULOP3.LUT UR5, UR4, UR5, URZ, 0x3c, !UPT ;  /* 0x0000000504057292 */ /* 0x000fe2000f8e3cff */
[----:B--2---:R-:W-:Y:S02]  /*21570*/  ISETP.NE.U32.AND P2, PT, R39, R40, PT ;  /* 0x000000282700720c */ /* 0x004fe40003f45070 */
[----:B------:R-:W2:Y:S01]  /*21580*/  LDL.LU R40, [R1+0x7cc] ;  /* 0x0007cc0001287983 */ /* 0x000ea20000300800 */
[----:B------:R-:W-:-:S03]  /*21590*/  IMAD.U32 R39, RZ, RZ, UR4 ;  /* 0x00000004ff277e24 */ /* 0x000fc6000f8e00ff */
[----:B--2---:R1:W-:Y:S07]  /*215a0*/  STL [R1+0x7c8], R40 ;  /* 0x0007c82801007387 */ /* 0x0043ee0000100800 */
[----:B------:R-:W-:Y:S05]  /*215b0*/  @P2 BRA `(.L_x_10) ;  /* 0xffffff4400c42947 */ /* 0x000fea000383ffff */
.L_x_7:
[----:B------:R-:W2:Y:S01]  /*215c0*/  LDL.LU R43, [R1+0x8a4] ;  /* 0x0008a400012b7983 */ /* 0x000ea20000300800 */
[----:B0-----:R-:W0:Y:S01]  /*215d0*/  LDC R44, c[0x0][0x3a0] ;  /* 0x0000e800ff2c7b82 */ /* 0x001e220000000800 */
[----:B------:R-:W3:Y:S02]  /*215e0*/  LDCU UR5, c[0x0][0x3b8] ;  /* 0x00007700ff0577ac */ /* 0x000ee40008000800 */
[----:B------:R-:W4:Y:S01]  /*215f0*/  LDL.LU R42, [R1+0x8e8] ;  /* 0x0008e800012a7983 */ /* 0x000f220000300800 */
[----:B------:R-:W2:Y:S03]  /*21600*/  LDCU UR7, c[0x0][0x3b4] ;  /* 0x00007680ff0777ac */ /* 0x000ea60008000800 */
[----:B------:R-:W4:Y:S01]  /*21610*/  LDL.LU R41, [R1+0x8e4] ;  /* 0x0008e40001297983 */ /* 0x000f220000300800 */
[----:B------:R-:W1:Y:S03]  /*21620*/  LDCU.128 UR12, c[0x0][0x390] ;  /* 0x00007200ff0c77ac */ /* 0x000e660008000c00 */
[----:B-1----:R-:W4:Y:S01]  /*21630*/  LDL.LU R40, [R1+0x8e0] ;  /* 0x0008e00001287983 */ /* 0x002f220000300800 */
[----:B---3-5:R-:W-:-:S04]  /*21640*/  IMAD R4, R0, UR5, RZ ;  /* 0x0000000500047c24 */ /* 0x028fc8000f8e02ff */
[----:B------:R-:W-:Y:S02]  /*21650*/  VIADD R5, R4, UR5 ;  /* 0x0000000504057c36 */ /* 0x000fe40008000000 */
[----:B0-----:R-:W-:Y:S02]  /*21660*/  VIADD R44, R44, 0x7f ;  /* 0x0000007f2c2c7836 */ /* 0x001fe40000000000 */
[----:B------:R-:W-:-:S03]  /*21670*/  VIADD R6, R5, UR5 ;  /* 0x0000000505067c36 */ /* 0x000fc60008000000 */
[----:B------:R-:W-:Y:S01]  /*21680*/  ISETP.GE.AND P6, PT, R44, 0x80, PT ;  /* 0x000000802c00780c */ /* 0x000fe20003fc6270 */
[----:B------:R-:W-:-:S04]  /*21690*/  VIADD R7, R6, UR5 ;  /* 0x0000000506077c36 */ /* 0x000fc80008000000 */
[----:B------:R-:W-:-:S04]  /*216a0*/  VIADD R8, R7, UR5 ;  /* 0x0000000507087c36 */ /* 0x000fc80008000000 */
[----:B------:R-:W-:Y:S02]  /*216b0*/  VIADD R9, R8, UR5 ;  /* 0x0000000508097c36 */ /* 0x000fe40008000000 */
[C---:B--2---:R-:W-:Y:S01]  /*216c0*/  IMAD R2, R43.reuse, UR7, RZ ;  /* 0x000000072b027c24 */ /* 0x044fe2000f8e02ff */
[----:B------:R-:W-:-:S04]  /*216d0*/  ISETP.GE.AND P2, PT, R43, UR14, PT ;  /* 0x0000000e2b007c0c */ /* 0x000fc8000bf46270 */
[----:B------:R-:W-:Y:S02]  /*216e0*/  IADD3 R3, P4, PT, R2, UR12, RZ ;  /* 0x0000000c02037c10 */ /* 0x000fe4000ff9e0ff */
[----:B----4-:R-:W-:Y:S02]  /*216f0*/  ISETP.LT.AND P5, PT, R42, UR15, !P2 ;  /* 0x0000000f2a007c0c */ /* 0x010fe4000d7a1270 */
[----:B------:R-:W-:Y:S02]  /*21700*/  ISETP.LT.AND P0, PT, R41, UR15, !P2 ;  /* 0x0000000f29007c0c */ /* 0x000fe4000d701270 */
[----:B------:R-:W-:Y:S02]  /*21710*/  LEA.HI.X.SX32 R2, R2, UR13, 0x1, P4 ;  /* 0x0000000d02027c11 */ /* 0x000fe4000a0f0eff */
[----:B------:R-:W-:Y:S01]  /*21720*/  ISETP.LT.AND P3, PT, R40, UR15, !P2 ;  /* 0x0000000f28007c0c */ /* 0x000fe2000d761270 */
[----:B------:R-:W-:-:S12]  /*21730*/  @!P6 BRA `(.L_x_11) ;  /* 0x000000000010e947 */ /* 0x000fd80003800000 */
[----:B------:R-:W-:-:S06]  /*21740*/  USHF.L.U32 UR4, UR4, 0x1f, URZ ;  /* 0x0000001f04047899 */ /* 0x000fcc00080006ff */
[----:B------:R-:W-:-:S04]  /*21750*/  IMAD.U32 R10, RZ, RZ, UR4 ;  /* 0x00000004ff0a7e24 */ /* 0x000fc8000f8e00ff */
[----:B------:R-:W0:Y:S02]  /*21760*/  SYNCS.PHASECHK.TRANS64.TRYWAIT P4, [UR6], R10 ;  /* 0x0000000aff0075a7 */ /* 0x000e240008081106 */
[----:B0-----:R-:W-:Y:S05]  /*21770*/  @!P4 BRA `(.L_x_12) ;  /* 0x000000480000c947 */ /* 0x001fea0003800000 */
.L_x_11:
[----:B------:R-:W-:Y:S01]  /*21780*/  BAR.SYNC.DEFER_BLOCKING 0x0 ;  /* 0x0000000000007b1d */ /* 0x000fe20000010000 */
[CC--:B------:R-:W-:Y:S01]  /*21790*/  IADD3 R154, P4, PT, R4.reuse, R3.reuse, RZ ;  /* 0x00000003049a7210 */ /* 0x0c0fe20007f9e0ff */
[----:B------:R-:W-:Y:S01]  /*217a0*/  VIADD R10, R9, UR5 ;  /* 0x00000005090a7c36 */ /* 0x000fe20008000000 */
[CC--:B------:R-:W-:Y:S02]  /*217b0*/  IADD3 R158, P6, PT, R5.reuse, R3.reuse, RZ ;  /* 0x00000003059e7210 */ /* 0x0c0fe40007fde0ff */
[-C--:B------:R-:W-:Y:S01]  /*217c0*/  LEA.HI.X.SX32 R155, R4, R2.reuse, 0x1, P4 ;  /* 0x00000002049b7211 */ /* 0x080fe200020f0eff */
[----:B------:R-:W-:Y:S01]  /*217d0*/  VIADD R4, R10, UR5 ;  /* 0x000000050a047c36 */ /* 0x000fe20008000000 */
[-C--:B------:R-:W-:Y:S01]  /*217e0*/  IADD3 R152, P4, PT, R6, R3.reuse, RZ ;  /* 0x0000000306987210 */ /* 0x080fe20007f9e0ff */
[----:B------:R-:W0:Y:S01]  /*217f0*/  LDCU UR4, c[0x0][0x39c] ;  /* 0x00007380ff0477ac */ /* 0x000e220008000800 */
[-C--:B------:R-:W-:Y:S01]  /*21800*/  LEA.HI.X.SX32 R159, R5, R2.reuse, 0x1, P6 ;  /* 0x00000002059f7211 */ /* 0x080fe200030f0eff */
[----:B------:R-:W-:Y:S01]  /*21810*/  VIADD R5, R4, UR5 ;  /* 0x0000000504057c36 */ /* 0x000fe20008000000 */
[-C--:B------:R-:W-:Y:S01]  /*21820*/  LEA.HI.X.SX32 R153, R6, R2.reuse, 0x1, P4 ;  /* 0x0000000206997211 */ /* 0x080fe200020f0eff */
[----:B------:R-:W1:Y:S01]  /*21830*/  LDCU UR6, c[0x0][0x39c] ;  /* 0x00007380ff0677ac */ /* 0x000e620008000800 */
[CC--:B------:R-:W-:Y:S01]  /*21840*/  IADD3 R134, P4, PT, R8.reuse, R3.reuse, RZ ;  /* 0x0000000308867210 */ /* 0x0c0fe20007f9e0ff */
[----:B------:R-:W-:Y:S01]  /*21850*/  VIADD R6, R5, UR5 ;  /* 0x0000000505067c36 */ /* 0x000fe20008000000 */
[-C--:B------:R-:W-:Y:S01]  /*21860*/  IADD3 R150, P6, PT, R7, R3.reuse, RZ ;  /* 0x0000000307967210 */ /* 0x080fe20007fde0ff */
[----:B------:R-:W2:Y:S01]  /*21870*/  LDCU UR7, c[0x0][0x39c] ;  /* 0x00007380ff0777ac */ /* 0x000ea20008000800 */
[----:B------:R-:W-:Y:S01]  /*21880*/  LEA.HI.X.SX32 R135, R8, R2, 0x1, P4 ;  /* 0x0000000208877211 */ /* 0x000fe200020f0eff */
[----:B------:R-:W-:Y:S01]  /*21890*/  VIADD R11, R6, UR5 ;  /* 0x00000005060b7c36 */ /* 0x000fe20008000000 */
[----:B------:R-:W-:-:S02]  /*218a0*/  IADD3 R132, P4, PT, R10, R3, RZ ;  /* 0x000000030a847210 */ /* 0x000fc40007f9e0ff */
[-C--:B------:R-:W-:Y:S01]  /*218b0*/  LEA.HI.X.SX32 R151, R7, R2.reuse, 0x1, P6 ;  /* 0x0000000207977211 */ /* 0x080fe200030f0eff */
[----:B------:R-:W-:Y:S01]  /*218c0*/  VIADD R8, R11, UR5 ;  /* 0x000000050b087c36 */ /* 0x000fe20008000000 */
[----:B------:R-:W-:Y:S01]  /*218d0*/  LEA.HI.X.SX32 R133, R10, R2, 0x1, P4 ;  /* 0x000000020a857211 */ /* 0x000fe200020f0eff */
[----:B------:R-:W3:Y:S02]  /*218e0*/  @!P1 SYNCS.CCTL.IV [UR9+0x10000] ;  /* 0x01000000ff0099b1 */ /* 0x000ee40008000009 */
[----:B---3--:R-:W-:Y:S01]  /*218f0*/  BAR.SYNC.DEFER_BLOCKING 0x0 ;  /* 0x0000000000007b1d */ /* 0x008fe20000010000 */
[----:B------:R-:W-:-:S05]  /*21900*/  IADD3 R14, P4, PT, R5, R3, RZ ;  /* 0x00000003050e7210 */ /* 0x000fca0007f9e0ff */
[----:B------:R-:W3:Y:S01]  /*21910*/  @!P1 SYNCS.CCTL.IV [UR9+0x10008] ;  /* 0x01000800ff0099b1 */ /* 0x000ee20008000009 */
[CC--:B------:R-:W-:Y:S01]  /*21920*/  IADD3 R148, P1, PT, R9.reuse, R3.reuse, RZ ;  /* 0x0000000309947210 */ /* 0x0c0fe20007f3e0ff */
[----:B------:R-:W4:Y:S03]  /*21930*/  LDCU UR9, c[0x0][0x39c] ;  /* 0x00007380ff0977ac */ /* 0x000f260008000800 */
[----:B------:R-:W-:Y:S01]  /*21940*/  LEA.HI.X.SX32 R149, R9, R2, 0x1, P1 ;  /* 0x0000000209957211 */ /* 0x000fe200008f0eff */
[----:B------:R-:W-:Y:S01]  /*21950*/  VIADD R9, R8, UR5 ;  /* 0x0000000508097c36 */ /* 0x000fe20008000000 */
[----:B------:R-:W-:-:S04]  /*21960*/  IADD3 R12, P1, PT, R4, R3, RZ ;  /* 0x00000003040c7210 */ /* 0x000fc80007f3e0ff */
[----:B------:R-:W-:-:S05]  /*21970*/  LEA.HI.X.SX32 R13, R4, R2, 0x1, P1 ;  /* 0x00000002040d7211 */ /* 0x000fca00008f0eff */
[----:B------:R5:W-:Y:S04]  /*21980*/  STL.64 [R1+0x18], R12 ;  /* 0x0000180c01007387 */ /* 0x000be80000100a00 */
[----:B-----5:R-:W5:Y:S01]  /*21990*/  LDL.LU R12, [R1+0x8ec] ;  /* 0x0008ec00010c7983 */ /* 0x020f620000300800 */
[-C--:B------:R-:W-:Y:S01]  /*219a0*/  LEA.HI.X.SX32 R15, R5, R2.reuse, 0x1, P4 ;  /* 0x00000002050f7211 */ /* 0x080fe200020f0eff */
[----:B------:R-:W-:Y:S01]  /*219b0*/  VIADD R7, R9, UR5 ;  /* 0x0000000509077c36 */ /* 0x000fe20008000000 */
[CC--:B------:R-:W-:Y:S01]  /*219c0*/  IADD3 R16, P1, PT, R6.reuse, R3.reuse, RZ ;  /* 0x0000000306107210 */ /* 0x0c0fe20007f3e0ff */
[----:B------:R-:W2:Y:S03]  /*219d0*/  LDL.LU R10, [R1+0x81c] ;  /* 0x00081c00010a7983 */ /* 0x000ea60000300800 */
[----:B------:R-:W-:Y:S01]  /*219e0*/  LEA.HI.X.SX32 R17, R6, R2, 0x1, P1 ;  /* 0x0000000206117211 */ /* 0x000fe200008f0eff */
[----:B------:R0:W-:Y:S01]  /*219f0*/  STL.64 [R1+0x10], R14 ;  /* 0x0000100e01007387 */ /* 0x0001e20000100a00 */
[----:B------:R-:W-:Y:S01]  /*21a00*/  VIADD R6, R7, UR5 ;  /* 0x0000000507067c36 */ /* 0x000fe20008000000 */
[----:B------:R-:W-:-:S02]  /*21a10*/  IADD3 R164, P1, PT, R8, R3, RZ ;  /* 0x0000000308a47210 */ /* 0x000fc40007f3e0ff */
[----:B------:R-:W-:Y:S01]  /*21a20*/  STL.64 [R1+0x8], R16 ;  /* 0x0000081001007387 */ /* 0x000fe20000100a00 */
[----:B------:R-:W-:Y:S01]  /*21a30*/  VIADD R5, R6, UR5 ;  /* 0x0000000506057c36 */ /* 0x000fe20008000000 */
[CC--:B0-----:R-:W-:Y:S02]  /*21a40*/  IADD3 R14, P4, PT, R11.reuse, R3.reuse, RZ ;  /* 0x000000030b0e7210 */ /* 0x0c1fe40007f9e0ff */
[----:B------:R-:W3:Y:S02]  /*21a50*/  LDL.LU R157, [R1+0x868] ;  /* 0x00086800019d7983 */ /* 0x000ee40000300800 */
[-C--:B------:R-:W-:Y:S02]  /*21a60*/  LEA.HI.X.SX32 R15, R11, R2.reuse, 0x1, P4 ;  /* 0x000000020b0f7211 */ /* 0x080fe400020f0eff */
[----:B------:R-:W-:Y:S01]  /*21a70*/  LEA.HI.X.SX32 R165, R8, R2, 0x1, P1 ;  /* 0x0000000208a57211 */ /* 0x000fe200008f0eff */
[----:B------:R-:W-:Y:S01]  /*21a80*/  VIADD R4, R5, UR5 ;  /* 0x0000000505047c36 */ /* 0x000fe20008000000 */
[-C--:B------:R-:W-:Y:S01]  /*21a90*/  IADD3 R146, P4, PT, R9, R3.reuse, RZ ;  /* 0x0000000309927210 */ /* 0x080fe20007f9e0ff */
[----:B------:R-:W3:Y:S01]  /*21aa0*/  LDL.LU R160, [R1+0x86c] ;  /* 0x00086c0001a07983 */ /* 0x000ee20000300800 */
[----:B------:R-:W-:-:S02]  /*21ab0*/  IADD3 R144, P1, PT, R7, R3, RZ ;  /* 0x0000000307907210 */ /* 0x000fc40007f3e0ff */
[-C--:B------:R-:W-:Y:S02]  /*21ac0*/  LEA.HI.X.SX32 R147, R9, R2.reuse, 0x1, P4 ;  /* 0x0000000209937211 */ /* 0x080fe400020f0eff */
[CC--:B------:R-:W-:Y:S02]  /*21ad0*/  IADD3 R142, P4, PT, R6.reuse, R3.reuse, RZ ;  /* 0x00000003068e7210 */ /* 0x0c0fe40007f9e0ff */
[-C--:B------:R-:W-:Y:S02]  /*21ae0*/  LEA.HI.X.SX32 R145, R7, R2.reuse, 0x1, P1 ;  /* 0x0000000207917211 */ /* 0x080fe400008f0eff */
[-C--:B------:R-:W-:Y:S02]  /*21af0*/  IADD3 R140, P1, PT, R5, R3.reuse, RZ ;  /* 0x00000003058c7210 */ /* 0x080fe40007f3e0ff */
[----:B------:R-:W-:Y:S01]  /*21b00*/  LEA.HI.X.SX32 R143, R6, R2, 0x1, P4 ;  /* 0x00000002068f7211 */ /* 0x000fe200020f0eff */
[----:B------:R-:W-:Y:S01]  /*21b10*/  STL.64 [R1], R14 ;  /* 0x0000000e01007387 */ /* 0x000fe20000100a00 */
[----:B------:R-:W-:-:S02]  /*21b20*/  IADD3 R138, P4, PT, R4, R3, RZ ;  /* 0x00000003048a7210 */ /* 0x000fc40007f9e0ff */
[-C--:B------:R-:W-:Y:S01]  /*21b30*/  LEA.HI.X.SX32 R141, R5, R2.reuse, 0x1, P1 ;  /* 0x00000002058d7211 */ /* 0x080fe200008f0eff */
[----:B------:R-:W-:Y:S01]  /*21b40*/  STL.64 [R1+0x9d8], R164 ;  /* 0x0009d8a401007387 */ /* 0x000fe20000100a00 */
[----:B------:R-:W-:-:S03]  /*21b50*/  LEA.HI.X.SX32 R139, R4, R2, 0x1, P4 ;  /* 0x00000002048b7211 */ /* 0x000fc600020f0eff */
[----:B------:R-:W-:Y:S04]  /*21b60*/  STL [R1+0x9f0], R146 ;  /* 0x0009f09201007387 */ /* 0x000fe80000100800 */
[----:B------:R-:W-:Y:S04]  /*21b70*/  STL [R1+0x9e0], R147 ;  /* 0x0009e09301007387 */ /* 0x000fe80000100800 */
[----:B------:R-:W-:Y:S04]  /*21b80*/  STL.64 [R1+0x9e8], R144 ;  /* 0x0009e89001007387 */ /* 0x000fe80000100a00 */
[----:B------:R-:W-:Y:S04]  /*21b90*/  STL.64 [R1+0x9f8], R142 ;  /* 0x0009f88e01007387 */ /* 0x000fe80000100a00 */
[----:B------:R0:W-:Y:S04]  /*21ba0*/  STL [R1+0xa04], R140 ;  /* 0x000a048c01007387 */ /* 0x0001e80000100800 */
[----:B------:R-:W-:Y:S04]  /*21bb0*/  STL [R1+0xa00], R141 ;  /* 0x000a008d01007387 */ /* 0x000fe80000100800 */
[----:B------:R1:W-:Y:S04]  /*21bc0*/  STL.64 [R1+0xa08], R138 ;  /* 0x000a088a01007387 */ /* 0x0003e80000100a00 */
[----:B0-----:R-:W4:Y:S01]  /*21bd0*/  LDL.LU R140, [R1+0x8f0] ;  /* 0x0008f000018c7983 */ /* 0x001f220000300800 */
[----:B------:R-:W-:-:S05]  /*21be0*/  VIADD R156, R4, UR5 ;  /* 0x00000005049c7c36 */ /* 0x000fca0008000000 */
[----:B------:R-:W-:-:S04]  /*21bf0*/  IADD3 R136, P6, PT, R156, R3, RZ ;  /* 0x000000039c887210 */ /* 0x000fc80007fde0ff */
[----:B------:R-:W-:Y:S02]  /*21c00*/  LEA.HI.X.SX32 R137, R156, R2, 0x1, P6 ;  /* 0x000000029c897211 */ /* 0x000fe400030f0eff */
[----:B------:R-:W-:-:S03]  /*21c10*/  ISETP.LT.AND P6, PT, R0, UR15, !P2 ;  /* 0x0000000f00007c0c */ /* 0x000fc6000d7c1270 */
[----:B------:R-:W-:Y:S04]  /*21c20*/  STL [R1+0xa10], R137 ;  /* 0x000a108901007387 */ /* 0x000fe80000100800 */
[----:B-1----:R-:W4:Y:S04]  /*21c30*/  LDL.LU R139, [R1+0x8f4] ;  /* 0x0008f400018b7983 */ /* 0x002f280000300800 */
[----:B------:R-:W4:Y:S01]  /*21c40*/  LDL.LU R138, [R1+0x8f8] ;  /* 0x0008f800018a7983 */ /* 0x000f220000300800 */
[----:B-----5:R-:W-:Y:S02]  /*21c50*/  ISETP.LT.AND P1, PT, R12, UR15, !P2 ;  /* 0x0000000f0c007c0c */ /* 0x020fe4000d721270 */
[----:B--2---:R-:W-:-:S02]  /*21c60*/  ISETP.LT.AND P4, PT, R10, UR15, !P2 ;  /* 0x0000000f0a007c0c */ /* 0x004fc4000d781270 */
[----:B------:R-:W0:Y:S01]  /*21c70*/  LDTM.x128 R4, tmem[UR10] ;  /* 0x0000000a000479ee */ /* 0x000e2200083c0000 */
[----:B------:R-:W-:Y:S01]  /*21c80*/  NOP ;  /* 0x0000000000007918 */ /* 0x000fe20000000000 */
[----:B------:R-:W-:Y:S01]  /*21c90*/  VIADD R0, R156, UR5 ;  /* 0x000000059c007c36 */ /* 0x000fe20008000000 */
[----:B------:R-:W1:Y:S01]  /*21ca0*/  LDCU UR10, c[0x0][0x39c] ;  /* 0x00007380ff0a77ac */ /* 0x000e620008000800 */
[----:B0-----:R-:W-:-:S05]  /*21cb0*/  F2FP.SATFINITE.E4M3.F32.PACK_AB_MERGE_C R5, R5, R4, RZ ;  /* 0x000000040505723e */ /* 0x001fca00048070ff */
[----:B------:R0:W-:Y:S02]  /*21cc0*/  @P6 STG.E.U8 desc[UR18][R154.64], R5 ;  /* 0x000000059a006986 */ /* 0x0001e4000c101112 */
[----:B0-----:R-:W-:-:S04]  /*21cd0*/  PRMT R5, R5, 0x9910, RZ ;  /* 0x0000991005057816 */ /* 0x001fc800000000ff */
[----:B------:R-:W-:-:S05]  /*21ce0*/  SHF.R.S32.HI R5, RZ, 0x8, R5 ;  /* 0x00000008ff057819 */ /* 0x000fca0000011405 */
[----:B------:R0:W-:Y:S01]  /*21cf0*/  @P5 STG.E.U8 desc[UR18][R158.64], R5 ;  /* 0x000000059e005986 */ /* 0x0001e2000c101112 */
[----:B---3--:R-:W-:Y:S02]  /*21d00*/  ISETP.LT.AND P5, PT, R160, UR15, !P2 ;  /* 0x0000000fa0007c0c */ /* 0x008fe4000d7a1270 */
[----:B------:R-:W-:-:S05]  /*21d10*/  F2FP.SATFINITE.E4M3.F32.PACK_AB_MERGE_C R160, R7, R6, RZ ;  /* 0x0000000607a0723e */ /* 0x000fca00048070ff */
[----:B------:R2:W-:Y:S01]  /*21d20*/  @P0 STG.E.U8 desc[UR18][R152.64], R160 ;  /* 0x000000a098000986 */ /* 0x0005e2000c101112 */
[----:B----4-:R-:W-:-:S03]  /*21d30*/  ISETP.LT.AND P0, PT, R140, UR15, !P2 ;  /* 0x0000000f8c007c0c */ /* 0x010fc6000d701270 */
[----:B------:R-:W3:Y:S04]  /*21d40*/  LDL.LU R140, [R1+0x8fc] ;  /* 0x0008fc00018c7983 */ /* 0x000ee80000300800 */
[----:B------:R-:W4:Y:S01]  /*21d50*/  LDL.LU R146, [R1+0x900] ;  /* 0x0009000001927983 */ /* 0x000f220000300800 */
[----:B------:R-:W-:-:S04]  /*21d60*/  ISETP.LT.AND P6, PT, R157, UR15, !P2 ;  /* 0x0000000f9d007c0c */ /* 0x000fc8000d7c1270 */
[----:B------:R-:W-:Y:S02]  /*21d70*/  P2R R4, PR, RZ, 0x40 ;  /* 0x00000040ff047803 */ /* 0x000fe40000000000 */
[----:B------:R-:W-:-:S04]  /*21d80*/  IADD3 R156, P6, PT, R0, R3, RZ ;  /* 0x00000003009c7210 */ /* 0x000fc80007fde0ff */
[C---:B------:R-:W-:Y:S01]  /*21d90*/  LEA.HI.X.SX32 R157, R0.reuse, R2, 0x1, P6 ;  /* 0x00000002009d7211 */ /* 0x040fe200030f0eff */
[----:B------:R-:W-:-:S05]  /*21da0*/  VIADD R0, R0, UR5 ;  /* 0x0000000500007c36 */ /* 0x000fca0008000000 */
[----:B------:R-:W-:-:S04]  /*21db0*/  IADD3 R154, P6, PT, R0, R3, RZ ;  /* 0x00000003009a7210 */ /* 0x000fc80007fde0ff */
[C---:B------:R-:W-:Y:S01]  /*21dc0*/  LEA.HI.X.SX32 R155, R0.reuse, R2, 0x1, P6 ;  /* 0x00000002009b7211 */ /* 0x040fe200030f0eff */
[----:B------:R-:W-:Y:S01]  /*21dd0*/  VIADD R0, R0, UR5 ;  /* 0x0000000500007c36 */ /* 0x000fe20008000000 */
[----:B------:R-:W-:Y:S02]  /*21de0*/  ISETP.NE.AND P6, PT, R4, RZ, PT ;  /* 0x000000ff0400720c */ /* 0x000fe40003fc5270 */
[----:B------:R-:W-:Y:S02]  /*21df0*/  P2R R137, PR, RZ, 0x20 ;  /* 0x00000020ff897803 */ /* 0x000fe40000000000 */
[----:B------:R-:W-:-:S04]  /*21e00*/  IADD3 R4, P5, PT, R0, R3, RZ ;  /* 0x0000000300047210 */ /* 0x000fc80007fbe0ff */
[C---:B0-----:R-:W-:Y:S01]  /*21e10*/  LEA.HI.X.SX32 R5, R0.reuse, R2, 0x1, P5 ;  /* 0x0000000200057211 */ /* 0x041fe200028f0eff */
[----:B------:R-:W-:-:S05]  /*21e20*/  VIADD R0, R0, UR5 ;  /* 0x0000000500007c36 */ /* 0x000fca0008000000 */
[----:B------:R-:W-:-:S04]  /*21e30*/  IADD3 R6, P5, PT, R0, R3, RZ ;  /* 0x0000000300067210 */ /* 0x000fc80007fbe0ff */
[C---:B------:R-:W-:Y:S01]  /*21e40*/  LEA.HI.X.SX32 R7, R0.reuse, R2, 0x1, P5 ;  /* 0x0000000200077211 */ /* 0x040fe200028f0eff */
[----:B------:R-:W-:-:S05]  /*21e50*/  VIADD R0, R0, UR5 ;  /* 0x0000000500007c36 */ /* 0x000fca0008000000 */
[----:B------:R-:W-:-:S04]  /*21e60*/  IADD3 R158, P5, PT, R0, R3, RZ ;  /* 0x00000003009e7210 */ /* 0x000fc80007fbe0ff */
[C---:B------:R-:W-:Y:S01]  /*21e70*/  LEA.HI.X.SX32 R159, R0.reuse, R2, 0x1, P5 ;  /* 0x00000002009f7211 */ /* 0x040fe200028f0eff */
[----:B------:R-:W-:Y:S01]  /*21e80*/  VIADD R0, R0, UR5 ;  /* 0x0000000500007c36 */ /* 0x000fe20008000000 */
[----:B--2---:R-:W-:-:S04]  /*21e90*/  PRMT R160, R160, 0x9910, RZ ;  /* 0x00009910a0a07816 */ /* 0x004fc800000000ff */
[CC--:B------:R-:W-:Y:S02]  /*21ea0*/  IADD3 R152, P5, PT, R0.reuse, R3.reuse, RZ ;  /* 0x0000000300987210 */ /* 0x0c0fe40007fbe0ff */
[----:B------:R-:W-:Y:S02]  /*21eb0*/  SHF.R.S32.HI R160, RZ, 0x8, R160 ;  /* 0x00000008ffa07819 */ /* 0x000fe400000114a0 */
[C---:B------:R-:W-:Y:S01]  /*21ec0*/  LEA.HI.X.SX32 R153, R0.reuse, R2, 0x1, P5 ;  /* 0x0000000200997211 */ /* 0x040fe200028f0eff */
[----:B------:R-:W-:Y:S02]  /*21ed0*/  VIADD R0, R0, UR5 ;  /* 0x0000000500007c36 */ /* 0x000fe40008000000 */
[----:B------:R0:W-:Y:S01]  /*21ee0*/  @P3 STG.E.U8 desc[UR18][R150.64], R160 ;  /* 0x000000a096003986 */ /* 0x0001e2000c101112 */
[----:B------:R-:W-:Y:S02]  /*21ef0*/  F2FP.SATFINITE.E4M3.F32.PACK_AB_MERGE_C R162, R9, R8, RZ ;  /* 0x0000000809a2723e */ /* 0x000fe400048070ff */
[----:B0-----:R-:W-:-:S04]  /*21f00*/  IADD3 R150, P5, PT, R0, R3, RZ ;  /* 0x0000000300967210 */ /* 0x001fc80007fbe0ff */
[C---:B------:R-:W-:Y:S01]  /*21f10*/  LEA.HI.X.SX32 R151, R0.reuse, R2, 0x1, P5 ;  /* 0x0000000200977211 */ /* 0x040fe200028f0eff */
[----:B------:R-:W-:-:S05]  /*21f20*/  VIADD R0, R0, UR5 ;  /* 0x0000000500007c36 */ /* 0x000fca0008000000 */
[----:B------:R-:W-:-:S04]  /*21f30*/  IADD3 R8, P5, PT, R0, R3, RZ ;  /* 0x0000000300087210 */ /* 0x000fc80007fbe0ff */
[C---:B------:R-:W-:Y:S01]  /*21f40*/  LEA.HI.X.SX32 R9, R0.reuse, R2, 0x1, P5 ;  /* 0x0000000200097211 */ /* 0x040fe200028f0eff */
[----:B------:R-:W-:-:S05]  /*21f50*/  VIADD R0, R0, UR5 ;  /* 0x0000000500007c36 */ /* 0x000fca0008000000 */
[----:B------:R-:W-:-:S04]  /*21f60*/  IADD3 R160, P5, PT, R0, R3, RZ ;  /* 0x0000000300a07210 */ /* 0x000fc80007fbe0ff */
[CC--:B------:R-:W-:Y:S01]  /*21f70*/  LEA.HI.X.SX32 R161, R0.reuse, R2.reuse, 0x1, P5 ;  /* 0x0000000200a17211 */ /* 0x0c0fe200028f0eff */
[----:B------:R-:W-:Y:S01]  /*21f80*/  VIADD R0, R0, UR5 ;  /* 0x0000000500007c36 */ /* 0x000fe20008000000 */
[----:B------:R0:W-:Y:S04]  /*21f90*/  @P1 STG.E.U8 desc[UR18][R134.64], R162 ;  /* 0x000000a286001986 */ /* 0x0001e8000c101112 */
[----:B0-----:R-:W-:Y:S02]  /*21fa0*/  IADD3 R134, P5, PT, R0, R3, RZ ;  /* 0x0000000300867210 */ /* 0x001fe40007fbe0ff */
[----:B------:R-:W-:Y:S02]  /*21fb0*/  PRMT R162, R162, 0x9910, RZ ;  /* 0x00009910a2a27816 */ /* 0x000fe400000000ff */
[C---:B------:R-:W-:Y:S01]  /*21fc0*/  LEA.HI.X.SX32 R135, R0.reuse, R2, 0x1, P5 ;  /* 0x0000000200877211 */ /* 0x040fe200028f0eff */
[----:B------:R-:W-:Y:S01]  /*21fd0*/  VIADD R0, R0, UR5 ;  /* 0x0000000500007c36 */ /* 0x000fe20008000000 */
[----:B------:R-:W-:-:S05]  /*21fe0*/  SHF.R.S32.HI R162, RZ, 0x8, R162 ;  /* 0x00000008ffa27819 */ /* 0x000fca00000114a2 */
[----:B------:R0:W-:Y:S01]  /*21ff0*/  @P4 STG.E.U8 desc[UR18][R148.64], R162 ;  /* 0x000000a294004986 */ /* 0x0001e2000c101112 */
[----:B------:R-:W-:Y:S02]  /*22000*/  ISETP.LT.AND P3, PT, R139, UR15, !P2 ;  /* 0x0000000f8b007c0c */ /* 0x000fe4000d761270 */
[----:B------:R-:W-:Y:S02]  /*22010*/  ISETP.LT.AND P1, PT, R138, UR15, !P2 ;  /* 0x0000000f8a007c0c */ /* 0x000fe4000d721270 */
[----:B------:R-:W2:Y:S04]  /*22020*/  LDL.LU.64 R138, [R1+0x18] ;  /* 0x00001800018a7983 */ /* 0x000ea80000300a00 */
[----:B------:R-:W5:Y:S01]  /*22030*/  LDL.LU.64 R142, [R1+0x10] ;  /* 0x00001000018e7983 */ /* 0x000f620000300a00 */
[----:B0-----:R-:W-:-:S03]  /*22040*/  IADD3 R148, P4, PT, R0, R3, RZ ;  /* 0x0000000300947210 */ /* 0x001fc60007f9e0ff */
[----:B------:R-:W5:Y:S01]  /*22050*/  LDL.LU R141, [R1+0x7dc] ;  /* 0x0007dc00018d7983 */ /* 0x000f620000300800 */
[C---:B------:R-:W-:Y:S01]  /*22060*/  LEA.HI.X.SX32 R149, R0.reuse, R2, 0x1, P4 ;  /* 0x0000000200957211 */ /* 0x040fe200020f0eff */
[----:B------:R-:W-:Y:S02]  /*22070*/  VIADD R0, R0, UR5 ;  /* 0x0000000500007c36 */ /* 0x000fe40008000000 */
[----:B------:R-:W5:Y:S04]  /*22080*/  LDL.LU.64 R144, [R1+0x8] ;  /* 0x0000080001907983 */ /* 0x000f680000300a00 */
[----:B------:R-:W5:Y:S01]  /*22090*/  LDL.LU.64 R164, [R1] ;  /* 0x0000000001a47983 */ /* 0x000f620000300a00 */
[----:B---3--:R-:W-:Y:S02]  /*220a0*/  ISETP.LT.AND P5, PT, R140, UR15, !P2 ;  /* 0x0000000f8c007c0c */ /* 0x008fe4000d7a1270 */
[----:B------:R-:W-:-:S02]  /*220b0*/  F2FP.SATFINITE.E4M3.F32.PACK_AB_MERGE_C R140, R11, R10, RZ ;  /* 0x0000000a0b8c723e */ /* 0x000fc400048070ff */
[----:B------:R-:W-:-:S04]  /*220c0*/  IADD3 R10, P4, PT, R0, R3, RZ ;  /* 0x00000003000a7210 */ /* 0x000fc80007f9e0ff */
[----:B------:R-:W-:Y:S02]  /*220d0*/  LEA.HI.X.SX32 R11, R0, R2, 0x1, P4 ;  /* 0x00000002000b7211 */ /* 0x000fe400020f0eff */
[----:B----4-:R-:W-:Y:S02]  /*220e0*/  ISETP.LT.AND P4, PT, R146, UR15, !P2 ;  /* 0x0000000f92007c0c */ /* 0x010fe4000d781270 */
[----:B------:R-:W3:Y:S04]  /*220f0*/  LDL.LU R146, [R1+0x88c] ;  /* 0x00088c0001927983 */ /* 0x000ee80000300800 */
[----:B------:R-:W4:Y:S01]  /*22100*/  LDL.LU R147, [R1+0x888] ;  /* 0x0008880001937983 */ /* 0x000f220000300800 */
[----:B------:R-:W-:-:S03]  /*22110*/  VIADD R0, R0, UR5 ;  /* 0x0000000500007c36 */ /* 0x000fc60008000000 */
[----:B------:R0:W-:Y:S02]  /*22120*/  @P6 STG.E.U8 desc[UR18][R132.64], R140 ;  /* 0x0000008c84006986 */ /* 0x0001e4000c101112 */
[----:B0-----:R-:W-:-:S04]  /*22130*/  IADD3 R132, P6, PT, R0, R3, RZ ;  /* 0x0000000300847210 */ /* 0x001fc80007fde0ff */
[C---:B------:R-:W-:Y:S01]  /*22140*/  LEA.HI.X.SX32 R133, R0.reuse, R2, 0x1, P6 ;  /* 0x0000000200857211 */ /* 0x040fe200030f0eff */
[----:B------:R-:W-:-:S05]  /*22150*/  VIADD R0, R0, UR5 ;  /* 0x0000000500007c36 */ /* 0x000fca0008000000 */
[----:B------:R-:W-:-:S04]  /*22160*/  IADD3 R162, P6, PT, R0, R3, RZ ;  /* 0x0000000300a27210 */ /* 0x000fc80007fde0ff */
[----:B------:R-:W-:Y:S02]  /*22170*/  LEA.HI.X.SX32 R163, R0, R2, 0x1, P6 ;  /* 0x0000000200a37211 */ /* 0x000fe400030f0eff */
[----:B------:R-:W-:Y:S02]  /*22180*/  ISETP.NE.AND P6, PT, R137, RZ, PT ;  /* 0x000000ff8900720c */ /* 0x000fe40003fc5270 */
[----:B------:R-:W-:Y:S01]  /*22190*/  PRMT R140, R140, 0x9910, RZ ;  /* 0x000099108c8c7816 */ /* 0x000fe200000000ff */
[----:B------:R-:W4:Y:S01]  /*221a0*/  LDL.LU R137, [R1+0xa10] ;  /* 0x000a100001897983 */ /* 0x000f220000300800 */
[----:B------:R-:W-:Y:S02]  /*221b0*/  F2FP.SATFINITE.E4M3.F32.PACK_AB_MERGE_C R12, R13, R12, RZ ;  /* 0x0000000c0d0c723e */ /* 0x000fe400048070ff */
[----:B------:R-:W-:Y:S02]  /*221c0*/  SHF.R.S32.HI R140, RZ, 0x8, R140 ;  /* 0x00000008ff8c7819 */ /* 0x000fe4000001148c */
[----:B------:R-:W-:-:S05]  /*221d0*/  F2FP.SATFINITE.E4M3.F32.PACK_AB_MERGE_C R14, R15, R14, RZ ;  /* 0x0000000e0f0e723e */ /* 0x000fca00048070ff */
[----:B--2---:R0:W-:Y:S04]  /*221e0*/  @P6 STG.E.U8 desc[UR18][R138.64], R140 ;  /* 0x0000008c8a006986 */ /* 0x0041e8000c101112 */
[----:B-----5:R2:W-:Y:S01]  /*221f0*/  @P0 STG.E.U8 desc[UR18][R142.64], R12 ;  /* 0x0000000c8e000986 */ /* 0x0205e2000c101112 */
[----:B------:R-:W-:-:S03]  /*22200*/  ISETP.LT.AND P6, PT, R141, UR15, !P2 ;  /* 0x0000000f8d007c0c */ /* 0x000fc6000d7c1270 */
[----:B0-----:R-:W5:Y:S01]  /*22210*/  LDL.LU.64 R138, [R1+0xa08] ;  /* 0x000a0800018a7983 */ /* 0x001f620000300a00 */
[----:B--2---:R-:W-:-:S03]  /*22220*/  PRMT R12, R12, 0x9910, RZ ;  /* 0x000099100c0c7816 */ /* 0x004fc600000000ff */
[----:B------:R-:W2:Y:S01]  /*22230*/  LDL.LU R140, [R1+0xa04] ;  /* 0x000a0400018c7983 */ /* 0x000ea20000300800 */
[----:B------:R-:W-:-:S03]  /*22240*/  SHF.R.S32.HI R12, RZ, 0x8, R12 ;  /* 0x00000008ff0c7819 */ /* 0x000fc6000001140c */
[----:B------:R-:W2:Y:S04]  /*22250*/  LDL.LU R141, [R1+0xa00] ;  /* 0x000a0000018d7983 */ /* 0x000ea80000300800 */
[----:B------:R-:W2:Y:S04]  /*22260*/  LDL.LU R13, [R1+0x908] ;  /* 0x00090800010d7983 */ /* 0x000ea80000300800 */
[----:B------:R-:W2:Y:S04]  /*22270*/  LDL.LU.64 R142, [R1+0x9f8] ;  /* 0x0009f800018e7983 */ /* 0x000ea80000300a00 */
[----:B------:R0:W-:Y:S04]  /*22280*/  @P3 STG.E.U8 desc[UR18][R144.64], R12 ;  /* 0x0000000c90003986 */ /* 0x0001e8000c101112 */
[----:B------:R0:W-:Y:S01]  /*22290*/  @P1 STG.E.U8 desc[UR18][R164.64], R14 ;  /* 0x0000000ea4001986 */ /* 0x0001e2000c101112 */
[----:B---3--:R-:W-:-:S03]  /*222a0*/  ISETP.LT.AND P0, PT, R146, UR15, !P2 ;  /* 0x0000000f92007c0c */ /* 0x008fc6000d701270 */
[----:B------:R-:W3:Y:S01]  /*222b0*/  LDL.LU R146, [R1+0x9f0] ;  /* 0x0009f00001927983 */ /* 0x000ee20000300800 */
[----:B----4-:R-:W-:-:S03]  /*222c0*/  ISETP.LT.AND P3, PT, R147, UR15, !P2 ;  /* 0x0000000f93007c0c */ /* 0x010fc6000d761270 */
[----:B0-----:R-:W4:Y:S04]  /*222d0*/  LDL.LU.64 R144, [R1+0x9e8] ;  /* 0x0009e80001907983 */ /* 0x001f280000300a00 */
[----:B------:R-:W2:Y:S04]  /*222e0*/  LDL.LU R12, [R1+0x7e4] ;  /* 0x0007e400010c7983 */ /* 0x000ea80000300800 */
[----:B------:R-:W3:Y:S04]  /*222f0*/  LDL.LU R147, [R1+0x9e0] ;  /* 0x0009e00001937983 */ /* 0x000ee80000300800 */
[----:B------:R-:W2:Y:S04]  /*22300*/  LDL.LU R15, [R1+0x904] ;  /* 0x00090400010f7983 */ /* 0x000ea80000300800 */
[----:B------:R-:W2:Y:S01]  /*22310*/  LDL.LU.64 R164, [R1+0x9d8] ;  /* 0x0009d80001a47983 */ /* 0x000ea20000300a00 */
[----:B------:R-:W-:-:S04]  /*22320*/  PRMT R14, R14, 0x9910, RZ ;  /* 0x000099100e0e7816 */ /* 0x000fc800000000ff */
[----:B------:R-:W-:Y:S02]  /*22330*/  SHF.R.S32.HI R14, RZ, 0x8, R14 ;  /* 0x00000008ff0e7819 */ /* 0x000fe4000001140e */
[----:B------:R-:W-:-:S03]  /*22340*/  F2FP.SATFINITE.E4M3.F32.PACK_AB_MERGE_C R16, R17, R16, RZ ;  /* 0x000000101110723e */ /* 0x000fc600048070ff */
[----:B--2---:R0:W-:Y:S04]  /*22350*/  @P5 STG.E.U8 desc[UR18][R164.64], R14 ;  /* 0x0000000ea4005986 */ /* 0x0041e8000c101112 */
[----:B0-----:R-:W2:Y:S04]  /*22360*/  LDL.LU R165, [R1+0x90c] ;  /* 0x00090c0001a57983 */ /* 0x001ea80000300800 */
[----:B------:R-:W2:Y:S01]  /*22370*/  LDL.LU R164, [R1+0x910] ;  /* 0x0009100001a47983 */ /* 0x000ea20000300800 */
[----:B------:R-:W-:-:S03]  /*22380*/  ISETP.LT.AND P1, PT, R15, UR15, !P2 ;  /* 0x0000000f0f007c0c */ /* 0x000fc6000d721270 */
[----:B------:R-:W2:Y:S01]  /*22390*/  LDL.LU R15, [R1+0x8c4] ;  /* 0x0008c400010f7983 */ /* 0x000ea20000300800 */
[----:B------:R-:W-:-:S03]  /*223a0*/  ISETP.LT.AND P5, PT, R13, UR15, !P2 ;  /* 0x0000000f0d007c0c */ /* 0x000fc6000d7a1270 */
[----:B------:R-:W2:Y:S04]  /*223b0*/  LDL.LU R13, [R1+0x8b4] ;  /* 0x0008b400010d7983 */ /* 0x000ea80000300800 */
[----:B---3--:R0:W-:Y:S01]  /*223c0*/  @P4 STG.E.U8 desc[UR18][R146.64], R16 ;  /* 0x0000001092004986 */ /* 0x0081e2000c101112 */
[----:B------:R-:W-:Y:S01]  /*223d0*/  ISETP.LT.AND P4, PT, R12, UR4, !P2 ;  /* 0x000000040c007c0c */ /* 0x000fe2000d781270 */
[----:B------:R-:W2:Y:S02]  /*223e0*/  LDCU UR4, c[0x0][0x39c] ;  /* 0x00007380ff0477ac */ /* 0x000ea40008000800 */
[----:B------:R-:W3:Y:S04]  /*223f0*/  LDL.LU R12, [R1+0x8a8] ;  /* 0x0008a800010c7983 */ /* 0x000ee80000300800 */
[----:B------:R-:W3:Y:S01]  /*22400*/  LDL.LU R14, [R1+0x898] ;  /* 0x00089800010e7983 */ /* 0x000ee20000300800 */
[----:B0-----:R-:W-:-:S03]  /*22410*/  PRMT R16, R16, 0x9910, RZ ;  /* 0x0000991010107816 */ /* 0x001fc600000000ff */
[----:B------:R-:W3:Y:S01]  /*22420*/  LDL.LU R17, [R1+0x914] ;  /* 0x0009140001117983 */ /* 0x000ee20000300800 */
[----:B------:R-:W-:-:S05]  /*22430*/  SHF.R.S32.HI R16, RZ, 0x8, R16 ;  /* 0x00000008ff107819 */ /* 0x000fca0000011410 */
[----:B----4-:R0:W-:Y:S01]  /*22440*/  @P6 STG.E.U8 desc[UR18][R144.64], R16 ;  /* 0x0000001090006986 */ /* 0x0101e2000c101112 */
[----:B------:R-:W-:-:S05]  /*22450*/  F2FP.SATFINITE.E4M3.F32.PACK_AB_MERGE_C R18, R19, R18, RZ ;  /* 0x000000121312723e */ /* 0x000fca00048070ff */
[----:B------:R4:W-:Y:S04]  /*22460*/  @P0 STG.E.U8 desc[UR18][R142.64], R18 ;  /* 0x000000128e000986 */ /* 0x0009e8000c101112 */
[----:B0-----:R-:W3:Y:S01]  /*22470*/  LDL.LU R16, [R1+0x918] ;  /* 0x0009180001107983 */ /* 0x001ee20000300800 */
[----:B----4-:R-:W-:-:S04]  /*22480*/  PRMT R18, R18, 0x9910, RZ ;  /* 0x0000991012127816 */ /* 0x010fc800000000ff */
[----:B------:R-:W-:-:S05]  /*22490*/  SHF.R.S32.HI R18, RZ, 0x8, R18 ;  /* 0x00000008ff127819 */ /* 0x000fca0000011412 */
[----:B------:R-:W-:Y:S01]  /*224a0*/  @P3 STG.E.U8 desc[UR18][R140.64], R18 ;  /* 0x000000128c003986 */ /* 0x000fe2000c101112 */
[----:B------:R-:W-:-:S05]  /*224b0*/  F2FP.SATFINITE.E4M3.F32.PACK_AB_MERGE_C R20, R21, R20, RZ ;  /* 0x000000141514723e */ /* 0x000fca00048070ff */
[----:B-----5:R0:W-:Y:S02]  /*224c0*/  @P1 STG.E.U8 desc[UR18][R138.64], R20 ;  /* 0x000000148a001986 */ /* 0x0201e4000c101112 */
[----:B0-----:R-:W-:-:S04]  /*224d0*/  PRMT R20, R20, 0x9910, RZ ;  /* 0x0000991014147816 */ /* 0x001fc800000000ff */
[----:B------:R-:W-:-:S05]  /*224e0*/  SHF.R.S32.HI R20, RZ, 0x8, R20 ;  /* 0x00000008ff147819 */ /* 0x000fca0000011414 */
[----:B------:R-:W-:Y:S01]  /*224f0*/  @P5 STG.E.U8 desc[UR18][R136.64], R20 ;  /* 0x0000001488005986 */ /* 0x000fe2000c101112 */
[----:B--2---:R-:W-:Y:S01]  /*22500*/  ISETP.LT.AND P6, PT, R165, UR4, !P2 ;  /* 0x00000004a5007c0c */ /* 0x004fe2000d7c1270 */
[----:B------:R-:W0:Y:S02]  /*22510*/  LDCU UR4, c[0x0][0x39c] ;  /* 0x00007380ff0477ac */ /* 0x000e240008000800 */
[----:B0-----:R-:W-:Y:S01]  /*22520*/  ISETP.LT.AND P0, PT, R164, UR4, !P2 ;  /* 0x00000004a4007c0c */ /* 0x001fe2000d701270 */
[----:B------:R-:W0:Y:S02]  /*22530*/  LDCU UR4, c[0x0][0x39c] ;  /* 0x00007380ff0477ac */ /* 0x000e240008000800 */
[----:B0-----:R-:W-:Y:S01]  /*22540*/  ISETP.LT.AND P3, PT, R15, UR4, !P2 ;  /* 0x000000040f007c0c */ /* 0x001fe2000d761270 */
[----:B------:R-:W0:Y:S01]  /*22550*/  LDCU UR4, c[0x0][0x39c] ;  /* 0x00007380ff0477ac */ /* 0x000e220008000800 */
[----:B------:R-:W2:Y:S01]  /*22560*/  LDL.LU R15, [R1+0x91c] ;  /* 0x00091c00010f7983 */ /* 0x000ea20000300800 */
[----:B0-----:R-:W-:Y:S01]  /*22570*/  ISETP.LT.AND P1, PT, R13, UR4, !P2 ;  /* 0x000000040d007c0c */ /* 0x001fe2000d721270 */
[----:B------:R-:W3:Y:S02]  /*22580*/  LDCU UR4, c[0x0][0x39c] ;  /* 0x00007380ff0477ac */ /* 0x000ee40008000800 */
[----:B------:R-:W4:Y:S01]  /*22590*/  LDL.LU R13, [R1+0x920] ;  /* 0x00092000010d7983 */ /* 0x000f220000300800 */
[----:B---3--:R-:W-:Y:S01]  /*225a0*/  ISETP.LT.AND P5, PT, R12, UR4, !P2 ;  /* 0x000000040c007c0c */ /* 0x008fe2000d7a1270 */
[----:B------:R-:W0:Y:S02]  /*225b0*/  LDCU UR4, c[0x0][0x39c] ;  /* 0x00007380ff0477ac */ /* 0x000e240008000800 */
[----:B------:R-:W3:Y:S01]  /*225c0*/  LDL.LU R12, [R1+0x8d0] ;  /* 0x0008d000010c7983 */ /* 0x000ee20000300800 */
[----:B------:R-:W-:-:S05]  /*225d0*/  F2FP.SATFINITE.E4M3.F32.PACK_AB_MERGE_C R22, R23, R22, RZ ;  /* 0x000000161716723e */ /* 0x000fca00048070ff */
[----:B------:R5:W-:Y:S01]  /*225e0*/  @P6 STG.E.U8 desc[UR18][R156.64], R22 ;  /* 0x000000169c006986 */ /* 0x000be2000c101112 */
[----:B0-----:R-:W-:Y:S01]  /*225f0*/  ISETP.LT.AND P6, PT, R14, UR4, !P2 ;  /* 0x000000040e007c0c */ /* 0x001fe2000d7c1270 */
[----:B------:R-:W0:Y:S01]  /*22600*/  LDCU UR4, c[0x0][0x39c] ;  /* 0x00007380ff0477ac */ /* 0x000e220008000800 */
[----:B-----5:R-:W-:Y:S01]  /*22610*/  PRMT R22, R22, 0x9910, RZ ;  /* 0x0000991016167816 */ /* 0x020fe200000000ff */
[----:B------:R-:W5:Y:S03]  /*22620*/  LDL.LU R14, [R1+0x8b8] ;  /* 0x0008b800010e7983 */ /* 0x000f660000300800 */
[----:B------:R-:W-:-:S05]  /*22630*/  SHF.R.S32.HI R22, RZ, 0x8, R22 ;  /* 0x00000008ff167819 */ /* 0x000fca0000011416 */
[----:B------:R-:W-:Y:S01]  /*22640*/  @P0 STG.E.U8 desc[UR18][R154.64], R22 ;  /* 0x000000169a000986 */ /* 0x000fe2000c101112 */
[----:B0-----:R-:W-:Y:S01]  /*22650*/  ISETP.LT.AND P0, PT, R17, UR4, !P2 ;  /* 0x0000000411007c0c */ /* 0x001fe2000d701270 */
[----:B------:R-:W0:Y:S01]  /*22660*/  LDCU UR4, c[0x0][0x39c] ;  /* 0x00007380ff0477ac */ /* 0x000e220008000800 */
[----:B------:R-:W-:-:S05]  /*22670*/  F2FP.SATFINITE.E4M3.F32.PACK_AB_MERGE_C R24, R25, R24, RZ ;  /* 0x000000181918723e */ /* 0x000fca00048070ff */
[----:B------:R0:W-:Y:S02]  /*22680*/  @P3 STG.E.U8 desc[UR18][R4.64], R24 ;  /* 0x0000001804003986 */ /* 0x0001e4000c101112 */
[----:B0-----:R-:W-:Y:S01]  /*22690*/  ISETP.LT.AND P3, PT, R16, UR4, !P2 ;  /* 0x0000000410007c0c */ /* 0x001fe2000d761270 */
[----:B------:R-:W2:Y:S01]  /*226a0*/  LDCU UR4, c[0x0][0x39c] ;  /* 0x00007380ff0477ac */ /* 0x000ea20008000800 */
[----:B------:R-:W-:Y:S01]  /*226b0*/  PRMT R24, R24, 0x9910, RZ ;  /* 0x0000991018187816 */ /* 0x000fe200000000ff */
[----:B------:R-:W5:Y:S03]  /*226c0*/  LDL.LU R5, [R1+0x8b0] ;  /* 0x0008b00001057983 */ /* 0x000f660000300800 */
[----:B------:R-:W-:Y:S01]  /*226d0*/  SHF.R.S32.HI R24, RZ, 0x8, R24 ;  /* 0x00000008ff187819 */ /* 0x000fe20000011418 */
[----:B------:R-:W5:Y:S04]  /*226e0*/  LDL.LU R4, [R1+0x894] ;  /* 0x0008940001047983 */ /* 0x000f680000300800 */
[----:B------:R-:W-:Y:S01]  /*226f0*/  @P1 STG.E.U8 desc[UR18][R6.64], R24 ;  /* 0x0000001806001986 */ /* 0x000fe2000c101112 */
[----:B------:R-:W-:-:S05]  /*22700*/  F2FP.SATFINITE.E4M3.F32.PACK_AB_MERGE_C R26, R27, R26, RZ ;  /* 0x0000001a1b1a723e */ /* 0x000fca00048070ff */
[----:B------:R0:W-:Y:S02]  /*22710*/  @P5 STG.E.U8 desc[UR18][R158.64], R26 ;  /* 0x0000001a9e005986 */ /* 0x0001e4000c101112 */
[----:B0-----:R-:W-:-:S04]  /*22720*/  PRMT R26, R26, 0x9910, RZ ;  /* 0x000099101a1a7816 */ /* 0x001fc800000000ff */
[----:B------:R-:W-:-:S05]  /*22730*/  SHF.R.S32.HI R26, RZ, 0x8, R26 ;  /* 0x00000008ff1a7819 */ /* 0x000fca000001141a */
[----:B------:R-:W-:Y:S01]  /*22740*/  @P6 STG.E.U8 desc[UR18][R152.64], R26 ;  /* 0x0000001a98006986 */ /* 0x000fe2000c101112 */
[----:B--2---:R-:W-:Y:S01]  /*22750*/  ISETP.LT.AND P1, PT, R15, UR4, !P2 ;  /* 0x000000040f007c0c */ /* 0x004fe2000d721270 */
[----:B------:R-:W4:Y:S02]  /*22760*/  LDCU UR4, c[0x0][0x39c] ;  /* 0x00007380ff0477ac */ /* 0x000f240008000800 */
[----:B----4-:R-:W-:Y:S01]  /*22770*/  ISETP.LT.AND P5, PT, R13, UR4, !P2 ;  /* 0x000000040d007c0c */ /* 0x010fe2000d7a1270 */
[----:B------:R-:W3:Y:S01]  /*22780*/  LDCU UR4, c[0x0][0x39c] ;  /* 0x00007380ff0477ac */ /* 0x000ee20008000800 */
[----:B------:R-:W2:Y:S01]  /*22790*/  LDL.LU R13, [R1+0x930] ;  /* 0x00093000010d7983 */ /* 0x000ea20000300800 */
[----:B---3--:R-:W-:Y:S01]  /*227a0*/  ISETP.LT.AND P6, PT, R12, UR4, !P2 ;  /* 0x000000040c007c0c */ /* 0x008fe2000d7c1270 */
[----:B------:R-:W5:Y:S02]  /*227b0*/  LDCU UR4, c[0x0][0x39c] ;  /* 0x00007380ff0477ac */ /* 0x000f640008000800 */
[----:B------:R-:W3:Y:S01]  /*227c0*/  LDL.LU R12, [R1+0x92c] ;  /* 0x00092c00010c7983 */ /* 0x000ee20000300800 */
[----:B------:R-:W-:-:S02]  /*227d0*/  F2FP.SATFINITE.E4M3.F32.PACK_AB_MERGE_C R28, R29, R28, RZ ;  /* 0x0000001c1d1c723e */ /* 0x000fc400048070ff */
[----:B------:R-:W-:Y:S01]  /*227e0*/  F2FP.SATFINITE.E4M3.F32.PACK_AB_MERGE_C R30, R31, R30, RZ ;  /* 0x0000001e1f1e723e */ /* 0x000fe200048070ff */
[----:B------:R-:W4:Y:S04]  /*227f0*/  LDL.LU R7, [R1+0x928] ;  /* 0x0009280001077983 */ /* 0x000f280000300800 */
[----:B------:R0:W-:Y:S04]  /*22800*/  @P0 STG.E.U8 desc[UR18][R150.64], R28 ;  /* 0x0000001c96000986 */ /* 0x0001e8000c101112 */
[----:B------:R-:W2:Y:S01]  /*22810*/  LDL.LU R6, [R1+0x924] ;  /* 0x0009240001067983 */ /* 0x000ea20000300800 */
[----:B-----5:R-:W-:Y:S01]  /*22820*/  ISETP.LT.AND P0, PT, R14, UR4, !P2 ;  /* 0x000000040e007c0c */ /* 0x020fe2000d701270 */
[----:B------:R-:W5:Y:S01]  /*22830*/  LDCU UR4, c[0x0][0x39c] ;  /* 0x00007380ff0477ac */ /* 0x000f620008000800 */
[----:B0-----:R-:W-:-:S04]  /*22840*/  PRMT R28, R28, 0x9910, RZ ;  /* 0x000099101c1c7816 */ /* 0x001fc800000000ff */
[----:B------:R-:W-:-:S05]  /*22850*/  SHF.R.S32.HI R28, RZ, 0x8, R28 ;  /* 0x00000008ff1c7819 */ /* 0x000fca000001141c */
[----:B------:R-:W-:Y:S04]  /*22860*/  @P3 STG.E.U8 desc[UR18][R8.64], R28 ;  /* 0x0000001c08003986 */ /* 0x000fe8000c101112 */
[----:B------:R0:W-:Y:S01]  /*22870*/  @P1 STG.E.U8 desc[UR18][R160.64], R30 ;  /* 0x0000001ea0001986 */ /* 0x0001e2000c101112 */
[----:B------:R-:W-:Y:S02]  /*22880*/  F2FP.SATFINITE.E4M3.F32.PACK_AB_MERGE_C R32, R33, R32, RZ ;  /* 0x000000202120723e */ /* 0x000fe400048070ff */
[----:B0-----:R-:W-:Y:S02]  /*22890*/  PRMT R30, R30, 0x9910, RZ ;  /* 0x000099101e1e7816 */ /* 0x001fe400000000ff */
[----:B-----5:R-:W-:-:S03]  /*228a0*/  ISETP.LT.AND P3, PT, R5, UR4, !P2 ;  /* 0x0000000405007c0c */ /* 0x020fc6000d761270 */
[----:B------:R-:W-:Y:S01]  /*228b0*/  IMAD.MOV.U32 R5, RZ, RZ, R30 ;  /* 0x000000ffff057224 */ /* 0x000fe200078e001e */
[----:B------:R-:W0:Y:S04]  /*228c0*/  LDCU UR4, c[0x0][0x39c] ;  /* 0x00007380ff0477ac */ /* 0x000e280008000800 */
[----:B------:R-:W-:-:S05]  /*228d0*/  SHF.R.S32.HI R5, RZ, 0x8, R5 ;  /* 0x00000008ff057819 */ /* 0x000fca0000011405 */
[----:B------:R5:W-:Y:S04]  /*228e0*/  @P5 STG.E.U8 desc[UR18][R134.64], R5 ;  /* 0x0000000586005986 */ /* 0x000be8000c101112 */
[----:B------:R-:W-:Y:S01]  /*228f0*/  @P6 STG.E.U8 desc[UR18][R148.64], R32 ;  /* 0x0000002094006986 */ /* 0x000fe2000c101112 */
[----:B---3--:R-:W-:Y:S02]  /*22900*/  ISETP.LT.AND P6, PT, R12, UR6, !P2 ;  /* 0x000000060c007c0c */ /* 0x008fe4000d7c1270 */
[----:B------:R-:W-:Y:S01]  /*22910*/  F2FP.SATFINITE.E4M3.F32.PACK_AB_MERGE_C R34, R35, R34, RZ ;  /* 0x000000222322723e */ /* 0x000fe200048070ff */
[----:B------:R-:W3:Y:S01]  /*22920*/  LDL.LU R12, [R1+0x8c0] ;  /* 0x0008c000010c7983 */ /* 0x000ee20000300800 */
[----:B0-----:R-:W-:Y:S01]  /*22930*/  ISETP.LT.AND P1, PT, R4, UR4, !P2 ;  /* 0x0000000404007c0c */ /* 0x001fe2000d721270 */
[----:B------:R-:W2:Y:S01]  /*22940*/  LDCU UR4, c[0x0][0x39c] ;  /* 0x00007380ff0477ac */ /* 0x000ea20008000800 */
[----:B------:R-:W-:Y:S01]  /*22950*/  PRMT R4, R32, 0x9910, RZ ;  /* 0x0000991020047816 */ /* 0x000fe200000000ff */
[----:B------:R-:W-:Y:S01]  /*22960*/  VIADD R0, R0, UR5 ;  /* 0x0000000500007c36 */ /* 0x000fe20008000000 */
[----:B------:R-:W-:Y:S01]  /*22970*/  F2FP.SATFINITE.E4M3.F32.PACK_AB_MERGE_C R36, R37, R36, RZ ;  /* 0x000000242524723e */ /* 0x000fe200048070ff */
[----:B------:R-:W0:Y:S01]  /*22980*/  LDCU UR6, c[0x0][0x39c] ;  /* 0x00007380ff0677ac */ /* 0x000e220008000800 */
[----:B------:R-:W-:-:S02]  /*22990*/  SHF.R.S32.HI R4, RZ, 0x8, R4 ;  /* 0x00000008ff047819 */ /* 0x000fc40000011404 */
[----:B-----5:R-:W-:-:S03]  /*229a0*/  PRMT R5, R34, 0x9910, RZ ;  /* 0x0000991022057816 */ /* 0x020fc600000000ff */
[----:B------:R5:W-:Y:S01]  /*229b0*/  @P0 STG.E.U8 desc[UR18][R10.64], R4 ;  /* 0x000000040a000986 */ /* 0x000be2000c101112 */
[----:B------:R-:W-:Y:S01]  /*229c0*/  SHF.R.S32.HI R5, RZ, 0x8, R5 ;  /* 0x00000008ff057819 */ /* 0x000fe20000011405 */
[C---:B------:R-:W-:Y:S02]  /*229d0*/  VIADD R8, R0.reuse, UR5 ;  /* 0x0000000500087c36 */ /* 0x040fe40008000000 */
[----:B------:R-:W-:Y:S04]  /*229e0*/  @P3 STG.E.U8 desc[UR18][R132.64], R34 ;  /* 0x0000002284003986 */ /* 0x000fe8000c101112 */
[----:B-----5:R-:W0:Y:S01]  /*229f0*/  LDL.LU R11, [R1+0x8ac] ;  /* 0x0008ac00010b7983 */ /* 0x020e220000300800 */
[----:B--2---:R-:W-:Y:S01]  /*22a00*/  ISETP.LT.AND P5, PT, R13, UR4, !P2 ;  /* 0x000000040d007c0c */ /* 0x004fe2000d7a1270 */
[----:B------:R-:W3:Y:S02]  /*22a10*/  LDCU UR4, c[0x0][0x39c] ;  /* 0x00007380ff0477ac */ /* 0x000ee40008000800 */
[----:B------:R2:W-:Y:S01]  /*22a20*/  @P1 STG.E.U8 desc[UR18][R162.64], R5 ;  /* 0x00000005a2001986 */ /* 0x0005e2000c101112 */
[----:B------:R-:W-:-:S02]  /*22a30*/  IADD3 R4, P1, PT, R0, R3, RZ ;  /* 0x0000000300047210 */ /* 0x000fc40007f3e0ff */
[----:B----4-:R-:W-:Y:S01]  /*22a40*/  ISETP.LT.AND P0, PT, R7, UR7, !P2 ;  /* 0x0000000707007c0c */ /* 0x010fe2000d701270 */
[----:B------:R-:W4:Y:S01]  /*22a50*/  LDL.LU R10, [R1+0x890] ;  /* 0x00089000010a7983 */ /* 0x000f220000300800 */
[----:B------:R-:W-:Y:S01]  /*22a60*/  ISETP.LT.AND P3, PT, R6, UR9, !P2 ;  /* 0x0000000906007c0c */ /* 0x000fe2000d761270 */
[----:B------:R-:W4:Y:S01]  /*22a70*/  LDCU UR7, c[0x0][0x39c] ;  /* 0x00007380ff0777ac */ /* 0x000f220008000800 */
[----:B------:R-:W-:Y:S01]  /*22a80*/  PRMT R7, R36, 0x9910, RZ ;  /* 0x0000991024077816 */ /* 0x000fe200000000ff */
[----:B------:R-:W5:Y:S01]  /*22a90*/  LDL.LU R13, [R1+0x884] ;  /* 0x00088400010d7983 */ /* 0x000f620000300800 */
[----:B------:R-:W-:Y:S01]  /*22aa0*/  F2FP.SATFINITE.E4M3.F32.PACK_AB_MERGE_C R38, R39, R38, RZ ;  /* 0x000000262726723e */ /* 0x000fe200048070ff */
[----:B------:R-:W5:Y:S01]  /*22ab0*/  LDCU UR9, c[0x0][0x39c] ;  /* 0x00007380ff0977ac */ /* 0x000f620008000800 */
[----:B--2---:R-:W-:Y:S01]  /*22ac0*/  LEA.HI.X.SX32 R5, R0, R2, 0x1, P1 ;  /* 0x0000000200057211 */ /* 0x004fe200008f0eff */
[----:B------:R-:W1:Y:S01]  /*22ad0*/  LDL.LU R9, [R1+0x934] ;  /* 0x0009340001097983 */ /* 0x000e620000300800 */
[----:B------:R-:W-:-:S02]  /*22ae0*/  IADD3 R6, P1, PT, R8, R3, RZ ;  /* 0x0000000308067210 */ /* 0x000fc40007f3e0ff */
[----:B------:R-:W-:Y:S02]  /*22af0*/  SHF.R.S32.HI R0, RZ, 0x8, R7 ;  /* 0x00000008ff007819 */ /* 0x000fe40000011407 */
[C---:B------:R-:W-:Y:S01]  /*22b00*/  LEA.HI.X.SX32 R7, R8.reuse, R2, 0x1, P1 ;  /* 0x0000000208077211 */ /* 0x040fe200008f0eff */
[----:B------:R-:W-:Y:S01]  /*22b10*/  VIADD R8, R8, UR5 ;  /* 0x0000000508087c36 */ /* 0x000fe20008000000 */
[----:B------:R2:W-:Y:S04]  /*22b20*/  @P5 STG.E.U8 desc[UR18][R4.64], R36 ;  /* 0x0000002404005986 */ /* 0x0005e8000c101112 */
[----:B--2---:R-:W-:-:S04]  /*22b30*/  IADD3 R4, P1, PT, R8, R3, RZ ;  /* 0x0000000308047210 */ /* 0x004fc80007f3e0ff */
[----:B------:R-:W-:Y:S02]  /*22b40*/  LEA.HI.X.SX32 R5, R8, R2, 0x1, P1 ;  /* 0x0000000208057211 */ /* 0x000fe400008f0eff */
[----:B---3--:R-:W-:Y:S01]  /*22b50*/  ISETP.LT.AND P1, PT, R12, UR4, !P2 ;  /* 0x000000040c007c0c */ /* 0x008fe2000d721270 */
[----:B------:R2:W-:Y:S01]  /*22b60*/  @P6 STG.E.U8 desc[UR18][R6.64], R0 ;  /* 0x0000000006006986 */ /* 0x0005e2000c101112 */
[----:B------:R-:W3:Y:S03]  /*22b70*/  LDCU UR4, c[0x0][0x39c] ;  /* 0x00007380ff0477ac */ /* 0x000ee60008000800 */
[----:B------:R-:W3:Y:S01]  /*22b80*/  LDL.LU R12, [R1+0x938] ;  /* 0x00093800010c7983 */ /* 0x000ee20000300800 */
[----:B--2---:R-:W-:Y:S01]  /*22b90*/  VIADD R0, R8, UR5 ;  /* 0x0000000508007c36 */ /* 0x004fe20008000000 */
[----:B------:R-:W-:-:S04]  /*22ba0*/  PRMT R7, R38, 0x9910, RZ ;  /* 0x0000991026077816 */ /* 0x000fc800000000ff */
[CC--:B------:R-:W-:Y:S02]  /*22bb0*/  IADD3 R6, P6, PT, R0.reuse, R3.reuse, RZ ;  /* 0x0000000300067210 */ /* 0x0c0fe40007fde0ff */
[----:B------:R-:W-:Y:S02]  /*22bc0*/  SHF.R.S32.HI R8, RZ, 0x8, R7 ;  /* 0x00000008ff087819 */ /* 0x000fe40000011407 */
[C---:B------:R-:W-:Y:S02]  /*22bd0*/  LEA.HI.X.SX32 R7, R0.reuse, R2, 0x1, P6 ;  /* 0x0000000200077211 */ /* 0x040fe400030f0eff */
[----:B0-----:R-:W-:Y:S01]  /*22be0*/  ISETP.LT.AND P5, PT, R11, UR6, !P2 ;  /* 0x000000060b007c0c */ /* 0x001fe2000d7a1270 */
[----:B------:R-:W-:Y:S01]  /*22bf0*/  VIADD R0, R0, UR5 ;  /* 0x0000000500007c36 */ /* 0x000fe20008000000 */
[----:B------:R-:W2:Y:S01]  /*22c00*/  LDL.LU R11, [R1+0x940] ;  /* 0x00094000010b7983 */ /* 0x000ea20000300800 */
[----:B------:R-:W-:Y:S01]  /*22c10*/  F2FP.SATFINITE.E4M3.F32.PACK_AB_MERGE_C R40, R41, R40, RZ ;  /* 0x000000282928723e */ /* 0x000fe200048070ff */
[----:B------:R-:W2:Y:S02]  /*22c20*/  LDCU UR6, c[0x0][0x39c] ;  /* 0x00007380ff0677ac */ /* 0x000ea40008000800 */
[----:B------:R0:W-:Y:S04]  /*22c30*/  @P0 STG.E.U8 desc[UR18][R4.64], R38 ;  /* 0x0000002604000986 */ /* 0x0001e8000c101112 */
[----:B------:R1:W-:Y:S01]  /*22c40*/  @P3 STG.E.U8 desc[UR18][R6.64], R8 ;  /* 0x0000000806003986 */ /* 0x0003e2000c101112 */
[----:B0-----:R-:W-:-:S04]  /*22c50*/  IADD3 R4, P6, PT, R0, R3, RZ ;  /* 0x0000000300047210 */ /* 0x001fc80007fde0ff */
[C---:B------:R-:W-:Y:S01]  /*22c60*/  LEA.HI.X.SX32 R5, R0.reuse, R2, 0x1, P6 ;  /* 0x0000000200057211 */ /* 0x040fe200030f0eff */
[----:B------:R-:W-:Y:S01]  /*22c70*/  VIADD R0, R0, UR5 ;  /* 0x0000000500007c36 */ /* 0x000fe20008000000 */
[----:B-1----:R-:W-:-:S03]  /*22c80*/  PRMT R6, R40, 0x9910, RZ ;  /* 0x0000991028067816 */ /* 0x002fc600000000ff */
[----:B------:R0:W-:Y:S01]  /*22c90*/  @P1 STG.E.U8 desc[UR18][R4.64], R40 ;  /* 0x0000002804001986 */ /* 0x0001e2000c101112 */
[----:B------:R-:W-:Y:S01]  /*22ca0*/  VIADD R7, R0, UR5 ;  /* 0x0000000500077c36 */ /* 0x000fe20008000000 */
[----:B------:R-:W-:Y:S02]  /*22cb0*/  SHF.R.S32.HI R8, RZ, 0x8, R6 ;  /* 0x00000008ff087819 */ /* 0x000fe40000011406 */
[----:B----4-:R-:W-:Y:S01]  /*22cc0*/  ISETP.LT.AND P0, PT, R10, UR7, !P2 ;  /* 0x000000070a007c0c */ /* 0x010fe2000d701270 */
[----:B------:R-:W1:Y:S01]  /*22cd0*/  LDCU UR7, c[0x0][0x39c] ;  /* 0x00007380ff0777ac */ /* 0x000e620008000800 */
[----:B------:R-:W1:Y:S01]  /*22ce0*/  LDL.LU R10, [R1+0x93c] ;  /* 0x00093c00010a7983 */ /* 0x000e620000300800 */
[----:B0-----:R-:W-:-:S04]  /*22cf0*/  IADD3 R4, P1, PT, R0, R3, RZ ;  /* 0x0000000300047210 */ /* 0x001fc80007f3e0ff */
[----:B------:R-:W-:Y:S02]  /*22d00*/  LEA.HI.X.SX32 R5, R0, R2, 0x1, P1 ;  /* 0x0000000200057211 */ /* 0x000fe400008f0eff */
[C---:B------:R-:W-:Y:S01]  /*22d10*/  IADD3 R6, P1, PT, R7.reuse, R3, RZ ;  /* 0x0000000307067210 */ /* 0x040fe20007f3e0ff */
[----:B------:R-:W-:-:S03]  /*22d20*/  VIADD R0, R7, UR5 ;  /* 0x0000000507007c36 */ /* 0x000fc60008000000 */
[----:B------:R-:W-:Y:S02]  /*22d30*/  LEA.HI.X.SX32 R7, R7, R2, 0x1, P1 ;  /* 0x0000000207077211 */ /* 0x000fe400008f0eff */
[----:B---3--:R-:W-:Y:S02]  /*22d40*/  ISETP.LT.AND P1, PT, R12, UR4, !P2 ;  /* 0x000000040c007c0c */ /* 0x008fe4000d721270 */
[----:B-----5:R-:W-:Y:S01]  /*22d50*/  ISETP.LT.AND P3, PT, R13, UR9, !P2 ;  /* 0x000000090d007c0c */ /* 0x020fe2000d761270 */
[----:B------:R-:W3:Y:S01]  /*22d60*/  LDL.LU R12, [R1+0x8cc] ;  /* 0x0008cc00010c7983 */ /* 0x000ee20000300800 */
[----:B------:R-:W-:Y:S01]  /*22d70*/  F2FP.SATFINITE.E4M3.F32.PACK_AB_MERGE_C R42, R43, R42, RZ ;  /* 0x0000002a2b2a723e */ /* 0x000fe200048070ff */
[----:B------:R-:W3:Y:S01]  /*22d80*/  LDCU UR4, c[0x0][0x39c] ;  /* 0x00007380ff0477ac */ /* 0x000ee20008000800 */
[----:B------:R-:W-:Y:S01]  /*22d90*/  ISETP.LT.AND P6, PT, R9, UR10, !P2 ;  /* 0x0000000a09007c0c */ /* 0x000fe2000d7c1270 */
[----:B------:R0:W-:Y:S01]  /*22da0*/  @P5 STG.E.U8 desc[UR18][R4.64], R8 ;  /* 0x0000000804005986 */ /* 0x0001e2000c101112 */
[----:B------:R-:W-:Y:S01]  /*22db0*/  PRMT R9, R42, 0x9910, RZ ;  /* 0x000099102a097816 */ /* 0x000fe200000000ff */
[----:B------:R-:W4:Y:S02]  /*22dc0*/  LDCU UR10, c[0x0][0x39c] ;  /* 0x00007380ff0a77ac */ /* 0x000f240008000800 */
[----:B------:R5:W-:Y:S01]  /*22dd0*/  @P0 STG.E.U8 desc[UR18][R6.64], R42 ;  /* 0x0000002a06000986 */ /* 0x000be2000c101112 */
[----:B------:R-:W-:Y:S01]  /*22de0*/  SHF.R.S32.HI R9, RZ, 0x8, R9 ;  /* 0x00000008ff097819 */ /* 0x000fe20000011409 */
[----:B------:R-:W1:Y:S01]  /*22df0*/  LDCU UR9, c[0x0][0x39c] ;  /* 0x00007380ff0977ac */ /* 0x000e620008000800 */
[----:B0-----:R-:W-:-:S02]  /*22e00*/  IADD3 R4, P5, PT, R0, R3, RZ ;  /* 0x0000000300047210 */ /* 0x001fc40007fbe0ff */
[----:B--2---:R-:W-:Y:S01]  /*22e10*/  ISETP.LT.AND P0, PT, R11, UR6, !P2 ;  /* 0x000000060b007c0c */ /* 0x004fe2000d701270 */
[----:B------:R-:W0:Y:S01]  /*22e20*/  LDCU UR6, c[0x0][0x39c] ;  /* 0x00007380ff0677ac */ /* 0x000e220008000800 */
[----:B------:R-:W0:Y:S01]  /*22e30*/  LDL.LU R11, [R1+0x8bc] ;  /* 0x0008bc00010b7983 */ /* 0x000e220000300800 */
[C---:B------:R-:W-:Y:S01]  /*22e40*/  LEA.HI.X.SX32 R5, R0.reuse, R2, 0x1, P5 ;  /* 0x0000000200057211 */ /* 0x040fe200028f0eff */
[----:B------:R-:W-:Y:S01]  /*22e50*/  VIADD R0, R0, UR5 ;  /* 0x0000000500007c36 */ /* 0x000fe20008000000 */
[----:B------:R-:W-:-:S03]  /*22e60*/  F2FP.SATFINITE.E4M3.F32.PACK_AB_MERGE_C R44, R45, R44, RZ ;  /* 0x0000002c2d2c723e */ /* 0x000fc600048070ff */
[----:B------:R2:W-:Y:S01]  /*22e70*/  @P3 STG.E.U8 desc[UR18][R4.64], R9 ;  /* 0x0000000904003986 */ /* 0x0005e2000c101112 */
[----:B------:R-:W-:Y:S01]  /*22e80*/  VIADD R8, R0, UR5 ;  /* 0x0000000500087c36 */ /* 0x000fe20008000000 */
[----:B-----5:R-:W-:Y:S02]  /*22e90*/  PRMT R7, R44, 0x9910, RZ ;  /* 0x000099102c077816 */ /* 0x020fe400000000ff */
[----:B--2---:R-:W-:-:S04]  /*22ea0*/  IADD3 R4, P3, PT, R0, R3, RZ ;  /* 0x0000000300047210 */ /* 0x004fc80007f7e0ff */
[-C--:B------:R-:W-:Y:S02]  /*22eb0*/  LEA.HI.X.SX32 R5, R0, R2.reuse, 0x1, P3 ;  /* 0x0000000200057211 */ /* 0x080fe400018f0eff */
[CC--:B------:R-:W-:Y:S02]  /*22ec0*/  IADD3 R6, P3, PT, R8.reuse, R3.reuse, RZ ;  /* 0x0000000308067210 */ /* 0x0c0fe40007f7e0ff */
[----:B------:R-:W-:Y:S02]  /*22ed0*/  SHF.R.S32.HI R0, RZ, 0x8, R7 ;  /* 0x00000008ff007819 */ /* 0x000fe40000011407 */
[C---:B------:R-:W-:Y:S01]  /*22ee0*/  LEA.HI.X.SX32 R7, R8.reuse, R2, 0x1, P3 ;  /* 0x0000000208077211 */ /* 0x040fe200018f0eff */
[----:B------:R-:W-:Y:S01]  /*22ef0*/  VIADD R8, R8, UR5 ;  /* 0x0000000508087c36 */ /* 0x000fe20008000000 */
[----:B------:R2:W-:Y:S01]  /*22f00*/  @P6 STG.E.U8 desc[UR18][R4.64], R44 ;  /* 0x0000002c04006986 */ /* 0x0005e2000c101112 */
[----:B-1----:R-:W-:Y:S01]  /*22f10*/  ISETP.LT.AND P5, PT, R10, UR7, !P2 ;  /* 0x000000070a007c0c */ /* 0x002fe2000d7a1270 */
[----:B------:R-:W1:Y:S02]  /*22f20*/  LDCU UR7, c[0x0][0x39c] ;  /* 0x00007380ff0777ac */ /* 0x000e640008000800 */
[----:B------:R5:W-:Y:S04]  /*22f30*/  @P1 STG.E.U8 desc[UR18][R6.64], R0 ;  /* 0x0000000006001986 */ /* 0x000be8000c101112 */
[----:B------:R-:W1:Y:S01]  /*22f40*/  LDL.LU R10, [R1+0x8a0] ;  /* 0x0008a000010a7983 */ /* 0x000e620000300800 */
[----:B--2---:R-:W-:-:S03]  /*22f50*/  IADD3 R4, P1, PT, R8, R3, RZ ;  /* 0x0000000308047210 */ /* 0x004fc60007f3e0ff */
[----:B------:R-:W2:Y:S01]  /*22f60*/  LDL.LU R14, [R1+0x89c] ;  /* 0x00089c00010e7983 */ /* 0x000ea20000300800 */
[----:B------:R-:W-:-:S03]  /*22f70*/  LEA.HI.X.SX32 R5, R8, R2, 0x1, P1 ;  /* 0x0000000208057211 */ /* 0x000fc600008f0eff */
[----:B------:R-:W4:Y:S01]  /*22f80*/  LDL.LU R13, [R1+0x944] ;  /* 0x00094400010d7983 */ /* 0x000f220000300800 */
[----:B---3--:R-:W-:Y:S01]  /*22f90*/  ISETP.LT.AND P1, PT, R12, UR4, !P2 ;  /* 0x000000040c007c0c */ /* 0x008fe2000d721270 */
[----:B-----5:R-:W-:Y:S02]  /*22fa0*/  VIADD R0, R8, UR5 ;  /* 0x0000000508007c36 */ /* 0x020fe40008000000 */
[----:B------:R-:W3:Y:S01]  /*22fb0*/  LDL.LU R12, [R1+0x948] ;  /* 0x00094800010c7983 */ /* 0x000ee20000300800 */
[----:B------:R-:W-:Y:S01]  /*22fc0*/  F2FP.SATFINITE.E4M3.F32.PACK_AB_MERGE_C R46, R47, R46, RZ ;  /* 0x0000002e2f2e723e */ /* 0x000fe200048070ff */
[----:B------:R-:W3:Y:S01]  /*22fd0*/  LDCU UR4, c[0x0][0x39c] ;  /* 0x00007380ff0477ac */ /* 0x000ee20008000800 */
[----:B------:R-:W-:Y:S02]  /*22fe0*/  IADD3 R6, P6, PT, R0, R3, RZ ;  /* 0x0000000300067210 */ /* 0x000fe40007fde0ff */
[----:B------:R-:W-:-:S04]  /*22ff0*/  PRMT R7, R46, 0x9910, RZ ;  /* 0x000099102e077816 */ /* 0x000fc800000000ff */
[----:B------:R-:W-:Y:S02]  /*23000*/  SHF.R.S32.HI R8, RZ, 0x8, R7 ;  /* 0x00000008ff087819 */ /* 0x000fe40000011407 */
[C---:B------:R-:W-:Y:S01]  /*23010*/  LEA.HI.X.SX32 R7, R0.reuse, R2, 0x1, P6 ;  /* 0x0000000200077211 */ /* 0x040fe200030f0eff */
[----:B------:R-:W-:Y:S01]  /*23020*/  VIADD R0, R0, UR5 ;  /* 0x0000000500007c36 */ /* 0x000fe20008000000 */
[----:B0-----:R-:W-:Y:S01]  /*23030*/  ISETP.LT.AND P3, PT, R11, UR6, !P2 ;  /* 0x000000060b007c0c */ /* 0x001fe2000d761270 */
[----:B------:R0:W-:Y:S01]  /*23040*/  @P0 STG.E.U8 desc[UR18][R4.64], R46 ;  /* 0x0000002e04000986 */ /* 0x0001e2000c101112 */
[----:B------:R-:W-:Y:S01]  /*23050*/  F2FP.SATFINITE.E4M3.F32.PACK_AB_MERGE_C R48, R49, R48, RZ ;  /* 0x000000303130723e */ /* 0x000fe200048070ff */
[----:B------:R-:W5:Y:S02]  /*23060*/  LDCU UR6, c[0x0][0x39c] ;  /* 0x00007380ff0677ac */ /* 0x000f640008000800 */
[----:B------:R-:W5:Y:S01]  /*23070*/  LDL.LU R11, [R1+0x950] ;  /* 0x00095000010b7983 */ /* 0x000f620000300800 */
[----:B0-----:R-:W-:-:S04]  /*23080*/  IADD3 R4, P6, PT, R0, R3, RZ ;  /* 0x0000000300047210 */ /* 0x001fc80007fde0ff */
[C---:B------:R-:W-:Y:S01]  /*23090*/  LEA.HI.X.SX32 R5, R0.reuse, R2, 0x1, P6 ;  /* 0x0000000200057211 */ /* 0x040fe200030f0eff */
[----:B------:R-:W-:Y:S01]  /*230a0*/  VIADD R0, R0, UR5 ;  /* 0x0000000500007c36 */ /* 0x000fe20008000000 */
[----:B------:R0:W-:Y:S04]  /*230b0*/  @P5 STG.E.U8 desc[UR18][R6.64], R8 ;  /* 0x0000000806005986 */ /* 0x0001e8000c101112 */
[----:B------:R1:W-:Y:S01]  /*230c0*/  @P1 STG.E.U8 desc[UR18][R4.64], R48 ;  /* 0x0000003004001986 */ /* 0x0003e2000c101112 */
[----:B0-----:R-:W-:Y:S01]  /*230d0*/  PRMT R6, R48, 0x9910, RZ ;  /* 0x0000991030067816 */ /* 0x001fe200000000ff */
[C---:B------:R-:W-:Y:S01]  /*230e0*/  VIADD R7, R0.reuse, UR5 ;  /* 0x0000000500077c36 */ /* 0x040fe20008000000 */
[----:B-1----:R-:W-:Y:S02]  /*230f0*/  IADD3 R4, P1, PT, R0, R3, RZ ;  /* 0x0000000300047210 */ /* 0x002fe40007f3e0ff */
[----:B------:R-:W-:-:S02]  /*23100*/  SHF.R.S32.HI R8, RZ, 0x8, R6 ;  /* 0x00000008ff087819 */ /* 0x000fc40000011406 */
[-C--:B------:R-:W-:Y:S02]  /*23110*/  LEA.HI.X.SX32 R5, R0, R2.reuse, 0x1, P1 ;  /* 0x0000000200057211 */ /* 0x080fe400008f0eff */
[C---:B------:R-:W-:Y:S01]  /*23120*/  IADD3 R6, P1, PT, R7.reuse, R3, RZ ;  /* 0x0000000307067210 */ /* 0x040fe20007f3e0ff */
[----:B------:R-:W-:Y:S01]  /*23130*/  VIADD R0, R7, UR5 ;  /* 0x0000000507007c36 */ /* 0x000fe20008000000 */
[----:B------:R-:W-:Y:S02]  /*23140*/  ISETP.LT.AND P0, PT, R10, UR7, !P2 ;  /* 0x000000070a007c0c */ /* 0x000fe4000d701270 */
[----:B----4-:R-:W-:Y:S01]  /*23150*/  ISETP.LT.AND P6, PT, R13, UR10, !P2 ;  /* 0x0000000a0d007c0c */ /* 0x010fe2000d7c1270 */
[----:B------:R-:W4:Y:S01]  /*23160*/  LDL.LU R10, [R1+0x94c] ;  /* 0x00094c00010a7983 */ /* 0x000f220000300800 */
[----:B------:R-:W-:Y:S01]  /*23170*/  LEA.HI.X.SX32 R7, R7, R2, 0x1, P1 ;  /* 0x0000000207077211 */ /* 0x000fe200008f0eff */
[----:B------:R-:W4:Y:S02]  /*23180*/  LDCU UR7, c[0x0][0x39c] ;  /* 0x00007380ff0777ac */ /* 0x000f240008000800 */
[----:B------:R-:W4:Y:S01]  /*23190*/  LDL.LU R13, [R1+0x8c8] ;  /* 0x0008c800010d7983 */ /* 0x000f220000300800 */
[----:B--2---:R-:W-:Y:S01]  /*231a0*/  ISETP.LT.AND P5, PT, R14, UR9, !P2 ;  /* 0x000000090e007c0c */ /* 0x004fe2000d7a1270 */
[----:B------:R-:W0:Y:S01]  /*231b0*/  LDCU UR9, c[0x0][0x39c] ;  /* 0x00007380ff0977ac */ /* 0x000e220008000800 */
[----:B------:R-:W-:Y:S01]  /*231c0*/  F2FP.SATFINITE.E4M3.F32.PACK_AB_MERGE_C R50, R51, R50, RZ ;  /* 0x000000323332723e */ /* 0x000fe200048070ff */
[----:B------:R1:W-:Y:S01]  /*231d0*/  @P3 STG.E.U8 desc[UR18][R4.64], R8 ;  /* 0x0000000804003986 */ /* 0x0003e2000c101112 */
[----:B------:R-:W-:Y:S01]  /*231e0*/  F2FP.SATFINITE.E4M3.F32.PACK_AB_MERGE_C R53, R53, R52, RZ ;  /* 0x000000343535723e */ /* 0x000fe200048070ff */
[----:B------:R-:W2:Y:S01]  /*231f0*/  LDCU UR10, c[0x0][0x39c] ;  /* 0x00007380ff0a77ac */ /* 0x000ea20008000800 */
[----:B---3--:R-:W-:-:S02]  /*23200*/  ISETP.LT.AND P1, PT, R12, UR4, !P2 ;  /* 0x000000040c007c0c */ /* 0x008fc4000d721270 */
[----:B------:R-:W-:Y:S01]  /*23210*/  PRMT R9, R50, 0x9910, RZ ;  /* 0x0000991032097816 */ /* 0x000fe200000000ff */
[----:B------:R-:W3:Y:S01]  /*23220*/  LDL.LU R12, [R1+0x880] ;  /* 0x00088000010c7983 */ /* 0x000ee20000300800 */
[C---:B-1----:R-:W-:Y:S01]  /*23230*/  IADD3 R4, P3, PT, R0.reuse, R3, RZ ;  /* 0x0000000300047210 */ /* 0x042fe20007f7e0ff */
[----:B------:R-:W4:Y:S02]  /*23240*/  LDCU UR4, c[0x0][0x39c] ;  /* 0x00007380ff0477ac */ /* 0x000f240008000800 */
[----:B------:R1:W-:Y:S01]  /*23250*/  @P0 STG.E.U8 desc[UR18][R6.64], R50 ;  /* 0x0000003206000986 */ /* 0x0003e2000c101112 */
[C---:B------:R-:W-:Y:S02]  /*23260*/  LEA.HI.X.SX32 R5, R0.reuse, R2, 0x1, P3 ;  /* 0x0000000200057211 */ /* 0x040fe400018f0eff */
[----:B------:R-:W-:Y:S01]  /*23270*/  PRMT R8, R53, 0x9910, RZ ;  /* 0x0000991035087816 */ /* 0x000fe200000000ff */
[----:B------:R-:W2:Y:S04]  /*23280*/  LDL.LU R16, [R1+0x87c] ;  /* 0x00087c0001107983 */ /* 0x000ea80000300800 */
[----:B------:R-:W0:Y:S01]  /*23290*/  LDL.LU R15, [R1+0x878] ;  /* 0x00087800010f7983 */ /* 0x000e220000300800 */
[----:B-----5:R-:W-:Y:S01]  /*232a0*/  ISETP.LT.AND P0, PT, R11, UR6, !P2 ;  /* 0x000000060b007c0c */ /* 0x020fe2000d701270 */
[----:B-1----:R-:W-:Y:S01]  /*232b0*/  IMAD.MOV.U32 R7, RZ, RZ, R8 ;  /* 0x000000ffff077224 */ /* 0x002fe200078e0008 */
[----:B------:R-:W-:Y:S01]  /*232c0*/  SHF.R.S32.HI R11, RZ, 0x8, R9 ;  /* 0x00000008ff0b7819 */ /* 0x000fe20000011409 */
[----:B------:R-:W-:Y:S01]  /*232d0*/  VIADD R9, R0, UR5 ;  /* 0x0000000500097c36 */ /* 0x000fe20008000000 */
[----:B------:R-:W3:Y:S01]  /*232e0*/  LDCU UR6, c[0x0][0x39c] ;  /* 0x00007380ff0677ac */ /* 0x000ee20008000800 */
[----:B------:R-:W5:Y:S02]  /*232f0*/  LDL.LU R14, [R1+0x964] ;  /* 0x00096400010e7983 */ /* 0x000f640000300800 */
[----:B------:R-:W-:-:S02]  /*23300*/  VIADD R0, R9, UR5 ;  /* 0x0000000509007c36 */ /* 0x000fc40008000000 */
[----:B------:R1:W-:Y:S02]  /*23310*/  @P5 STG.E.U8 desc[UR18][R4.64], R11 ;  /* 0x0000000b04005986 */ /* 0x0003e4000c101112 */
[----:B-1----:R-:W-:-:S04]  /*23320*/  IADD3 R4, P5, PT, R9, R3, RZ ;  /* 0x0000000309047210 */ /* 0x002fc80007fbe0ff */
[-C--:B------:R-:W-:Y:S02]  /*23330*/  LEA.HI.X.SX32 R5, R9, R2.reuse, 0x1, P5 ;  /* 0x0000000209057211 */ /* 0x080fe400028f0eff */
[CC--:B------:R-:W-:Y:S02]  /*23340*/  IADD3 R6, P5, PT, R0.reuse, R3.reuse, RZ ;  /* 0x0000000300067210 */ /* 0x0c0fe40007fbe0ff */
[----:B------:R-:W-:Y:S02]  /*23350*/  SHF.R.S32.HI R9, RZ, 0x8, R7 ;  /* 0x00000008ff097819 */ /* 0x000fe40000011407 */
[C---:B------:R-:W-:Y:S01]  /*23360*/  LEA.HI.X.SX32 R7, R0.reuse, R2, 0x1, P5 ;  /* 0x0000000200077211 */ /* 0x040fe200028f0eff */
[----:B------:R-:W-:Y:S01]  /*23370*/  VIADD R0, R0, UR5 ;  /* 0x0000000500007c36 */ /* 0x000fe20008000000 */
[----:B------:R1:W-:Y:S04]  /*23380*/  @P6 STG.E.U8 desc[UR18][R4.64], R53 ;  /* 0x0000003504006986 */ /* 0x0003e8000c101112 */
[----:B------:R3:W-:Y:S01]  /*23390*/  @P1 STG.E.U8 desc[UR18][R6.64], R9 ;  /* 0x0000000906001986 */ /* 0x0007e2000c101112 */
[----:B-1----:R-:W-:-:S04]  /*233a0*/  IADD3 R4, P1, PT, R0, R3, RZ ;  /* 0x0000000300047210 */ /* 0x002fc80007f3e0ff */
[----:B------:R-:W-:Y:S02]  /*233b0*/  LEA.HI.X.SX32 R5, R0, R2, 0x1, P1 ;  /* 0x0000000200057211 */ /* 0x000fe400008f0eff */
[----:B----4-:R-:W-:Y:S02]  /*233c0*/  ISETP.LT.AND P1, PT, R13, UR4, !P2 ;  /* 0x000000040d007c0c */ /* 0x010fe4000d721270 */
[----:B---3--:R-:W-:Y:S01]  /*233d0*/  ISETP.LT.AND P5, PT, R12, UR6, !P2 ;  /* 0x000000060c007c0c */ /* 0x008fe2000d7a1270 */
[----:B------:R-:W3:Y:S01]  /*233e0*/  LDL.LU R13, [R1+0x968] ;  /* 0x00096800010d7983 */ /* 0x000ee20000300800 */
[----:B------:R-:W-:Y:S01]  /*233f0*/  VIADD R8, R0, UR5 ;  /* 0x0000000500087c36 */ /* 0x000fe20008000000 */
[----:B------:R-:W-:Y:S01]  /*23400*/  ISETP.LT.AND P3, PT, R10, UR7, !P2 ;  /* 0x000000070a007c0c */ /* 0x000fe2000d761270 */
[----:B------:R-:W2:Y:S01]  /*23410*/  LDCU UR7, c[0x0][0x39c] ;  /* 0x00007380ff0777ac */ /* 0x000ea20008000800 */
[----:B------:R-:W4:Y:S02]  /*23420*/  LDL.LU R12, [R1+0x974] ;  /* 0x00097400010c7983 */ /* 0x000f240000300800 */
[----:B------:R-:W-:Y:S01]  /*23430*/  IADD3 R6, P6, PT, R8, R3, RZ ;  /* 0x0000000308067210 */ /* 0x000fe20007fde0ff */
[----:B------:R-:W3:Y:S01]  /*23440*/  LDCU UR4, c[0x0][0x39c] ;  /* 0x00007380ff0477ac */ /* 0x000ee20008000800 */
[----:B------:R-:W-:-:S02]  /*23450*/  F2FP.SATFINITE.E4M3.F32.PACK_AB_MERGE_C R55, R55, R54, RZ ;  /* 0x000000363737723e */ /* 0x000fc400048070ff */
[C---:B------:R-:W-:Y:S01]  /*23460*/  LEA.HI.X.SX32 R7, R8.reuse, R2, 0x1, P6 ;  /* 0x0000000208077211 */ /* 0x040fe200030f0eff */
[----:B------:R-:W-:Y:S01]  /*23470*/  VIADD R8, R8, UR5 ;  /* 0x0000000508087c36 */ /* 0x000fe20008000000 */
[----:B------:R-:W-:Y:S01]  /*23480*/  PRMT R10, R55, 0x9910, RZ ;  /* 0x00009910370a7816 */ /* 0x000fe200000000ff */
[----:B------:R1:W-:Y:S01]  /*23490*/  @P0 STG.E.U8 desc[UR18][R4.64], R55 ;  /* 0x0000003704000986 */ /* 0x0003e2000c101112 */
[----:B------:R-:W-:Y:S01]  /*234a0*/  F2FP.SATFINITE.E4M3.F32.PACK_AB_MERGE_C R57, R57, R56, RZ ;  /* 0x000000383939723e */ /* 0x000fe200048070ff */
[----:B------:R-:W4:Y:S01]  /*234b0*/  LDCU UR6, c[0x0][0x39c] ;  /* 0x00007380ff0677ac */ /* 0x000f220008000800 */
[----:B------:R-:W-:Y:S02]  /*234c0*/  SHF.R.S32.HI R9, RZ, 0x8, R10 ;  /* 0x00000008ff097819 */ /* 0x000fe4000001140a */
[----:B------:R-:W-:Y:S01]  /*234d0*/  PRMT R0, R57, 0x9910, RZ ;  /* 0x0000991039007816 */ /* 0x000fe200000000ff */
[----:B------:R-:W5:Y:S01]  /*234e0*/  LDL.LU R10, [R1+0x970] ;  /* 0x00097000010a7983 */ /* 0x000f620000300800 */
[----:B-1----:R-:W-:-:S04]  /*234f0*/  IADD3 R4, P6, PT, R8, R3, RZ ;  /* 0x0000000308047210 */ /* 0x002fc80007fde0ff */
[C---:B------:R-:W-:Y:S01]  /*23500*/  LEA.HI.X.SX32 R5, R8.reuse, R2, 0x1, P6 ;  /* 0x0000000208057211 */ /* 0x040fe200030f0eff */
[----:B------:R-:W-:Y:S01]  /*23510*/  VIADD R8, R8, UR5 ;  /* 0x0000000508087c36 */ /* 0x000fe20008000000 */
[----:B------:R1:W-:Y:S01]  /*23520*/  @P3 STG.E.U8 desc[UR18][R6.64], R9 ;  /* 0x0000000906003986 */ /* 0x0003e2000c101112 */
[----:B--2---:R-:W-:Y:S01]  /*23530*/  ISETP.LT.AND P0, PT, R16, UR7, !P2 ;  /* 0x0000000710007c0c */ /* 0x004fe2000d701270 */
[----:B------:R-:W2:Y:S02]  /*23540*/  LDCU UR7, c[0x0][0x39c] ;  /* 0x00007380ff0777ac */ /* 0x000ea40008000800 */
[----:B------:R0:W-:Y:S01]  /*23550*/  @P1 STG.E.U8 desc[UR18][R4.64], R57 ;  /* 0x0000003904001986 */ /* 0x0001e2000c101112 */
[----:B-1----:R-:W-:Y:S02]  /*23560*/  IMAD.MOV.U32 R9, RZ, RZ, R0 ;  /* 0x000000ffff097224 */ /* 0x002fe400078e0000 */
[C---:B------:R-:W-:Y:S01]  /*23570*/  VIADD R0, R8.reuse, UR5 ;  /* 0x0000000508007c36 */ /* 0x040fe20008000000 */
[----:B0-----:R-:W-:-:S04]  /*23580*/  IADD3 R4, P1, PT, R8, R3, RZ ;  /* 0x0000000308047210 */ /* 0x001fc80007f3e0ff */
[----:B------:R-:W-:Y:S02]  /*23590*/  LEA.HI.X.SX32 R5, R8, R2, 0x1, P1 ;  /* 0x0000000208057211 */ /* 0x000fe400008f0eff */
[C---:B------:R-:W-:Y:S02]  /*235a0*/  IADD3 R6, P1, PT, R0.reuse, R3, RZ ;  /* 0x0000000300067210 */ /* 0x040fe40007f3e0ff */
[----:B------:R-:W-:Y:S02]  /*235b0*/  SHF.R.S32.HI R9, RZ, 0x8, R9 ;  /* 0x00000008ff097819 */ /* 0x000fe40000011409 */
[----:B------:R-:W-:Y:S02]  /*235c0*/  F2FP.SATFINITE.E4M3.F32.PACK_AB_MERGE_C R59, R59, R58, RZ ;  /* 0x0000003a3b3b723e */ /* 0x000fe400048070ff */
[C---:B------:R-:W-:Y:S01]  /*235d0*/  LEA.HI.X.SX32 R7, R0.reuse, R2, 0x1, P1 ;  /* 0x0000000200077211 */ /* 0x040fe200008f0eff */
[----:B------:R0:W-:Y:S04]  /*235e0*/  @P5 STG.E.U8 desc[UR18][R4.64], R9 ;  /* 0x0000000904005986 */ /* 0x0001e8000c101112 */
[----:B------:R-:W-:Y:S01]  /*235f0*/  @P0 STG.E.U8 desc[UR18][R6.64], R59 ;  /* 0x0000003b06000986 */ /* 0x000fe2000c101112 */
[----:B---3--:R-:W-:Y:S01]  /*23600*/  ISETP.LT.AND P1, PT, R13, UR4, !P2 ;  /* 0x000000040d007c0c */ /* 0x008fe2000d721270 */
[----:B------:R-:W-:-:S02]  /*23610*/  VIADD R8, R0, UR5 ;  /* 0x0000000500087c36 */ /* 0x000fc40008000000 */
[----:B------:R-:W3:Y:S01]  /*23620*/  LDL.LU R13, [R1+0x874] ;  /* 0x00087400010d7983 */ /* 0x000ee20000300800 */
[----:B------:R-:W-:Y:S01]  /*23630*/  ISETP.LT.AND P3, PT, R15, UR9, !P2 ;  /* 0x000000090f007c0c */ /* 0x000fe2000d761270 */
[----:B------:R-:W3:Y:S01]  /*23640*/  LDCU UR4, c[0x0][0x39c] ;  /* 0x00007380ff0477ac */ /* 0x000ee20008000800 */
[----:B----4-:R-:W-:Y:S02]  /*23650*/  ISETP.LT.AND P0, PT, R12, UR6, !P2 ;  /* 0x000000060c007c0c */ /* 0x010fe4000d701270 */
[----:B------:R-:W4:Y:S01]  /*23660*/  LDL.LU R12, [R1+0x870] ;  /* 0x00087000010c7983 */ /* 0x000f220000300800 */
[----:B------:R-:W-:Y:S01]  /*23670*/  PRMT R11, R59, 0x9910, RZ ;  /* 0x000099103b0b7816 */ /* 0x000fe200000000ff */
[----:B------:R-:W4:Y:S01]  /*23680*/  LDCU UR6, c[0x0][0x39c] ;  /* 0x00007380ff0677ac */ /* 0x000f220008000800 */
[CC--:B0-----:R-:W-:Y:S01]  /*23690*/  IADD3 R4, P5, PT, R8.reuse, R3.reuse, RZ ;  /* 0x0000000308047210 */ /* 0x0c1fe20007fbe0ff */
[----:B------:R-:W4:Y:S01]  /*236a0*/  LDL.LU R16, [R1+0x864] ;  /* 0x0008640001107983 */ /* 0x000f220000300800 */
[----:B------:R-:W-:Y:S01]  /*236b0*/  SHF.R.S32.HI R11, RZ, 0x8, R11 ;  /* 0x00000008ff0b7819 */ /* 0x000fe2000001140b */
[----:B------:R-:W0:Y:S01]  /*236c0*/  LDCU UR9, c[0x0][0x39c] ;  /* 0x00007380ff0977ac */ /* 0x000e220008000800 */
[C---:B------:R-:W-:Y:S01]  /*236d0*/  LEA.HI.X.SX32 R5, R8.reuse, R2, 0x1, P5 ;  /* 0x0000000208057211 */ /* 0x040fe200028f0eff */
[----:B------:R-:W-:Y:S01]  /*236e0*/  VIADD R8, R8, UR5 ;  /* 0x0000000508087c36 */ /* 0x000fe20008000000 */
[----:B-----5:R-:W-:Y:S01]  /*236f0*/  ISETP.LT.AND P6, PT, R14, UR10, !P2 ;  /* 0x0000000a0e007c0c */ /* 0x020fe2000d7c1270 */
[----:B------:R-:W0:Y:S01]  /*23700*/  LDL.LU R15, [R1+0x860] ;  /* 0x00086000010f7983 */ /* 0x000e220000300800 */
[----:B------:R-:W-:Y:S01]  /*23710*/  F2FP.SATFINITE.E4M3.F32.PACK_AB_MERGE_C R61, R61, R60, RZ ;  /* 0x0000003c3d3d723e */ /* 0x000fe200048070ff */
[----:B------:R-:W-:Y:S01]  /*23720*/  VIADD R0, R8, UR5 ;  /* 0x0000000508007c36 */ /* 0x000fe20008000000 */
[----:B--2---:R-:W-:Y:S01]  /*23730*/  ISETP.LT.AND P5, PT, R10, UR7, !P2 ;  /* 0x000000070a007c0c */ /* 0x004fe2000d7a1270 */
[----:B------:R1:W-:Y:S01]  /*23740*/  @P3 STG.E.U8 desc[UR18][R4.64], R11 ;  /* 0x0000000b04003986 */ /* 0x0003e2000c101112 */
[----:B------:R-:W-:Y:S01]  /*23750*/  PRMT R9, R61, 0x9910, RZ ;  /* 0x000099103d097816 */ /* 0x000fe200000000ff */
[----:B------:R-:W2:Y:S02]  /*23760*/  LDCU UR7, c[0x0][0x39c] ;  /* 0x00007380ff0777ac */ /* 0x000ea40008000800 */
[----:B------:R-:W5:Y:S01]  /*23770*/  LDL.LU R14, [R1+0x994] ;  /* 0x00099400010e7983 */ /* 0x000f620000300800 */
[----:B------:R-:W-:Y:S01]  /*23780*/  F2FP.SATFINITE.E4M3.F32.PACK_AB_MERGE_C R63, R63, R62, RZ ;  /* 0x0000003e3f3f723e */ /* 0x000fe200048070ff */
[----:B------:R-:W5:Y:S01]  /*23790*/  LDCU UR10, c[0x0][0x39c] ;  /* 0x00007380ff0a77ac */ /* 0x000f620008000800 */
        /* <DEDUP_REMOVED lines=9> */
[-C--:B------:R-:W-:Y:S02]  /*23830*/  LEA.HI.X.SX32 R5, R0, R2.reuse, 0x1, P1 ;  /* 0x0000000200057211 */ /* 0x080fe400008f0eff */
[----:B---3--:R-:W-:Y:S02]  /*23840*/  ISETP.LT.AND P1, PT, R13, UR4, !P2 ;  /* 0x000000040d007c0c */ /* 0x008fe4000d721270 */
[----:B----4-:R-:W-:Y:S01]  /*23850*/  ISETP.LT.AND P3, PT, R12, UR6, !P2 ;  /* 0x000000060c007c0c */ /* 0x010fe2000d761270 */
[----:B------:R-:W3:Y:S01]  /*23860*/  LDL.LU R13, [R1+0x998] ;  /* 0x00099800010d7983 */ /* 0x000ee20000300800 */
[----:B------:R-:W-:Y:S01]  /*23870*/  VIADD R8, R0, UR5 ;  /* 0x0000000500087c36 */ /* 0x000fe20008000000 */
[----:B------:R-:W-:Y:S01]  /*23880*/  PRMT R10, R63, 0x9910, RZ ;  /* 0x000099103f0a7816 */ /* 0x000fe200000000ff */
[----:B------:R-:W3:Y:S01]  /*23890*/  LDCU UR4, c[0x0][0x39c] ;  /* 0x00007380ff0477ac */ /* 0x000ee20008000800 */
[----:B------:R-:W4:Y:S02]  /*238a0*/  LDL.LU R12, [R1+0x9a4] ;  /* 0x0009a400010c7983 */ /* 0x000f240000300800 */
[C---:B--2---:R-:W-:Y:S01]  /*238b0*/  IADD3 R6, P6, PT, R8.reuse, R3, RZ ;  /* 0x0000000308067210 */ /* 0x044fe20007fde0ff */
[----:B------:R-:W4:Y:S03]  /*238c0*/  LDCU UR6, c[0x0][0x39c] ;  /* 0x00007380ff0677ac */ /* 0x000f260008000800 */
[C---:B------:R-:W-:Y:S01]  /*238d0*/  LEA.HI.X.SX32 R7, R8.reuse, R2, 0x1, P6 ;  /* 0x0000000208077211 */ /* 0x040fe200030f0eff */
[----:B------:R-:W-:Y:S01]  /*238e0*/  VIADD R8, R8, UR5 ;  /* 0x0000000508087c36 */ /* 0x000fe20008000000 */
[----:B------:R1:W-:Y:S01]  /*238f0*/  @P0 STG.E.U8 desc[UR18][R4.64], R63 ;  /* 0x0000003f04000986 */ /* 0x0003e2000c101112 */
[----:B------:R-:W-:-:S02]  /*23900*/  F2FP.SATFINITE.E4M3.F32.PACK_AB_MERGE_C R65, R65, R64, RZ ;  /* 0x000000404141723e */ /* 0x000fc400048070ff */
[----:B------:R-:W-:Y:S02]  /*23910*/  SHF.R.S32.HI R9, RZ, 0x8, R10 ;  /* 0x00000008ff097819 */ /* 0x000fe4000001140a */
[----:B------:R-:W-:Y:S01]  /*23920*/  PRMT R0, R65, 0x9910, RZ ;  /* 0x0000991041007816 */ /* 0x000fe200000000ff */
[----:B------:R-:W2:Y:S01]  /*23930*/  LDL.LU R10, [R1+0x9a0] ;  /* 0x0009a000010a7983 */ /* 0x000ea20000300800 */
[----:B-1----:R-:W-:-:S04]  /*23940*/  IADD3 R4, P6, PT, R8, R3, RZ ;  /* 0x0000000308047210 */ /* 0x002fc80007fde0ff */
[C---:B------:R-:W-:Y:S01]  /*23950*/  LEA.HI.X.SX32 R5, R8.reuse, R2, 0x1, P6 ;  /* 0x0000000208057211 */ /* 0x040fe200030f0eff */
[----:B------:R-:W-:Y:S01]  /*23960*/  VIADD R8, R8, UR5 ;  /* 0x0000000508087c36 */ /* 0x000fe20008000000 */
[----:B------:R1:W-:Y:S01]  /*23970*/  @P5 STG.E.U8 desc[UR18][R6.64], R9 ;  /* 0x0000000906005986 */ /* 0x0003e2000c101112 */
[----:B------:R-:W-:Y:S01]  /*23980*/  ISETP.LT.AND P0, PT, R16, UR7, !P2 ;  /* 0x0000000710007c0c */ /* 0x000fe2000d701270 */
        /* <DEDUP_REMOVED lines=9> */
[----:B------:R-:W-:Y:S01]  /*23a20*/  LEA.HI.X.SX32 R7, R0, R2, 0x1, P1 ;  /* 0x0000000200077211 */ /* 0x000fe200008f0eff */
[----:B------:R0:W-:Y:S04]  /*23a30*/  @P3 STG.E.U8 desc[UR18][R4.64], R9 ;  /* 0x0000000904003986 */ /* 0x0001e8000c101112 */
[----:B------:R-:W-:Y:S01]  /*23a40*/  @P0 STG.E.U8 desc[UR18][R6.64], R67 ;  /* 0x0000004306000986 */ /* 0x000fe2000c101112 */
[----:B------:R-:W-:-:S02]  /*23a50*/  ISETP.LT.AND P5, PT, R15, UR9, !P2 ;  /* 0x000000090f007c0c */ /* 0x000fc4000d7a1270 */
[----:B-----5:R-:W-:Y:S01]  /*23a60*/  ISETP.LT.AND P6, PT, R14, UR10, !P2 ;  /* 0x0000000a0e007c0c */ /* 0x020fe2000d7c1270 */
[----:B------:R-:W-:Y:S01]  /*23a70*/  VIADD R8, R0, UR5 ;  /* 0x0000000500087c36 */ /* 0x000fe20008000000 */
[----:B------:R-:W-:Y:S01]  /*23a80*/  PRMT R11, R67, 0x9910, RZ ;  /* 0x00009910430b7816 */ /* 0x000fe200000000ff */
[----:B------:R-:W1:Y:S01]  /*23a90*/  LDCU UR10, c[0x0][0x39c] ;  /* 0x00007380ff0a77ac */ /* 0x000e620008000800 */
[----:B---3--:R-:W-:Y:S01]  /*23aa0*/  ISETP.LT.AND P1, PT, R13, UR4, !P2 ;  /* 0x000000040d007c0c */ /* 0x008fe2000d721270 */
[----:B------:R-:W3:Y:S01]  /*23ab0*/  LDCU UR4, c[0x0][0x39c] ;  /* 0x00007380ff0477ac */ /* 0x000ee20008000800 */
[----:B------:R-:W3:Y:S01]  /*23ac0*/  LDL.LU R13, [R1+0x85c] ;  /* 0x00085c00010d7983 */ /* 0x000ee20000300800 */
[----:B----4-:R-:W-:Y:S01]  /*23ad0*/  ISETP.LT.AND P0, PT, R12, UR6, !P2 ;  /* 0x000000060c007c0c */ /* 0x010fe2000d701270 */
[----:B------:R-:W4:Y:S02]  /*23ae0*/  LDCU UR6, c[0x0][0x39c] ;  /* 0x00007380ff0677ac */ /* 0x000f240008000800 */
[----:B------:R-:W4:Y:S01]  /*23af0*/  LDL.LU R12, [R1+0x858] ;  /* 0x00085800010c7983 */ /* 0x000f220000300800 */
[----:B------:R-:W-:-:S02]  /*23b00*/  F2FP.SATFINITE.E4M3.F32.PACK_AB_MERGE_C R69, R69, R68, RZ ;  /* 0x000000444545723e */ /* 0x000fc400048070ff */
[----:B------:R-:W-:Y:S01]  /*23b10*/  F2FP.SATFINITE.E4M3.F32.PACK_AB_MERGE_C R71, R71, R70, RZ ;  /* 0x000000464747723e */ /* 0x000fe200048070ff */
[----:B------:R-:W5:Y:S01]  /*23b20*/  LDL.LU R16, [R1+0x854] ;  /* 0x0008540001107983 */ /* 0x000f620000300800 */
[----:B------:R-:W1:Y:S03]  /*23b30*/  LDCU UR9, c[0x0][0x39c] ;  /* 0x00007380ff0977ac */ /* 0x000e660008000800 */
[----:B------:R-:W5:Y:S04]  /*23b40*/  LDL.LU R15, [R1+0x850] ;  /* 0x00085000010f7983 */ /* 0x000f680000300800 */
[----:B------:R-:W1:Y:S01]  /*23b50*/  LDL.LU R14, [R1+0x9c4] ;  /* 0x0009c400010e7983 */ /* 0x000e620000300800 */
[----:B0-----:R-:W-:-:S02]  /*23b60*/  IADD3 R4, P3, PT, R8, R3, RZ ;  /* 0x0000000308047210 */ /* 0x001fc40007f7e0ff */
[----:B------:R-:W-:Y:S02]  /*23b70*/  SHF.R.S32.HI R11, RZ, 0x8, R11 ;  /* 0x00000008ff0b7819 */ /* 0x000fe4000001140b */
[C---:B------:R-:W-:Y:S01]  /*23b80*/  LEA.HI.X.SX32 R5, R8.reuse, R2, 0x1, P3 ;  /* 0x0000000208057211 */ /* 0x040fe200018f0eff */
[----:B------:R-:W-:-:S04]  /*23b90*/  VIADD R8, R8, UR5 ;  /* 0x0000000508087c36 */ /* 0x000fc80008000000 */
[----:B------:R0:W-:Y:S01]  /*23ba0*/  @P5 STG.E.U8 desc[UR18][R4.64], R11 ;  /* 0x0000000b04005986 */ /* 0x0001e2000c101112 */
[C---:B------:R-:W-:Y:S01]  /*23bb0*/  VIADD R0, R8.reuse, UR5 ;  /* 0x0000000508007c36 */ /* 0x040fe20008000000 */
[----:B------:R-:W-:Y:S02]  /*23bc0*/  PRMT R9, R69, 0x9910, RZ ;  /* 0x0000991045097816 */ /* 0x000fe400000000ff */
[----:B0-----:R-:W-:-:S04]  /*23bd0*/  IADD3 R4, P5, PT, R8, R3, RZ ;  /* 0x0000000308047210 */ /* 0x001fc80007fbe0ff */
[-C--:B------:R-:W-:Y:S02]  /*23be0*/  LEA.HI.X.SX32 R5, R8, R2.reuse, 0x1, P5 ;  /* 0x0000000208057211 */ /* 0x080fe400028f0eff */
[C---:B------:R-:W-:Y:S02]  /*23bf0*/  IADD3 R6, P5, PT, R0.reuse, R3, RZ ;  /* 0x0000000300067210 */ /* 0x040fe40007fbe0ff */
[----:B------:R-:W-:Y:S02]  /*23c00*/  SHF.R.S32.HI R9, RZ, 0x8, R9 ;  /* 0x00000008ff097819 */ /* 0x000fe40000011409 */
[C---:B------:R-:W-:Y:S01]  /*23c10*/  LEA.HI.X.SX32 R7, R0.reuse, R2, 0x1, P5 ;  /* 0x0000000200077211 */ /* 0x040fe200028f0eff */
[----:B------:R-:W-:Y:S01]  /*23c20*/  VIADD R0, R0, UR5 ;  /* 0x0000000500007c36 */ /* 0x000fe20008000000 */
[----:B------:R0:W-:Y:S01]  /*23c30*/  @P6 STG.E.U8 desc[UR18][R4.64], R69 ;  /* 0x0000004504006986 */ /* 0x0001e2000c101112 */
[----:B--2---:R-:W-:Y:S01]  /*23c40*/  ISETP.LT.AND P3, PT, R10, UR7, !P2 ;  /* 0x000000070a007c0c */ /* 0x004fe2000d761270 */
[----:B------:R-:W5:Y:S02]  /*23c50*/  LDCU UR7, c[0x0][0x39c] ;  /* 0x00007380ff0777ac */ /* 0x000f640008000800 */
[----:B------:R2:W-:Y:S01]  /*23c60*/  @P1 STG.E.U8 desc[UR18][R6.64], R9 ;  /* 0x0000000906001986 */ /* 0x0005e2000c101112 */
[----:B------:R-:W-:-:S02]  /*23c70*/  PRMT R10, R71, 0x9910, RZ ;  /* 0x00009910470a7816 */ /* 0x000fc400000000ff */
[----:B0-----:R-:W-:-:S04]  /*23c80*/  IADD3 R4, P1, PT, R0, R3, RZ ;  /* 0x0000000300047210 */ /* 0x001fc80007f3e0ff */
[C---:B------:R-:W-:Y:S01]  /*23c90*/  LEA.HI.X.SX32 R5, R0.reuse, R2, 0x1, P1 ;  /* 0x0000000200057211 */ /* 0x040fe200008f0eff */
[----:B------:R-:W-:Y:S01]  /*23ca0*/  VIADD R8, R0, UR5 ;  /* 0x0000000500087c36 */ /* 0x000fe20008000000 */
[----:B--2---:R-:W-:-:S04]  /*23cb0*/  SHF.R.S32.HI R9, RZ, 0x8, R10 ;  /* 0x00000008ff097819 */ /* 0x004fc8000001140a */
[----:B------:R-:W-:-:S04]  /*23cc0*/  IADD3 R6, P6, PT, R8, R3, RZ ;  /* 0x0000000308067210 */ /* 0x000fc80007fde0ff */
[C---:B------:R-:W-:Y:S01]  /*23cd0*/  LEA.HI.X.SX32 R7, R8.reuse, R2, 0x1, P6 ;  /* 0x0000000208077211 */ /* 0x040fe200030f0eff */
[----:B------:R-:W-:Y:S01]  /*23ce0*/  VIADD R8, R8, UR5 ;  /* 0x0000000508087c36 */ /* 0x000fe20008000000 */
[----:B------:R0:W-:Y:S04]  /*23cf0*/  @P0 STG.E.U8 desc[UR18][R4.64], R71 ;  /* 0x0000004704000986 */ /* 0x0001e8000c101112 */
[----:B0-----:R-:W-:-:S04]  /*23d00*/  IADD3 R4, P6, PT, R8, R3, RZ ;  /* 0x0000000308047210 */ /* 0x001fc80007fde0ff */
[----:B------:R-:W-:Y:S02]  /*23d10*/  LEA.HI.X.SX32 R5, R8, R2, 0x1, P6 ;  /* 0x0000000208057211 */ /* 0x000fe400030f0eff */
[----:B---3--:R-:W-:Y:S02]  /*23d20*/  ISETP.LT.AND P1, PT, R13, UR4, !P2 ;  /* 0x000000040d007c0c */ /* 0x008fe4000d721270 */
[----:B----4-:R-:W-:Y:S01]  /*23d30*/  ISETP.LT.AND P5, PT, R12, UR6, !P2 ;  /* 0x000000060c007c0c */ /* 0x010fe2000d7a1270 */
[----:B------:R-:W2:Y:S01]  /*23d40*/  LDL.LU R13, [R1+0x9c8] ;  /* 0x0009c800010d7983 */ /* 0x000ea20000300800 */
[----:B------:R-:W-:Y:S01]  /*23d50*/  F2FP.SATFINITE.E4M3.F32.PACK_AB_MERGE_C R73, R73, R72, RZ ;  /* 0x000000484949723e */ /* 0x000fe200048070ff */
[----:B------:R-:W-:Y:S01]  /*23d60*/  VIADD R8, R8, UR5 ;  /* 0x0000000508087c36 */ /* 0x000fe20008000000 */
[----:B------:R-:W0:Y:S01]  /*23d70*/  LDCU UR6, c[0x0][0x39c] ;  /* 0x00007380ff0677ac */ /* 0x000e220008000800 */
[----:B------:R-:W0:Y:S01]  /*23d80*/  LDL.LU R12, [R1+0x9d4] ;  /* 0x0009d400010c7983 */ /* 0x000e220000300800 */
[----:B-----5:R-:W-:-:S02]  /*23d90*/  ISETP.LT.AND P0, PT, R16, UR7, !P2 ;  /* 0x0000000710007c0c */ /* 0x020fc4000d701270 */
[----:B-1----:R-:W-:Y:S01]  /*23da0*/  ISETP.LT.AND P6, PT, R14, UR10, !P2 ;  /* 0x0000000a0e007c0c */ /* 0x002fe2000d7c1270 */
[----:B------:R-:W3:Y:S01]  /*23db0*/  LDL.LU R10, [R1+0x9d0] ;  /* 0x0009d000010a7983 */ /* 0x000ee20000300800 */
[----:B------:R-:W-:Y:S01]  /*23dc0*/  PRMT R0, R73, 0x9910, RZ ;  /* 0x0000991049007816 */ /* 0x000fe200000000ff */
[----:B------:R-:W3:Y:S02]  /*23dd0*/  LDCU UR7, c[0x0][0x39c] ;  /* 0x00007380ff0777ac */ /* 0x000ee40008000800 */
[----:B------:R-:W4:Y:S01]  /*23de0*/  LDL.LU R14, [R1+0x84c] ;  /* 0x00084c00010e7983 */ /* 0x000f220000300800 */
[----:B------:R-:W2:Y:S03]  /*23df0*/  LDCU UR4, c[0x0][0x39c] ;  /* 0x00007380ff0477ac */ /* 0x000ea60008000800 */
[----:B------:R1:W-:Y:S01]  /*23e00*/  @P3 STG.E.U8 desc[UR18][R6.64], R9 ;  /* 0x0000000906003986 */ /* 0x0003e2000c101112 */
[----:B------:R-:W-:Y:S01]  /*23e10*/  F2FP.SATFINITE.E4M3.F32.PACK_AB_MERGE_C R75, R75, R74, RZ ;  /* 0x0000004a4b4b723e */ /* 0x000fe200048070ff */
[----:B------:R-:W5:Y:S02]  /*23e20*/  LDCU UR10, c[0x0][0x39c] ;  /* 0x00007380ff0a77ac */ /* 0x000f640008000800 */
[----:B------:R1:W-:Y:S01]  /*23e30*/  @P1 STG.E.U8 desc[UR18][R4.64], R73 ;  /* 0x0000004904001986 */ /* 0x0003e2000c101112 */
[----:B------:R-:W-:Y:S01]  /*23e40*/  ISETP.LT.AND P3, PT, R15, UR9, !P2 ;  /* 0x000000090f007c0c */ /* 0x000fe2000d761270 */
[----:B------:R-:W0:Y:S01]  /*23e50*/  LDCU UR9, c[0x0][0x39c] ;  /* 0x00007380ff0977ac */ /* 0x000e220008000800 */
[----:B-1----:R-:W-:-:S02]  /*23e60*/  IMAD.MOV.U32 R9, RZ, RZ, R0 ;  /* 0x000000ffff097224 */ /* 0x002fc400078e0000 */
[C---:B------:R-:W-:Y:S01]  /*23e70*/  VIADD R0, R8.reuse, UR5 ;  /* 0x0000000508007c36 */ /* 0x040fe20008000000 */
[CC--:B------:R-:W-:Y:S02]  /*23e80*/  IADD3 R4, P1, PT, R8.reuse, R3.reuse, RZ ;  /* 0x0000000308047210 */ /* 0x0c0fe40007f3e0ff */
[----:B------:R-:W-:Y:S02]  /*23e90*/  SHF.R.S32.HI R9, RZ, 0x8, R9 ;  /* 0x00000008ff097819 */ /* 0x000fe40000011409 */
[-C--:B------:R-:W-:Y:S01]  /*23ea0*/  LEA.HI.X.SX32 R5, R8, R2.reuse, 0x1, P1 ;  /* 0x0000000208057211 */ /* 0x080fe200008f0eff */
[C---:B------:R-:W-:Y:S01]  /*23eb0*/  VIADD R8, R0.reuse, UR5 ;  /* 0x0000000500087c36 */ /* 0x040fe20008000000 */
[C---:B------:R-:W-:Y:S02]  /*23ec0*/  IADD3 R6, P1, PT, R0.reuse, R3, RZ ;  /* 0x0000000300067210 */ /* 0x040fe40007f3e0ff */
[----:B------:R-:W-:Y:S01]  /*23ed0*/  PRMT R11, R75, 0x9910, RZ ;  /* 0x000099104b0b7816 */ /* 0x000fe200000000ff */
[----:B------:R1:W-:Y:S01]  /*23ee0*/  @P5 STG.E.U8 desc[UR18][R4.64], R9 ;  /* 0x0000000904005986 */ /* 0x0003e2000c101112 */
[----:B------:R-:W-:Y:S01]  /*23ef0*/  LEA.HI.X.SX32 R7, R0, R2, 0x1, P1 ;  /* 0x0000000200077211 */ /* 0x000fe200008f0eff */
[----:B------:R-:W-:Y:S01]  /*23f00*/  VIADD R0, R8, UR5 ;  /* 0x0000000508007c36 */ /* 0x000fe20008000000 */
[----:B------:R-:W-:-:S03]  /*23f10*/  SHF.R.S32.HI R11, RZ, 0x8, R11 ;  /* 0x00000008ff0b7819 */ /* 0x000fc6000001140b */
[----:B------:R0:W-:Y:S01]  /*23f20*/  @P0 STG.E.U8 desc[UR18][R6.64], R75 ;  /* 0x0000004b06000986 */ /* 0x0001e2000c101112 */
[----:B-1----:R-:W-:-:S04]  /*23f30*/  IADD3 R4, P5, PT, R8, R3, RZ ;  /* 0x0000000308047210 */ /* 0x002fc80007fbe0ff */
[----:B------:R-:W-:Y:S02]  /*23f40*/  LEA.HI.X.SX32 R5, R8, R2, 0x1, P5 ;  /* 0x0000000208057211 */ /* 0x000fe400028f0eff */
[----:B------:R-:W-:-:S03]  /*23f50*/  F2FP.SATFINITE.E4M3.F32.PACK_AB_MERGE_C R77, R77, R76, RZ ;  /* 0x0000004c4d4d723e */ /* 0x000fc600048070ff */
[----:B------:R1:W-:Y:S01]  /*23f60*/  @P3 STG.E.U8 desc[UR18][R4.64], R11 ;  /* 0x0000000b04003986 */ /* 0x0003e2000c101112 */
[----:B------:R-:W-:-:S04]  /*23f70*/  IADD3 R8, P3, PT, R0, R3, RZ ;  /* 0x0000000300087210 */ /* 0x000fc80007f7e0ff */
[----:B------:R-:W-:-:S05]  /*23f80*/  LEA.HI.X.SX32 R9, R0, R2, 0x1, P3 ;  /* 0x0000000200097211 */ /* 0x000fca00018f0eff */
[----:B------:R0:W-:Y:S01]  /*23f90*/  @P6 STG.E.U8 desc[UR18][R8.64], R77 ;  /* 0x0000004d08006986 */ /* 0x0001e2000c101112 */
[----:B--2---:R-:W-:Y:S01]  /*23fa0*/  ISETP.LT.AND P1, PT, R13, UR4, !P2 ;  /* 0x000000040d007c0c */ /* 0x004fe2000d721270 */
[----:B------:R-:W4:Y:S01]  /*23fb0*/  LDCU UR4, c[0x0][0x39c] ;  /* 0x00007380ff0477ac */ /* 0x000f220008000800 */
[----:B0-----:R-:W-:Y:S01]  /*23fc0*/  ISETP.LT.AND P0, PT, R12, UR6, !P2 ;  /* 0x000000060c007c0c */ /* 0x001fe2000d701270 */
[----:B------:R-:W0:Y:S01]  /*23fd0*/  LDCU UR6, c[0x0][0x39c] ;  /* 0x00007380ff0677ac */ /* 0x000e220008000800 */
[----:B------:R-:W0:Y:S01]  /*23fe0*/  LDL.LU R12, [R1+0x848] ;  /* 0x00084800010c7983 */ /* 0x000e220000300800 */
[----:B---3--:R-:W-:Y:S01]  /*23ff0*/  ISETP.LT.AND P5, PT, R10, UR7, !P2 ;  /* 0x000000070a007c0c */ /* 0x008fe2000d7a1270 */
[----:B------:R-:W-:Y:S01]  /*24000*/  VIADD R10, R0, UR5 ;  /* 0x00000005000a7c36 */ /* 0x000fe20008000000 */
[----:B------:R-:W-:Y:S01]  /*24010*/  PRMT R13, R77, 0x9910, RZ ;  /* 0x000099104d0d7816 */ /* 0x000fe200000000ff */
[----:B------:R-:W2:Y:S01]  /*24020*/  LDL.LU R17, [R1+0x844] ;  /* 0x0008440001117983 */ /* 0x000ea20000300800 */
[----:B------:R-:W-:Y:S01]  /*24030*/  F2FP.SATFINITE.E4M3.F32.PACK_AB_MERGE_C R79, R79, R78, RZ ;  /* 0x0000004e4f4f723e */ /* 0x000fe200048070ff */
[----:B------:R-:W2:Y:S01]  /*24040*/  LDCU UR7, c[0x0][0x39c] ;  /* 0x00007380ff0777ac */ /* 0x000ea20008000800 */
[----:B------:R-:W-:Y:S01]  /*24050*/  IADD3 R6, P3, PT, R10, R3, RZ ;  /* 0x000000030a067210 */ /* 0x000fe20007f7e0ff */
[----:B------:R-:W3:Y:S01]  /*24060*/  LDL.LU R16, [R1+0x840] ;  /* 0x0008400001107983 */ /* 0x000ee20000300800 */
[----:B------:R-:W-:-:S02]  /*24070*/  SHF.R.S32.HI R13, RZ, 0x8, R13 ;  /* 0x00000008ff0d7819 */ /* 0x000fc4000001140d */
[C---:B------:R-:W-:Y:S01]  /*24080*/  LEA.HI.X.SX32 R7, R10.reuse, R2, 0x1, P3 ;  /* 0x000000020a077211 */ /* 0x040fe200018f0eff */
[----:B------:R-:W-:Y:S01]  /*24090*/  VIADD R10, R10, UR5 ;  /* 0x000000050a0a7c36 */ /* 0x000fe20008000000 */
[----:B------:R-:W5:Y:S04]  /*240a0*/  LDL.LU R15, [R1+0x9cc] ;  /* 0x0009cc00010f7983 */ /* 0x000f680000300800 */
[----:B------:R4:W-:Y:S01]  /*240b0*/  @P1 STG.E.U8 desc[UR18][R6.64], R13 ;  /* 0x0000000d06001986 */ /* 0x0009e2000c101112 */
[----:B-1----:R-:W-:-:S04]  /*240c0*/  IADD3 R4, P1, PT, R10, R3, RZ ;  /* 0x000000030a047210 */ /* 0x002fc80007f3e0ff */
[----:B------:R-:W-:Y:S02]  /*240d0*/  LEA.HI.X.SX32 R5, R10, R2, 0x1, P1 ;  /* 0x000000020a057211 */ /* 0x000fe400008f0eff */
[----:B----4-:R-:W-:Y:S01]  /*240e0*/  ISETP.LT.AND P1, PT, R14, UR4, !P2 ;  /* 0x000000040e007c0c */ /* 0x010fe2000d721270 */
[----:B------:R-:W-:Y:S01]  /*240f0*/  VIADD R0, R10, UR5 ;  /* 0x000000050a007c36 */ /* 0x000fe20008000000 */
[----:B------:R-:W4:Y:S01]  /*24100*/  LDL.LU R14, [R1+0x9c0] ;  /* 0x0009c000010e7983 */ /* 0x000f220000300800 */
[----:B------:R-:W-:Y:S01]  /*24110*/  PRMT R11, R79, 0x9910, RZ ;  /* 0x000099104f0b7816 */ /* 0x000fe200000000ff */
[----:B------:R-:W4:Y:S02]  /*24120*/  LDCU UR4, c[0x0][0x39c] ;  /* 0x00007380ff0477ac */ /* 0x000f240008000800 */
[----:B------:R-:W-:-:S04]  /*24130*/  IADD3 R8, P6, PT, R0, R3, RZ ;  /* 0x0000000300087210 */ /* 0x000fc80007fde0ff */
[C---:B------:R-:W-:Y:S01]  /*24140*/  LEA.HI.X.SX32 R9, R0.reuse, R2, 0x1, P6 ;  /* 0x0000000200097211 */ /* 0x040fe200030f0eff */
[----:B------:R-:W-:Y:S01]  /*24150*/  VIADD R0, R0, UR5 ;  /* 0x0000000500007c36 */ /* 0x000fe20008000000 */
[----:B------:R-:W-:-:S04]  /*24160*/  SHF.R.S32.HI R11, RZ, 0x8, R11 ;  /* 0x00000008ff0b7819 */ /* 0x000fc8000001140b */
[C---:B------:R-:W-:Y:S02]  /*24170*/  IADD3 R6, P6, PT, R0.reuse, R3, RZ ;  /* 0x0000000300067210 */ /* 0x040fe40007fde0ff */
[----:B------:R-:W-:Y:S02]  /*24180*/  F2FP.SATFINITE.E4M3.F32.PACK_AB_MERGE_C R81, R81, R80, RZ ;  /* 0x000000505151723e */ /* 0x000fe400048070ff */
[C---:B------:R-:W-:Y:S01]  /*24190*/  LEA.HI.X.SX32 R7, R0.reuse, R2, 0x1, P6 ;  /* 0x0000000200077211 */ /* 0x040fe200030f0eff */
[----:B------:R-:W-:Y:S01]  /*241a0*/  VIADD R0, R0, UR5 ;  /* 0x0000000500007c36 */ /* 0x000fe20008000000 */
[----:B------:R1:W-:Y:S04]  /*241b0*/  @P0 STG.E.U8 desc[UR18][R4.64], R79 ;  /* 0x0000004f04000986 */ /* 0x0003e8000c101112 */
[----:B------:R1:W-:Y:S04]  /*241c0*/  @P5 STG.E.U8 desc[UR18][R8.64], R11 ;  /* 0x0000000b08005986 */ /* 0x0003e8000c101112 */
[----:B------:R0:W-:Y:S01]  /*241d0*/  @P1 STG.E.U8 desc[UR18][R6.64], R81 ;  /* 0x0000005106001986 */ /* 0x0001e2000c101112 */
[----:B-1----:R-:W-:-:S02]  /*241e0*/  PRMT R5, R81, 0x9910, RZ ;  /* 0x0000991051057816 */ /* 0x002fc400000000ff */
[CC--:B------:R-:W-:Y:S01]  /*241f0*/  IADD3 R4, P1, PT, R0.reuse, R3.reuse, RZ ;  /* 0x0000000300047210 */ /* 0x0c0fe20007f3e0ff */
[C---:B------:R-:W-:Y:S02]  /*24200*/  VIADD R9, R0.reuse, UR5 ;  /* 0x0000000500097c36 */ /* 0x040fe40008000000 */
[----:B------:R-:W-:Y:S01]  /*24210*/  IMAD.MOV.U32 R11, RZ, RZ, R5 ;  /* 0x000000ffff0b7224 */ /* 0x000fe200078e0005 */
[----:B------:R-:W-:Y:S02]  /*24220*/  LEA.HI.X.SX32 R5, R0, R2, 0x1, P1 ;  /* 0x0000000200057211 */ /* 0x000fe400008f0eff */
[C---:B------:R-:W-:Y:S01]  /*24230*/  IADD3 R8, P1, PT, R9.reuse, R3, RZ ;  /* 0x0000000309087210 */ /* 0x040fe20007f3e0ff */
[----:B------:R-:W-:-:S03]  /*24240*/  VIADD R0, R9, UR5 ;  /* 0x0000000509007c36 */ /* 0x000fc60008000000 */
[----:B------:R-:W-:Y:S02]  /*24250*/  LEA.HI.X.SX32 R9, R9, R2, 0x1, P1 ;  /* 0x0000000209097211 */ /* 0x000fe400008f0eff */
[----:B0-----:R-:W-:Y:S01]  /*24260*/  ISETP.LT.AND P3, PT, R12, UR6, !P2 ;  /* 0x000000060c007c0c */ /* 0x001fe2000d761270 */
[----:B------:R-:W0:Y:S01]  /*24270*/  LDCU UR6, c[0x0][0x39c] ;  /* 0x00007380ff0677ac */ /* 0x000e220008000800 */
[----:B------:R-:W0:Y:S04]  /*24280*/  LDL.LU R12, [R1+0x9bc] ;  /* 0x0009bc00010c7983 */ /* 0x000e280000300800 */
[----:B------:R-:W3:Y:S01]  /*24290*/  LDL.LU R10, [R1+0x9b8] ;  /* 0x0009b800010a7983 */ /* 0x000ee20000300800 */
[----:B-----5:R-:W-:Y:S01]  /*242a0*/  ISETP.LT.AND P6, PT, R15, UR10, !P2 ;  /* 0x0000000a0f007c0c */ /* 0x020fe2000d7c1270 */
[----:B------:R-:W1:Y:S02]  /*242b0*/  LDCU UR10, c[0x0][0x39c] ;  /* 0x00007380ff0a77ac */ /* 0x000e640008000800 */
[----:B------:R-:W5:Y:S01]  /*242c0*/  LDL.LU R15, [R1+0x83c] ;  /* 0x00083c00010f7983 */ /* 0x000f620000300800 */
[----:B----4-:R-:W-:Y:S01]  /*242d0*/  ISETP.LT.AND P1, PT, R14, UR4, !P2 ;  /* 0x000000040e007c0c */ /* 0x010fe2000d721270 */
[----:B------:R-:W5:Y:S02]  /*242e0*/  LDCU UR4, c[0x0][0x39c] ;  /* 0x00007380ff0477ac */ /* 0x000f640008000800 */
[----:B------:R-:W4:Y:S01]  /*242f0*/  LDL.LU R14, [R1+0x838] ;  /* 0x00083800010e7983 */ /* 0x000f220000300800 */
[----:B--2---:R-:W-:Y:S01]  /*24300*/  ISETP.LT.AND P0, PT, R17, UR7, !P2 ;  /* 0x0000000711007c0c */ /* 0x004fe2000d701270 */
[----:B------:R-:W2:Y:S01]  /*24310*/  LDCU UR7, c[0x0][0x39c] ;  /* 0x00007380ff0777ac */ /* 0x000ea20008000800 */
[----:B------:R-:W-:Y:S01]  /*24320*/  SHF.R.S32.HI R11, RZ, 0x8, R11 ;  /* 0x00000008ff0b7819 */ /* 0x000fe2000001140b */
[----:B------:R-:W4:Y:S01]  /*24330*/  LDL.LU R18, [R1+0x834] ;  /* 0x0008340001127983 */ /* 0x000f220000300800 */
[----:B---3--:R-:W-:Y:S01]  /*24340*/  ISETP.LT.AND P5, PT, R16, UR9, !P2 ;  /* 0x0000000910007c0c */ /* 0x008fe2000d7a1270 */
[----:B------:R-:W3:Y:S01]  /*24350*/  LDCU UR9, c[0x0][0x39c] ;  /* 0x00007380ff0977ac */ /* 0x000ee20008000800 */
[----:B------:R-:W-:Y:S01]  /*24360*/  F2FP.SATFINITE.E4M3.F32.PACK_AB_MERGE_C R83, R83, R82, RZ ;  /* 0x000000525353723e */ /* 0x000fe200048070ff */
[----:B------:R1:W-:Y:S01]  /*24370*/  @P3 STG.E.U8 desc[UR18][R4.64], R11 ;  /* 0x0000000b04003986 */ /* 0x0003e2000c101112 */
[----:B------:R-:W-:-:S02]  /*24380*/  IADD3 R6, P3, PT, R0, R3, RZ ;  /* 0x0000000300067210 */ /* 0x000fc40007f7e0ff */
[----:B------:R-:W-:Y:S01]  /*24390*/  PRMT R13, R83, 0x9910, RZ ;  /* 0x00009910530d7816 */ /* 0x000fe200000000ff */
[----:B------:R-:W3:Y:S01]  /*243a0*/  LDL.LU R17, [R1+0x830] ;  /* 0x0008300001117983 */ /* 0x000ee20000300800 */
[C---:B------:R-:W-:Y:S01]  /*243b0*/  LEA.HI.X.SX32 R7, R0.reuse, R2, 0x1, P3 ;  /* 0x0000000200077211 */ /* 0x040fe200018f0eff */
[----:B------:R-:W-:Y:S01]  /*243c0*/  VIADD R0, R0, UR5 ;  /* 0x0000000500007c36 */ /* 0x000fe20008000000 */
[----:B------:R-:W-:Y:S01]  /*243d0*/  SHF.R.S32.HI R13, RZ, 0x8, R13 ;  /* 0x00000008ff0d7819 */ /* 0x000fe2000001140d */
[----:B------:R0:W-:Y:S01]  /*243e0*/  @P0 STG.E.U8 desc[UR18][R8.64], R83 ;  /* 0x0000005308000986 */ /* 0x0001e2000c101112 */
[----:B------:R-:W-:-:S03]  /*243f0*/  F2FP.SATFINITE.E4M3.F32.PACK_AB_MERGE_C R85, R85, R84, RZ ;  /* 0x000000545555723e */ /* 0x000fc600048070ff */
[----:B------:R0:W-:Y:S01]  /*24400*/  @P5 STG.E.U8 desc[UR18][R6.64], R13 ;  /* 0x0000000d06005986 */ /* 0x0001e2000c101112 */
[C---:B-1----:R-:W-:Y:S02]  /*24410*/  IADD3 R4, P5, PT, R0.reuse, R3, RZ ;  /* 0x0000000300047210 */ /* 0x042fe40007fbe0ff */
[----:B------:R-:W-:Y:S01]  /*24420*/  PRMT R11, R85, 0x9910, RZ ;  /* 0x00009910550b7816 */ /* 0x000fe200000000ff */
[----:B------:R-:W3:Y:S01]  /*24430*/  LDL.LU R16, [R1+0x9b4] ;  /* 0x0009b40001107983 */ /* 0x000ee20000300800 */
[----:B------:R-:W-:Y:S02]  /*24440*/  LEA.HI.X.SX32 R5, R0, R2, 0x1, P5 ;  /* 0x0000000200057211 */ /* 0x000fe400028f0eff */
[----:B------:R-:W-:-:S03]  /*24450*/  SHF.R.S32.HI R11, RZ, 0x8, R11 ;  /* 0x00000008ff0b7819 */ /* 0x000fc6000001140b */
[----:B------:R1:W-:Y:S01]  /*24460*/  @P6 STG.E.U8 desc[UR18][R4.64], R85 ;  /* 0x0000005504006986 */ /* 0x0003e2000c101112 */
[----:B0-----:R-:W-:Y:S01]  /*24470*/  ISETP.LT.AND P0, PT, R12, UR6, !P2 ;  /* 0x000000060c007c0c */ /* 0x001fe2000d701270 */
[----:B------:R-:W4:Y:S01]  /*24480*/  LDCU UR6, c[0x0][0x39c] ;  /* 0x00007380ff0677ac */ /* 0x000f220008000800 */
[----:B--2---:R-:W-:Y:S01]  /*24490*/  ISETP.LT.AND P3, PT, R10, UR7, !P2 ;  /* 0x000000070a007c0c */ /* 0x004fe2000d761270 */
[----:B------:R-:W-:Y:S01]  /*244a0*/  VIADD R10, R0, UR5 ;  /* 0x00000005000a7c36 */ /* 0x000fe20008000000 */
[----:B------:R-:W0:Y:S04]  /*244b0*/  LDCU UR7, c[0x0][0x39c] ;  /* 0x00007380ff0777ac */ /* 0x000e280008000800 */
[----:B------:R-:W-:-:S04]  /*244c0*/  IADD3 R8, P5, PT, R10, R3, RZ ;  /* 0x000000030a087210 */ /* 0x000fc80007fbe0ff */
[C---:B------:R-:W-:Y:S01]  /*244d0*/  LEA.HI.X.SX32 R9, R10.reuse, R2, 0x1, P5 ;  /* 0x000000020a097211 */ /* 0x040fe200028f0eff */
[----:B------:R-:W-:-:S04]  /*244e0*/  VIADD R10, R10, UR5 ;  /* 0x000000050a0a7c36 */ /* 0x000fc80008000000 */
[----:B------:R2:W-:Y:S01]  /*244f0*/  @P1 STG.E.U8 desc[UR18][R8.64], R11 ;  /* 0x0000000b08001986 */ /* 0x0005e2000c101112 */
[----:B------:R-:W-:-:S04]  /*24500*/  IADD3 R6, P1, PT, R10, R3, RZ ;  /* 0x000000030a067210 */ /* 0x000fc80007f3e0ff */
[----:B------:R-:W-:Y:S02]  /*24510*/  LEA.HI.X.SX32 R7, R10, R2, 0x1, P1 ;  /* 0x000000020a077211 */ /* 0x000fe400008f0eff */
[----:B-----5:R-:W-:Y:S02]  /*24520*/  ISETP.LT.AND P1, PT, R15, UR4, !P2 ;  /* 0x000000040f007c0c */ /* 0x020fe4000d721270 */
[----:B----4-:R-:W-:Y:S01]  /*24530*/  ISETP.LT.AND P5, PT, R14, UR6, !P2 ;  /* 0x000000060e007c0c */ /* 0x010fe2000d7a1270 */
[----:B------:R-:W4:Y:S01]  /*24540*/  LDL.LU R15, [R1+0x9b0] ;  /* 0x0009b000010f7983 */ /* 0x000f220000300800 */
[----:B------:R-:W-:Y:S01]  /*24550*/  VIADD R0, R10, UR5 ;  /* 0x000000050a007c36 */ /* 0x000fe20008000000 */
[----:B------:R-:W-:Y:S01]  /*24560*/  F2FP.SATFINITE.E4M3.F32.PACK_AB_MERGE_C R87, R87, R86, RZ ;  /* 0x000000565757723e */ /* 0x000fe200048070ff */
[----:B------:R-:W4:Y:S01]  /*24570*/  LDCU UR4, c[0x0][0x39c] ;  /* 0x00007380ff0477ac */ /* 0x000f220008000800 */
[----:B------:R-:W5:Y:S02]  /*24580*/  LDL.LU R14, [R1+0x9ac] ;  /* 0x0009ac00010e7983 */ /* 0x000f640000300800 */
[C---:B-1----:R-:W-:Y:S01]  /*24590*/  IADD3 R4, P6, PT, R0.reuse, R3, RZ ;  /* 0x0000000300047210 */ /* 0x042fe20007fde0ff */
[----:B------:R-:W5:Y:S01]  /*245a0*/  LDCU UR6, c[0x0][0x39c] ;  /* 0x00007380ff0677ac */ /* 0x000f620008000800 */
[----:B------:R-:W-:Y:S01]  /*245b0*/  PRMT R12, R87, 0x9910, RZ ;  /* 0x00009910570c7816 */ /* 0x000fe200000000ff */
[----:B------:R-:W3:Y:S01]  /*245c0*/  LDL.LU R10, [R1+0x9a8] ;  /* 0x0009a800010a7983 */ /* 0x000ee20000300800 */
[C---:B------:R-:W-:Y:S01]  /*245d0*/  LEA.HI.X.SX32 R5, R0.reuse, R2, 0x1, P6 ;  /* 0x0000000200057211 */ /* 0x040fe200030f0eff */
[----:B------:R-:W-:Y:S01]  /*245e0*/  VIADD R0, R0, UR5 ;  /* 0x0000000500007c36 */ /* 0x000fe20008000000 */
[----:B--2---:R-:W-:-:S04]  /*245f0*/  SHF.R.S32.HI R11, RZ, 0x8, R12 ;  /* 0x00000008ff0b7819 */ /* 0x004fc8000001140c */
[CC--:B------:R-:W-:Y:S02]  /*24600*/  IADD3 R8, P6, PT, R0.reuse, R3.reuse, RZ ;  /* 0x0000000300087210 */ /* 0x0c0fe40007fde0ff */
[----:B------:R-:W-:Y:S02]  /*24610*/  F2FP.SATFINITE.E4M3.F32.PACK_AB_MERGE_C R89, R89, R88, RZ ;  /* 0x000000585959723e */ /* 0x000fe400048070ff */
[C---:B------:R-:W-:Y:S01]  /*24620*/  LEA.HI.X.SX32 R9, R0.reuse, R2, 0x1, P6 ;  /* 0x0000000200097211 */ /* 0x040fe200030f0eff */
[----:B------:R-:W-:Y:S01]  /*24630*/  VIADD R0, R0, UR5 ;  /* 0x0000000500007c36 */ /* 0x000fe20008000000 */
[----:B------:R1:W-:Y:S01]  /*24640*/  @P0 STG.E.U8 desc[UR18][R6.64], R87 ;  /* 0x0000005706000986 */ /* 0x0003e2000c101112 */
[----:B0-----:R-:W-:Y:S01]  /*24650*/  ISETP.LT.AND P0, PT, R18, UR7, !P2 ;  /* 0x0000000712007c0c */ /* 0x001fe2000d701270 */
[----:B------:R-:W0:Y:S02]  /*24660*/  LDCU UR7, c[0x0][0x39c] ;  /* 0x00007380ff0777ac */ /* 0x000e240008000800 */
[----:B------:R2:W-:Y:S04]  /*24670*/  @P3 STG.E.U8 desc[UR18][R4.64], R11 ;  /* 0x0000000b04003986 */ /* 0x0005e8000c101112 */
[----:B------:R0:W-:Y:S01]  /*24680*/  @P1 STG.E.U8 desc[UR18][R8.64], R89 ;  /* 0x0000005908001986 */ /* 0x0001e2000c101112 */
[----:B-1----:R-:W-:Y:S01]  /*24690*/  PRMT R6, R89, 0x9910, RZ ;  /* 0x0000991059067816 */ /* 0x002fe200000000ff */
[C---:B------:R-:W-:Y:S01]  /*246a0*/  VIADD R7, R0.reuse, UR5 ;  /* 0x0000000500077c36 */ /* 0x040fe20008000000 */
[----:B--2---:R-:W-:-:S03]  /*246b0*/  IADD3 R4, P1, PT, R0, R3, RZ ;  /* 0x0000000300047210 */ /* 0x004fc60007f3e0ff */
[----:B------:R-:W-:Y:S01]  /*246c0*/  IMAD.MOV.U32 R11, RZ, RZ, R6 ;  /* 0x000000ffff0b7224 */ /* 0x000fe200078e0006 */
[----:B------:R-:W-:Y:S02]  /*246d0*/  LEA.HI.X.SX32 R5, R0, R2, 0x1, P1 ;  /* 0x0000000200057211 */ /* 0x000fe400008f0eff */
[C---:B------:R-:W-:Y:S01]  /*246e0*/  IADD3 R6, P1, PT, R7.reuse, R3, RZ ;  /* 0x0000000307067210 */ /* 0x040fe20007f3e0ff */
[----:B------:R-:W-:Y:S01]  /*246f0*/  VIADD R0, R7, UR5 ;  /* 0x0000000507007c36 */ /* 0x000fe20008000000 */
[----:B------:R-:W-:Y:S02]  /*24700*/  SHF.R.S32.HI R11, RZ, 0x8, R11 ;  /* 0x00000008ff0b7819 */ /* 0x000fe4000001140b */
[----:B------:R-:W-:Y:S02]  /*24710*/  F2FP.SATFINITE.E4M3.F32.PACK_AB_MERGE_C R91, R91, R90, RZ ;  /* 0x0000005a5b5b723e */ /* 0x000fe400048070ff */
[----:B------:R-:W-:Y:S01]  /*24720*/  LEA.HI.X.SX32 R7, R7, R2, 0x1, P1 ;  /* 0x0000000207077211 */ /* 0x000fe200008f0eff */
[----:B------:R1:W-:Y:S04]  /*24730*/  @P5 STG.E.U8 desc[UR18][R4.64], R11 ;  /* 0x0000000b04005986 */ /* 0x0003e8000c101112 */
[----:B------:R2:W-:Y:S01]  /*24740*/  @P0 STG.E.U8 desc[UR18][R6.64], R91 ;  /* 0x0000005b06000986 */ /* 0x0005e2000c101112 */
[----:B----4-:R-:W-:Y:S01]  /*24750*/  ISETP.LT.AND P1, PT, R15, UR4, !P2 ;  /* 0x000000040f007c0c */ /* 0x010fe2000d721270 */
[----:B------:R-:W4:Y:S02]  /*24760*/  LDCU UR4, c[0x0][0x39c] ;  /* 0x00007380ff0477ac */ /* 0x000f240008000800 */
[----:B------:R-:W4:Y:S01]  /*24770*/  LDL.LU R15, [R1+0x82c] ;  /* 0x00082c00010f7983 */ /* 0x000f220000300800 */
[----:B-----5:R-:W-:Y:S01]  /*24780*/  ISETP.LT.AND P0, PT, R14, UR6, !P2 ;  /* 0x000000060e007c0c */ /* 0x020fe2000d701270 */
[----:B------:R-:W5:Y:S02]  /*24790*/  LDCU UR6, c[0x0][0x39c] ;  /* 0x00007380ff0677ac */ /* 0x000f640008000800 */
[----:B------:R-:W5:Y:S01]  /*247a0*/  LDL.LU R14, [R1+0x828] ;  /* 0x00082800010e7983 */ /* 0x000f620000300800 */
[----:B---3--:R-:W-:-:S02]  /*247b0*/  ISETP.LT.AND P3, PT, R17, UR9, !P2 ;  /* 0x0000000911007c0c */ /* 0x008fc4000d761270 */
[----:B------:R-:W-:Y:S01]  /*247c0*/  PRMT R13, R91, 0x9910, RZ ;  /* 0x000099105b0d7816 */ /* 0x000fe200000000ff */
[----:B------:R-:W3:Y:S01]  /*247d0*/  LDL.LU R18, [R1+0x824] ;  /* 0x0008240001127983 */ /* 0x000ee20000300800 */
[CC--:B0-----:R-:W-:Y:S01]  /*247e0*/  IADD3 R8, P5, PT, R0.reuse, R3.reuse, RZ ;  /* 0x0000000300087210 */ /* 0x0c1fe20007fbe0ff */
[----:B------:R-:W0:Y:S01]  /*247f0*/  LDCU UR9, c[0x0][0x39c] ;  /* 0x00007380ff0977ac */ /* 0x000e220008000800 */
[----:B------:R-:W-:Y:S01]  /*24800*/  SHF.R.S32.HI R13, RZ, 0x8, R13 ;  /* 0x00000008ff0d7819 */ /* 0x000fe2000001140d */
[----:B------:R-:W0:Y:S01]  /*24810*/  LDL.LU R17, [R1+0x820] ;  /* 0x0008200001117983 */ /* 0x000e220000300800 */
[C---:B------:R-:W-:Y:S01]  /*24820*/  LEA.HI.X.SX32 R9, R0.reuse, R2, 0x1, P5 ;  /* 0x0000000200097211 */ /* 0x040fe200028f0eff */
[----:B------:R-:W-:Y:S01]  /*24830*/  VIADD R0, R0, UR5 ;  /* 0x0000000500007c36 */ /* 0x000fe20008000000 */
[----:B------:R-:W-:Y:S01]  /*24840*/  ISETP.LT.AND P5, PT, R10, UR7, !P2 ;  /* 0x000000070a007c0c */ /* 0x000fe2000d7a1270 */
[----:B------:R-:W3:Y:S01]  /*24850*/  LDCU UR7, c[0x0][0x39c] ;  /* 0x00007380ff0777ac */ /* 0x000ee20008000800 */
[----:B------:R-:W-:Y:S01]  /*24860*/  ISETP.LT.AND P6, PT, R16, UR10, !P2 ;  /* 0x0000000a10007c0c */ /* 0x000fe2000d7c1270 */
[----:B------:R2:W-:Y:S01]  /*24870*/  @P3 STG.E.U8 desc[UR18][R8.64], R13 ;  /* 0x0000000d08003986 */ /* 0x0005e2000c101112 */
[C---:B-1----:R-:W-:Y:S01]  /*24880*/  IADD3 R4, P3, PT, R0.reuse, R3, RZ ;  /* 0x0000000300047210 */ /* 0x042fe20007f7e0ff */
[C---:B------:R-:W-:Y:S01]  /*24890*/  VIADD R10, R0.reuse, UR5 ;  /* 0x00000005000a7c36 */ /* 0x040fe20008000000 */
[----:B------:R-:W-:Y:S01]  /*248a0*/  F2FP.SATFINITE.E4M3.F32.PACK_AB_MERGE_C R93, R93, R92, RZ ;  /* 0x0000005c5d5d723e */ /* 0x000fe200048070ff */
[----:B------:R-:W3:Y:S01]  /*248b0*/  LDL.LU R16, [R1+0x99c] ;  /* 0x00099c0001107983 */ /* 0x000ee20000300800 */
[----:B------:R-:W-:Y:S01]  /*248c0*/  LEA.HI.X.SX32 R5, R0, R2, 0x1, P3 ;  /* 0x0000000200057211 */ /* 0x000fe200018f0eff */
[----:B------:R-:W1:Y:S01]  /*248d0*/  LDCU UR10, c[0x0][0x39c] ;  /* 0x00007380ff0a77ac */ /* 0x000e620008000800 */
[----:B------:R-:W-:-:S02]  /*248e0*/  PRMT R11, R93, 0x9910, RZ ;  /* 0x000099105d0b7816 */ /* 0x000fc400000000ff */
[CC--:B--2---:R-:W-:Y:S02]  /*248f0*/  IADD3 R6, P3, PT, R10.reuse, R3.reuse, RZ ;  /* 0x000000030a067210 */ /* 0x0c4fe40007f7e0ff */
[----:B------:R-:W-:Y:S02]  /*24900*/  SHF.R.S32.HI R11, RZ, 0x8, R11 ;  /* 0x00000008ff0b7819 */ /* 0x000fe4000001140b */
[C---:B------:R-:W-:Y:S01]  /*24910*/  LEA.HI.X.SX32 R7, R10.reuse, R2, 0x1, P3 ;  /* 0x000000020a077211 */ /* 0x040fe200018f0eff */
[----:B------:R-:W-:Y:S01]  /*24920*/  VIADD R10, R10, UR5 ;  /* 0x000000050a0a7c36 */ /* 0x000fe20008000000 */
[----:B------:R2:W-:Y:S04]  /*24930*/  @P6 STG.E.U8 desc[UR18][R4.64], R93 ;  /* 0x0000005d04006986 */ /* 0x0005e8000c101112 */
[----:B------:R0:W-:Y:S01]  /*24940*/  @P1 STG.E.U8 desc[UR18][R6.64], R11 ;  /* 0x0000000b06001986 */ /* 0x0001e2000c101112 */
[----:B------:R-:W-:-:S04]  /*24950*/  IADD3 R8, P1, PT, R10, R3, RZ ;  /* 0x000000030a087210 */ /* 0x000fc80007f3e0ff */
[----:B------:R-:W-:Y:S02]  /*24960*/  LEA.HI.X.SX32 R9, R10, R2, 0x1, P1 ;  /* 0x000000020a097211 */ /* 0x000fe400008f0eff */
[----:B----4-:R-:W-:Y:S02]  /*24970*/  ISETP.LT.AND P1, PT, R15, UR4, !P2 ;  /* 0x000000040f007c0c */ /* 0x010fe4000d721270 */
[----:B-----5:R-:W-:Y:S01]  /*24980*/  ISETP.LT.AND P3, PT, R14, UR6, !P2 ;  /* 0x000000060e007c0c */ /* 0x020fe2000d761270 */
[----:B------:R-:W4:Y:S01]  /*24990*/  LDL.LU R15, [R1+0x990] ;  /* 0x00099000010f7983 */ /* 0x000f220000300800 */
[----:B------:R-:W-:Y:S01]  /*249a0*/  VIADD R0, R10, UR5 ;  /* 0x000000050a007c36 */ /* 0x000fe20008000000 */
[----:B------:R-:W-:Y:S01]  /*249b0*/  F2FP.SATFINITE.E4M3.F32.PACK_AB_MERGE_C R95, R95, R94, RZ ;  /* 0x0000005e5f5f723e */ /* 0x000fe200048070ff */
[----:B------:R-:W4:Y:S01]  /*249c0*/  LDCU UR4, c[0x0][0x39c] ;  /* 0x00007380ff0477ac */ /* 0x000f220008000800 */
[----:B------:R-:W5:Y:S02]  /*249d0*/  LDL.LU R14, [R1+0x98c] ;  /* 0x00098c00010e7983 */ /* 0x000f640000300800 */
[C---:B--2---:R-:W-:Y:S01]  /*249e0*/  IADD3 R4, P6, PT, R0.reuse, R3, RZ ;  /* 0x0000000300047210 */ /* 0x044fe20007fde0ff */
[----:B------:R-:W5:Y:S01]  /*249f0*/  LDCU UR6, c[0x0][0x39c] ;  /* 0x00007380ff0677ac */ /* 0x000f620008000800 */
[----:B------:R-:W-:Y:S01]  /*24a00*/  PRMT R12, R95, 0x9910, RZ ;  /* 0x000099105f0c7816 */ /* 0x000fe200000000ff */
[----:B------:R-:W2:Y:S01]  /*24a10*/  LDL.LU R10, [R1+0x988] ;  /* 0x00098800010a7983 */ /* 0x000ea20000300800 */
[C---:B------:R-:W-:Y:S01]  /*24a20*/  LEA.HI.X.SX32 R5, R0.reuse, R2, 0x1, P6 ;  /* 0x0000000200057211 */ /* 0x040fe200030f0eff */
[----:B------:R-:W-:Y:S01]  /*24a30*/  VIADD R0, R0, UR5 ;  /* 0x0000000500007c36 */ /* 0x000fe20008000000 */
[----:B0-----:R-:W-:-:S04]  /*24a40*/  SHF.R.S32.HI R11, RZ, 0x8, R12 ;  /* 0x00000008ff0b7819 */ /* 0x001fc8000001140c */
[CC--:B------:R-:W-:Y:S02]  /*24a50*/  IADD3 R6, P6, PT, R0.reuse, R3.reuse, RZ ;  /* 0x0000000300067210 */ /* 0x0c0fe40007fde0ff */
[----:B------:R-:W-:Y:S02]  /*24a60*/  F2FP.SATFINITE.E4M3.F32.PACK_AB_MERGE_C R97, R97, R96, RZ ;  /* 0x000000606161723e */ /* 0x000fe400048070ff */
[C---:B------:R-:W-:Y:S01]  /*24a70*/  LEA.HI.X.SX32 R7, R0.reuse, R2, 0x1, P6 ;  /* 0x0000000200077211 */ /* 0x040fe200030f0eff */
[----:B------:R-:W-:Y:S01]  /*24a80*/  VIADD R0, R0, UR5 ;  /* 0x0000000500007c36 */ /* 0x000fe20008000000 */
[----:B------:R0:W-:Y:S01]  /*24a90*/  @P0 STG.E.U8 desc[UR18][R8.64], R95 ;  /* 0x0000005f08000986 */ /* 0x0001e2000c101112 */
[----:B---3--:R-:W-:Y:S01]  /*24aa0*/  ISETP.LT.AND P0, PT, R18, UR7, !P2 ;  /* 0x0000000712007c0c */ /* 0x008fe2000d701270 */
[----:B------:R-:W2:Y:S02]  /*24ab0*/  LDCU UR7, c[0x0][0x39c] ;  /* 0x00007380ff0777ac */ /* 0x000ea40008000800 */
[----:B------:R3:W-:Y:S04]  /*24ac0*/  @P5 STG.E.U8 desc[UR18][R4.64], R11 ;  /* 0x0000000b04005986 */ /* 0x0007e8000c101112 */
[----:B------:R1:W-:Y:S01]  /*24ad0*/  @P1 STG.E.U8 desc[UR18][R6.64], R97 ;  /* 0x0000006106001986 */ /* 0x0003e2000c101112 */
[----:B0-----:R-:W-:Y:S01]  /*24ae0*/  PRMT R8, R97, 0x9910, RZ ;  /* 0x0000991061087816 */ /* 0x001fe200000000ff */
[C---:B------:R-:W-:Y:S01]  /*24af0*/  VIADD R9, R0.reuse, UR5 ;  /* 0x0000000500097c36 */ /* 0x040fe20008000000 */
[----:B---3--:R-:W-:-:S03]  /*24b00*/  IADD3 R4, P1, PT, R0, R3, RZ ;  /* 0x0000000300047210 */ /* 0x008fc60007f3e0ff */
        /* <DEDUP_REMOVED lines=15> */
[----:B------:R-:W-:-:S02]  /*24c00*/  ISETP.LT.AND P5, PT, R17, UR9, !P2 ;  /* 0x0000000911007c0c */ /* 0x000fc4000d7a1270 */
[----:B------:R-:W-:Y:S01]  /*24c10*/  PRMT R13, R99, 0x9910, RZ ;  /* 0x00009910630d7816 */ /* 0x000fe200000000ff */
[----:B------:R-:W5:Y:S01]  /*24c20*/  LDL.LU R18, [R1+0x810] ;  /* 0x0008100001127983 */ /* 0x000f620000300800 */
[CC--:B-1----:R-:W-:Y:S01]  /*24c30*/  IADD3 R6, P3, PT, R0.reuse, R3.reuse, RZ ;  /* 0x0000000300067210 */ /* 0x0c2fe20007f7e0ff */
[----:B------:R-:W1:Y:S01]  /*24c40*/  LDCU UR9, c[0x0][0x39c] ;  /* 0x00007380ff0977ac */ /* 0x000e620008000800 */
[----:B------:R-:W-:Y:S01]  /*24c50*/  SHF.R.S32.HI R13, RZ, 0x8, R13 ;  /* 0x00000008ff0d7819 */ /* 0x000fe2000001140d */
[----:B------:R-:W1:Y:S01]  /*24c60*/  LDL.LU R17, [R1+0x80c] ;  /* 0x00080c0001117983 */ /* 0x000e620000300800 */
[C---:B------:R-:W-:Y:S01]  /*24c70*/  LEA.HI.X.SX32 R7, R0.reuse, R2, 0x1, P3 ;  /* 0x0000000200077211 */ /* 0x040fe200018f0eff */
[----:B------:R-:W-:Y:S01]  /*24c80*/  VIADD R0, R0, UR5 ;  /* 0x0000000500007c36 */ /* 0x000fe20008000000 */
[----:B--2---:R-:W-:Y:S01]  /*24c90*/  ISETP.LT.AND P3, PT, R10, UR7, !P2 ;  /* 0x000000070a007c0c */ /* 0x004fe2000d761270 */
[----:B------:R-:W2:Y:S01]  /*24ca0*/  LDCU UR7, c[0x0][0x39c] ;  /* 0x00007380ff0777ac */ /* 0x000ea20008000800 */
[----:B------:R-:W-:Y:S01]  /*24cb0*/  ISETP.LT.AND P6, PT, R16, UR10, !P2 ;  /* 0x0000000a10007c0c */ /* 0x000fe2000d7c1270 */
[----:B------:R2:W-:Y:S01]  /*24cc0*/  @P5 STG.E.U8 desc[UR18][R6.64], R13 ;  /* 0x0000000d06005986 */ /* 0x0005e2000c101112 */
[C---:B0-----:R-:W-:Y:S01]  /*24cd0*/  IADD3 R4, P5, PT, R0.reuse, R3, RZ ;  /* 0x0000000300047210 */ /* 0x041fe20007fbe0ff */
[C---:B------:R-:W-:Y:S01]  /*24ce0*/  VIADD R10, R0.reuse, UR5 ;  /* 0x00000005000a7c36 */ /* 0x040fe20008000000 */
[----:B------:R-:W-:Y:S01]  /*24cf0*/  F2FP.SATFINITE.E4M3.F32.PACK_AB_MERGE_C R101, R101, R100, RZ ;  /* 0x000000646565723e */ /* 0x000fe200048070ff */
[----:B------:R-:W5:Y:S01]  /*24d00*/  LDL.LU R16, [R1+0x984] ;  /* 0x0009840001107983 */ /* 0x000f620000300800 */
[----:B------:R-:W-:Y:S01]  /*24d10*/  LEA.HI.X.SX32 R5, R0, R2, 0x1, P5 ;  /* 0x0000000200057211 */ /* 0x000fe200028f0eff */
[----:B------:R-:W0:Y:S01]  /*24d20*/  LDCU UR10, c[0x0][0x39c] ;  /* 0x00007380ff0a77ac */ /* 0x000e220008000800 */
[----:B------:R-:W-:-:S02]  /*24d30*/  PRMT R11, R101, 0x9910, RZ ;  /* 0x00009910650b7816 */ /* 0x000fc400000000ff */
[CC--:B---3--:R-:W-:Y:S02]  /*24d40*/  IADD3 R8, P5, PT, R10.reuse, R3.reuse, RZ ;  /* 0x000000030a087210 */ /* 0x0c8fe40007fbe0ff */
[----:B------:R-:W-:Y:S02]  /*24d50*/  SHF.R.S32.HI R11, RZ, 0x8, R11 ;  /* 0x00000008ff0b7819 */ /* 0x000fe4000001140b */
[C---:B------:R-:W-:Y:S01]  /*24d60*/  LEA.HI.X.SX32 R9, R10.reuse, R2, 0x1, P5 ;  /* 0x000000020a097211 */ /* 0x040fe200028f0eff */
[----:B------:R-:W-:Y:S01]  /*24d70*/  VIADD R10, R10, UR5 ;  /* 0x000000050a0a7c36 */ /* 0x000fe20008000000 */
[----:B------:R3:W-:Y:S04]  /*24d80*/  @P6 STG.E.U8 desc[UR18][R4.64], R101 ;  /* 0x0000006504006986 */ /* 0x0007e8000c101112 */
[----:B------:R0:W-:Y:S01]  /*24d90*/  @P1 STG.E.U8 desc[UR18][R8.64], R11 ;  /* 0x0000000b08001986 */ /* 0x0001e2000c101112 */
[----:B--2---:R-:W-:-:S04]  /*24da0*/  IADD3 R6, P1, PT, R10, R3, RZ ;  /* 0x000000030a067210 */ /* 0x004fc80007f3e0ff */
[----:B------:R-:W-:Y:S02]  /*24db0*/  LEA.HI.X.SX32 R7, R10, R2, 0x1, P1 ;  /* 0x000000020a077211 */ /* 0x000fe400008f0eff */
[----:B----4-:R-:W-:Y:S02]  /*24dc0*/  ISETP.LT.AND P1, PT, R15, UR4, !P2 ;  /* 0x000000040f007c0c */ /* 0x010fe4000d721270 */
[----:B-----5:R-:W-:Y:S01]  /*24dd0*/  ISETP.LT.AND P5, PT, R14, UR6, !P2 ;  /* 0x000000060e007c0c */ /* 0x020fe2000d7a1270 */
[----:B------:R-:W2:Y:S01]  /*24de0*/  LDL.LU R15, [R1+0x980] ;  /* 0x00098000010f7983 */ /* 0x000ea20000300800 */
[----:B------:R-:W-:Y:S01]  /*24df0*/  VIADD R0, R10, UR5 ;  /* 0x000000050a007c36 */ /* 0x000fe20008000000 */
[----:B------:R-:W-:Y:S01]  /*24e00*/  F2FP.SATFINITE.E4M3.F32.PACK_AB_MERGE_C R103, R103, R102, RZ ;  /* 0x000000666767723e */ /* 0x000fe200048070ff */
[----:B------:R-:W2:Y:S01]  /*24e10*/  LDCU UR4, c[0x0][0x39c] ;  /* 0x00007380ff0477ac */ /* 0x000ea20008000800 */
[----:B------:R-:W4:Y:S02]  /*24e20*/  LDL.LU R14, [R1+0x97c] ;  /* 0x00097c00010e7983 */ /* 0x000f240000300800 */
[C---:B---3--:R-:W-:Y:S01]  /*24e30*/  IADD3 R4, P6, PT, R0.reuse, R3, RZ ;  /* 0x0000000300047210 */ /* 0x048fe20007fde0ff */
[----:B------:R-:W4:Y:S01]  /*24e40*/  LDCU UR6, c[0x0][0x39c] ;  /* 0x00007380ff0677ac */ /* 0x000f220008000800 */
[----:B------:R-:W-:Y:S01]  /*24e50*/  PRMT R12, R103, 0x9910, RZ ;  /* 0x00009910670c7816 */ /* 0x000fe200000000ff */
[----:B------:R-:W3:Y:S01]  /*24e60*/  LDL.LU R10, [R1+0x8dc] ;  /* 0x0008dc00010a7983 */ /* 0x000ee20000300800 */
        /* <DEDUP_REMOVED lines=8> */
[----:B------:R-:W-:Y:S01]  /*24ef0*/  ISETP.LT.AND P0, PT, R18, UR7, !P2 ;  /* 0x0000000712007c0c */ /* 0x000fe2000d701270 */
[----:B------:R-:W3:Y:S02]  /*24f00*/  LDCU UR7, c[0x0][0x39c] ;  /* 0x00007380ff0777ac */ /* 0x000ee40008000800 */
[----:B------:R5:W-:Y:S04]  /*24f10*/  @P3 STG.E.U8 desc[UR18][R4.64], R11 ;  /* 0x0000000b04003986 */ /* 0x000be8000c101112 */
[----:B------:R1:W-:Y:S01]  /*24f20*/  @P1 STG.E.U8 desc[UR18][R8.64], R105 ;  /* 0x0000006908001986 */ /* 0x0003e2000c101112 */
[----:B0-----:R-:W-:Y:S01]  /*24f30*/  PRMT R6, R105, 0x9910, RZ ;  /* 0x0000991069067816 */ /* 0x001fe200000000ff */
[C---:B------:R-:W-:Y:S01]  /*24f40*/  VIADD R7, R0.reuse, UR5 ;  /* 0x0000000500077c36 */ /* 0x040fe20008000000 */
[----:B-----5:R-:W-:-:S03]  /*24f50*/  IADD3 R4, P1, PT, R0, R3, RZ ;  /* 0x0000000300047210 */ /* 0x020fc60007f3e0ff */
        /* <DEDUP_REMOVED lines=9> */
[----:B--2---:R-:W-:Y:S01]  /*24ff0*/  ISETP.LT.AND P1, PT, R15, UR4, !P2 ;  /* 0x000000040f007c0c */ /* 0x004fe2000d721270 */
[----:B------:R-:W2:Y:S02]  /*25000*/  LDCU UR4, c[0x0][0x39c] ;  /* 0x00007380ff0477ac */ /* 0x000ea40008000800 */
[----:B------:R-:W2:Y:S01]  /*25010*/  LDL.LU R15, [R1+0x808] ;  /* 0x00080800010f7983 */ /* 0x000ea20000300800 */
[----:B----4-:R-:W-:Y:S01]  /*25020*/  ISETP.LT.AND P0, PT, R14, UR6, !P2 ;  /* 0x000000060e007c0c */ /* 0x010fe2000d701270 */
[----:B------:R-:W4:Y:S02]  /*25030*/  LDCU UR6, c[0x0][0x39c] ;  /* 0x00007380ff0677ac */ /* 0x000f240008000800 */
[----:B------:R-:W4:Y:S01]  /*25040*/  LDL.LU R14, [R1+0x804] ;  /* 0x00080400010e7983 */ /* 0x000f220000300800 */
[----:B-1----:R-:W-:-:S02]  /*25050*/  ISETP.LT.AND P3, PT, R17, UR9, !P2 ;  /* 0x0000000911007c0c */ /* 0x002fc4000d761270 */
[----:B------:R-:W-:Y:S01]  /*25060*/  PRMT R13, R107, 0x9910, RZ ;  /* 0x000099106b0d7816 */ /* 0x000fe200000000ff */
[----:B------:R-:W4:Y:S01]  /*25070*/  LDL.LU R18, [R1+0x800] ;  /* 0x0008000001127983 */ /* 0x000f220000300800 */
[CC--:B------:R-:W-:Y:S01]  /*25080*/  IADD3 R8, P5, PT, R0.reuse, R3.reuse, RZ ;  /* 0x0000000300087210 */ /* 0x0c0fe20007fbe0ff */
[----:B------:R-:W1:Y:S01]  /*25090*/  LDCU UR9, c[0x0][0x39c] ;  /* 0x00007380ff0977ac */ /* 0x000e620008000800 */
[----:B------:R-:W-:Y:S01]  /*250a0*/  SHF.R.S32.HI R13, RZ, 0x8, R13 ;  /* 0x00000008ff0d7819 */ /* 0x000fe2000001140d */
[----:B------:R-:W1:Y:S01]  /*250b0*/  LDL.LU R17, [R1+0x7fc] ;  /* 0x0007fc0001117983 */ /* 0x000e620000300800 */
[C---:B------:R-:W-:Y:S01]  /*250c0*/  LEA.HI.X.SX32 R9, R0.reuse, R2, 0x1, P5 ;  /* 0x0000000200097211 */ /* 0x040fe200028f0eff */
[----:B------:R-:W-:Y:S01]  /*250d0*/  VIADD R0, R0, UR5 ;  /* 0x0000000500007c36 */ /* 0x000fe20008000000 */
[----:B---3--:R-:W-:Y:S01]  /*250e0*/  ISETP.LT.AND P5, PT, R10, UR7, !P2 ;  /* 0x000000070a007c0c */ /* 0x008fe2000d7a1270 */
[----:B------:R-:W3:Y:S01]  /*250f0*/  LDCU UR7, c[0x0][0x39c] ;  /* 0x00007380ff0777ac */ /* 0x000ee20008000800 */
[----:B------:R-:W-:Y:S01]  /*25100*/  ISETP.LT.AND P6, PT, R16, UR10, !P2 ;  /* 0x0000000a10007c0c */ /* 0x000fe2000d7c1270 */
[----:B------:R3:W-:Y:S01]  /*25110*/  @P3 STG.E.U8 desc[UR18][R8.64], R13 ;  /* 0x0000000d08003986 */ /* 0x0007e2000c101112 */
[C---:B0-----:R-:W-:Y:S01]  /*25120*/  IADD3 R4, P3, PT, R0.reuse, R3, RZ ;  /* 0x0000000300047210 */ /* 0x041fe20007f7e0ff */
[C---:B------:R-:W-:Y:S01]  /*25130*/  VIADD R10, R0.reuse, UR5 ;  /* 0x00000005000a7c36 */ /* 0x040fe20008000000 */
[----:B------:R-:W-:Y:S01]  /*25140*/  F2FP.SATFINITE.E4M3.F32.PACK_AB_MERGE_C R109, R109, R108, RZ ;  /* 0x0000006c6d6d723e */ /* 0x000fe200048070ff */
[----:B------:R-:W4:Y:S01]  /*25150*/  LDL.LU R16, [R1+0x978] ;  /* 0x0009780001107983 */ /* 0x000f220000300800 */
[----:B------:R-:W-:Y:S01]  /*25160*/  LEA.HI.X.SX32 R5, R0, R2, 0x1, P3 ;  /* 0x0000000200057211 */ /* 0x000fe200018f0eff */
[----:B------:R-:W0:Y:S01]  /*25170*/  LDCU UR10, c[0x0][0x39c] ;  /* 0x00007380ff0a77ac */ /* 0x000e220008000800 */
[----:B------:R-:W-:-:S02]  /*25180*/  PRMT R11, R109, 0x9910, RZ ;  /* 0x000099106d0b7816 */ /* 0x000fc400000000ff */
[CC--:B-----5:R-:W-:Y:S02]  /*25190*/  IADD3 R6, P3, PT, R10.reuse, R3.reuse, RZ ;  /* 0x000000030a067210 */ /* 0x0e0fe40007f7e0ff */
[----:B------:R-:W-:Y:S02]  /*251a0*/  SHF.R.S32.HI R11, RZ, 0x8, R11 ;  /* 0x00000008ff0b7819 */ /* 0x000fe4000001140b */
[C---:B------:R-:W-:Y:S01]  /*251b0*/  LEA.HI.X.SX32 R7, R10.reuse, R2, 0x1, P3 ;  /* 0x000000020a077211 */ /* 0x040fe200018f0eff */
[----:B------:R-:W-:Y:S01]  /*251c0*/  VIADD R10, R10, UR5 ;  /* 0x000000050a0a7c36 */ /* 0x000fe20008000000 */
[----:B------:R5:W-:Y:S04]  /*251d0*/  @P6 STG.E.U8 desc[UR18][R4.64], R109 ;  /* 0x0000006d04006986 */ /* 0x000be8000c101112 */
[----:B------:R0:W-:Y:S01]  /*251e0*/  @P1 STG.E.U8 desc[UR18][R6.64], R11 ;  /* 0x0000000b06001986 */ /* 0x0001e2000c101112 */
[----:B---3--:R-:W-:-:S04]  /*251f0*/  IADD3 R8, P1, PT, R10, R3, RZ ;  /* 0x000000030a087210 */ /* 0x008fc80007f3e0ff */
[----:B------:R-:W-:Y:S02]  /*25200*/  LEA.HI.X.SX32 R9, R10, R2, 0x1, P1 ;  /* 0x000000020a097211 */ /* 0x000fe400008f0eff */
[----:B--2---:R-:W-:Y:S02]  /*25210*/  ISETP.LT.AND P1, PT, R15, UR4, !P2 ;  /* 0x000000040f007c0c */ /* 0x004fe4000d721270 */
[----:B----4-:R-:W-:Y:S01]  /*25220*/  ISETP.LT.AND P3, PT, R14, UR6, !P2 ;  /* 0x000000060e007c0c */ /* 0x010fe2000d761270 */
[----:B------:R-:W2:Y:S01]  /*25230*/  LDL.LU R15, [R1+0x96c] ;  /* 0x00096c00010f7983 */ /* 0x000ea20000300800 */
[----:B------:R-:W-:Y:S01]  /*25240*/  VIADD R0, R10, UR5 ;  /* 0x000000050a007c36 */ /* 0x000fe20008000000 */
[----:B------:R-:W-:Y:S01]  /*25250*/  F2FP.SATFINITE.E4M3.F32.PACK_AB_MERGE_C R111, R111, R110, RZ ;  /* 0x0000006e6f6f723e */ /* 0x000fe200048070ff */
[----:B------:R-:W2:Y:S01]  /*25260*/  LDCU UR4, c[0x0][0x39c] ;  /* 0x00007380ff0477ac */ /* 0x000ea20008000800 */
[----:B------:R-:W3:Y:S02]  /*25270*/  LDL.LU R14, [R1+0x960] ;  /* 0x00096000010e7983 */ /* 0x000ee40000300800 */
[C---:B-----5:R-:W-:Y:S01]  /*25280*/  IADD3 R4, P6, PT, R0.reuse, R3, RZ ;  /* 0x0000000300047210 */ /* 0x060fe20007fde0ff */
[----:B------:R-:W3:Y:S01]  /*25290*/  LDCU UR6, c[0x0][0x39c] ;  /* 0x00007380ff0677ac */ /* 0x000ee20008000800 */
[----:B------:R-:W-:Y:S01]  /*252a0*/  PRMT R12, R111, 0x9910, RZ ;  /* 0x000099106f0c7816 */ /* 0x000fe200000000ff */
[----:B------:R-:W4:Y:S01]  /*252b0*/  LDL.LU R10, [R1+0x8d8] ;  /* 0x0008d800010a7983 */ /* 0x000f220000300800 */
        /* <DEDUP_REMOVED lines=9> */
[----:B------:R-:W4:Y:S02]  /*25350*/  LDCU UR7, c[0x0][0x39c] ;  /* 0x00007380ff0777ac */ /* 0x000f240008000800 */
        /* <DEDUP_REMOVED lines=14> */
[----:B-1----:R-:W-:Y:S01]  /*25440*/  ISETP.LT.AND P5, PT, R17, UR9, !P2 ;  /* 0x0000000911007c0c */ /* 0x002fe2000d7a1270 */
[----:B------:R-:W1:Y:S01]  /*25450*/  LDCU UR9, c[0x0][0x39c] ;  /* 0x00007380ff0977ac */ /* 0x000e620008000800 */
[----:B------:R-:W-:-:S02]  /*25460*/  ISETP.LT.AND P6, PT, R16, UR10, !P2 ;  /* 0x0000000a10007c0c */ /* 0x000fc4000d7c1270 */
[----:B--2---:R-:W-:Y:S01]  /*25470*/  ISETP.LT.AND P1, PT, R15, UR4, !P2 ;  /* 0x000000040f007c0c */ /* 0x004fe2000d721270 */
[----:B------:R-:W2:Y:S01]  /*25480*/  LDCU UR4, c[0x0][0x39c] ;  /* 0x00007380ff0477ac */ /* 0x000ea20008000800 */
[----:B------:R-:W2:Y:S01]  /*25490*/  LDL.LU R15, [R1+0x7f8] ;  /* 0x0007f800010f7983 */ /* 0x000ea20000300800 */
[----:B---3--:R-:W-:Y:S01]  /*254a0*/  ISETP.LT.AND P0, PT, R14, UR6, !P2 ;  /* 0x000000060e007c0c */ /* 0x008fe2000d701270 */
[----:B------:R-:W3:Y:S02]  /*254b0*/  LDCU UR6, c[0x0][0x39c] ;  /* 0x00007380ff0677ac */ /* 0x000ee40008000800 */
[----:B------:R-:W3:Y:S01]  /*254c0*/  LDL.LU R14, [R1+0x7f4] ;  /* 0x0007f400010e7983 */ /* 0x000ee20000300800 */
[----:B------:R-:W-:Y:S02]  /*254d0*/  PRMT R13, R115, 0x9910, RZ ;  /* 0x00009910730d7816 */ /* 0x000fe400000000ff */
[C---:B------:R-:W-:Y:S01]  /*254e0*/  IADD3 R6, P3, PT, R0.reuse, R3, RZ ;  /* 0x0000000300067210 */ /* 0x040fe20007f7e0ff */
[----:B------:R-:W3:Y:S01]  /*254f0*/  LDL.LU R18, [R1+0x7f0] ;  /* 0x0007f00001127983 */ /* 0x000ee20000300800 */
[----:B------:R-:W-:Y:S01]  /*25500*/  F2FP.SATFINITE.E4M3.F32.PACK_AB_MERGE_C R117, R117, R116, RZ ;  /* 0x000000747575723e */ /* 0x000fe200048070ff */
[----:B------:R-:W1:Y:S02]  /*25510*/  LDCU UR10, c[0x0][0x39c] ;  /* 0x00007380ff0a77ac */ /* 0x000e640008000800 */
[----:B------:R-:W3:Y:S04]  /*25520*/  LDL.LU R17, [R1+0x7e0] ;  /* 0x0007e00001117983 */ /* 0x000ee80000300800 */
[----:B------:R-:W1:Y:S01]  /*25530*/  LDL.LU R16, [R1+0x95c] ;  /* 0x00095c0001107983 */ /* 0x000e620000300800 */
[C---:B------:R-:W-:Y:S01]  /*25540*/  LEA.HI.X.SX32 R7, R0.reuse, R2, 0x1, P3 ;  /* 0x0000000200077211 */ /* 0x040fe200018f0eff */
[----:B------:R-:W-:Y:S01]  /*25550*/  VIADD R0, R0, UR5 ;  /* 0x0000000500007c36 */ /* 0x000fe20008000000 */
[----:B------:R-:W-:-:S02]  /*25560*/  SHF.R.S32.HI R13, RZ, 0x8, R13 ;  /* 0x00000008ff0d7819 */ /* 0x000fc4000001140d */
[----:B----4-:R-:W-:Y:S01]  /*25570*/  ISETP.LT.AND P3, PT, R10, UR7, !P2 ;  /* 0x000000070a007c0c */ /* 0x010fe2000d761270 */
[C---:B------:R-:W-:Y:S01]  /*25580*/  VIADD R10, R0.reuse, UR5 ;  /* 0x00000005000a7c36 */ /* 0x040fe20008000000 */
[----:B0-----:R-:W-:Y:S01]  /*25590*/  PRMT R11, R117, 0x9910, RZ ;  /* 0x00009910750b7816 */ /* 0x001fe200000000ff */
[----:B------:R0:W-:Y:S01]  /*255a0*/  @P5 STG.E.U8 desc[UR18][R6.64], R13 ;  /* 0x0000000d06005986 */ /* 0x0001e2000c101112 */
[CC--:B------:R-:W-:Y:S01]  /*255b0*/  IADD3 R4, P5, PT, R0.reuse, R3.reuse, RZ ;  /* 0x0000000300047210 */ /* 0x0c0fe20007fbe0ff */
[----:B------:R-:W4:Y:S03]  /*255c0*/  LDCU UR7, c[0x0][0x39c] ;  /* 0x00007380ff0777ac */ /* 0x000f260008000800 */
[----:B------:R-:W-:Y:S02]  /*255d0*/  LEA.HI.X.SX32 R5, R0, R2, 0x1, P5 ;  /* 0x0000000200057211 */ /* 0x000fe400028f0eff */
[----:B-----5:R-:W-:-:S02]  /*255e0*/  IADD3 R8, P5, PT, R10, R3, RZ ;  /* 0x000000030a087210 */ /* 0x020fc40007fbe0ff */
[----:B------:R-:W-:Y:S02]  /*255f0*/  SHF.R.S32.HI R11, RZ, 0x8, R11 ;  /* 0x00000008ff0b7819 */ /* 0x000fe4000001140b */
[C---:B------:R-:W-:Y:S01]  /*25600*/  LEA.HI.X.SX32 R9, R10.reuse, R2, 0x1, P5 ;  /* 0x000000020a097211 */ /* 0x040fe200028f0eff */
[----:B------:R-:W-:Y:S01]  /*25610*/  VIADD R10, R10, UR5 ;  /* 0x000000050a0a7c36 */ /* 0x000fe20008000000 */
[----:B------:R5:W-:Y:S04]  /*25620*/  @P6 STG.E.U8 desc[UR18][R4.64], R117 ;  /* 0x0000007504006986 */ /* 0x000be8000c101112 */
[----:B------:R4:W-:Y:S01]  /*25630*/  @P1 STG.E.U8 desc[UR18][R8.64], R11 ;  /* 0x0000000b08001986 */ /* 0x0009e2000c101112 */
[C---:B0-----:R-:W-:Y:S01]  /*25640*/  IADD3 R6, P1, PT, R10.reuse, R3, RZ ;  /* 0x000000030a067210 */ /* 0x041fe20007f3e0ff */
[----:B------:R-:W-:-:S03]  /*25650*/  VIADD R0, R10, UR5 ;  /* 0x000000050a007c36 */ /* 0x000fc60008000000 */
[----:B------:R-:W-:Y:S02]  /*25660*/  LEA.HI.X.SX32 R7, R10, R2, 0x1, P1 ;  /* 0x000000020a077211 */ /* 0x000fe400008f0eff */
[----:B------:R-:W-:Y:S02]  /*25670*/  F2FP.SATFINITE.E4M3.F32.PACK_AB_MERGE_C R119, R119, R118, RZ ;  /* 0x000000767777723e */ /* 0x000fe400048070ff */
[CC--:B-----5:R-:W-:Y:S02]  /*25680*/  IADD3 R4, P6, PT, R0.reuse, R3.reuse, RZ ;  /* 0x0000000300047210 */ /* 0x0e0fe40007fde0ff */
[----:B------:R-:W-:Y:S02]  /*25690*/  PRMT R12, R119, 0x9910, RZ ;  /* 0x00009910770c7816 */ /* 0x000fe400000000ff */
[C---:B------:R-:W-:Y:S02]  /*256a0*/  LEA.HI.X.SX32 R5, R0.reuse, R2, 0x1, P6 ;  /* 0x0000000200057211 */ /* 0x040fe400030f0eff */
[----:B----4-:R-:W-:Y:S01]  /*256b0*/  SHF.R.S32.HI R11, RZ, 0x8, R12 ;  /* 0x00000008ff0b7819 */ /* 0x010fe2000001140c */
[----:B------:R-:W-:Y:S01]  /*256c0*/  VIADD R0, R0, UR5 ;  /* 0x0000000500007c36 */ /* 0x000fe20008000000 */
[----:B------:R0:W-:Y:S04]  /*256d0*/  @P0 STG.E.U8 desc[UR18][R6.64], R119 ;  /* 0x0000007706000986 */ /* 0x0001e8000c101112 */
[----:B------:R-:W-:-:S04]  /*256e0*/  IADD3 R8, P6, PT, R0, R3, RZ ;  /* 0x0000000300087210 */ /* 0x000fc80007fde0ff */
[----:B------:R-:W-:Y:S02]  /*256f0*/  LEA.HI.X.SX32 R9, R0, R2, 0x1, P6 ;  /* 0x0000000200097211 */ /* 0x000fe400030f0eff */
[----:B--2---:R-:W-:Y:S02]  /*25700*/  ISETP.LT.AND P1, PT, R15, UR4, !P2 ;  /* 0x000000040f007c0c */ /* 0x004fe4000d721270 */
[----:B---3--:R-:W-:Y:S01]  /*25710*/  ISETP.LT.AND P5, PT, R14, UR6, !P2 ;  /* 0x000000060e007c0c */ /* 0x008fe2000d7a1270 */
[----:B------:R-:W2:Y:S01]  /*25720*/  LDL.LU R15, [R1+0x958] ;  /* 0x00095800010f7983 */ /* 0x000ea20000300800 */
[----:B------:R-:W-:-:S03]  /*25730*/  ISETP.LT.AND P0, PT, R18, UR7, !P2 ;  /* 0x0000000712007c0c */ /* 0x000fc6000d701270 */
[----:B------:R-:W3:Y:S01]  /*25740*/  LDL.LU R14, [R1+0x954] ;  /* 0x00095400010e7983 */ /* 0x000ee20000300800 */
[----:B------:R-:W-:Y:S01]  /*25750*/  F2FP.SATFINITE.E4M3.F32.PACK_AB_MERGE_C R121, R121, R120, RZ ;  /* 0x000000787979723e */ /* 0x000fe200048070ff */
[----:B------:R-:W-:Y:S01]  /*25760*/  VIADD R0, R0, UR5 ;  /* 0x0000000500007c36 */ /* 0x000fe20008000000 */
[----:B------:R-:W4:Y:S01]  /*25770*/  LDCU UR7, c[0x0][0x39c] ;  /* 0x00007380ff0777ac */ /* 0x000f220008000800 */
[----:B------:R-:W4:Y:S01]  /*25780*/  LDL.LU R10, [R1+0x8d4] ;  /* 0x0008d400010a7983 */ /* 0x000f220000300800 */
[----:B-1----:R-:W-:-:S03]  /*25790*/  ISETP.LT.AND P6, PT, R16, UR10, !P2 ;  /* 0x0000000a10007c0c */ /* 0x002fc6000d7c1270 */
[----:B------:R-:W5:Y:S01]  /*257a0*/  LDL.LU R12, [R1+0x7ec] ;  /* 0x0007ec00010c7983 */ /* 0x000f620000300800 */
[----:B------:R-:W2:Y:S03]  /*257b0*/  LDCU UR4, c[0x0][0x39c] ;  /* 0x00007380ff0477ac */ /* 0x000ea60008000800 */
[----:B------:R-:W5:Y:S01]  /*257c0*/  LDL.LU R18, [R1+0x7e8] ;  /* 0x0007e80001127983 */ /* 0x000f620000300800 */
[----:B------:R-:W-:Y:S01]  /*257d0*/  F2FP.SATFINITE.E4M3.F32.PACK_AB_MERGE_C R123, R123, R122, RZ ;  /* 0x0000007a7b7b723e */ /* 0x000fe200048070ff */
[----:B------:R-:W3:Y:S02]  /*257e0*/  LDCU UR6, c[0x0][0x39c] ;  /* 0x00007380ff0677ac */ /* 0x000ee40008000800 */
[----:B------:R-:W5:Y:S01]  /*257f0*/  LDL.LU R16, [R1+0x7d8] ;  /* 0x0007d80001107983 */ /* 0x000f620000300800 */
[----:B0-----:R-:W-:-:S03]  /*25800*/  PRMT R6, R121, 0x9910, RZ ;  /* 0x0000991079067816 */ /* 0x001fc600000000ff */
[----:B------:R0:W-:Y:S01]  /*25810*/  @P3 STG.E.U8 desc[UR18][R4.64], R11 ;  /* 0x0000000b04003986 */ /* 0x0001e2000c101112 */
[----:B------:R-:W-:-:S03]  /*25820*/  VIADD R7, R0, UR5 ;  /* 0x0000000500077c36 */ /* 0x000fc60008000000 */
[----:B------:R1:W-:Y:S01]  /*25830*/  @P1 STG.E.U8 desc[UR18][R8.64], R121 ;  /* 0x0000007908001986 */ /* 0x0003e2000c101112 */
[----:B------:R-:W-:Y:S01]  /*25840*/  ISETP.LT.AND P3, PT, R17, UR9, !P2 ;  /* 0x0000000911007c0c */ /* 0x000fe2000d761270 */
[----:B0-----:R-:W-:Y:S01]  /*25850*/  IMAD.MOV.U32 R11, RZ, RZ, R6 ;  /* 0x000000ffff0b7224 */ /* 0x001fe200078e0006 */
[----:B------:R-:W-:-:S04]  /*25860*/  IADD3 R4, P1, PT, R0, R3, RZ ;  /* 0x0000000300047210 */ /* 0x000fc80007f3e0ff */
[-C--:B------:R-:W-:Y:S01]  /*25870*/  LEA.HI.X.SX32 R5, R0, R2.reuse, 0x1, P1 ;  /* 0x0000000200057211 */ /* 0x080fe200008f0eff */
[C---:B------:R-:W-:Y:S01]  /*25880*/  VIADD R0, R7.reuse, UR5 ;  /* 0x0000000507007c36 */ /* 0x040fe20008000000 */
[----:B------:R-:W-:Y:S02]  /*25890*/  SHF.R.S32.HI R11, RZ, 0x8, R11 ;  /* 0x00000008ff0b7819 */ /* 0x000fe4000001140b */
[-C--:B------:R-:W-:Y:S02]  /*258a0*/  IADD3 R6, P1, PT, R7, R3.reuse, RZ ;  /* 0x0000000307067210 */ /* 0x080fe40007f3e0ff */
[----:B------:R-:W-:Y:S01]  /*258b0*/  PRMT R13, R123, 0x9910, RZ ;  /* 0x000099107b0d7816 */ /* 0x000fe200000000ff */
[----:B------:R0:W-:Y:S01]  /*258c0*/  @P5 STG.E.U8 desc[UR18][R4.64], R11 ;  /* 0x0000000b04005986 */ /* 0x0001e2000c101112 */
[----:B-1----:R-:W-:Y:S02]  /*258d0*/  IADD3 R8, P5, PT, R0, R3, RZ ;  /* 0x0000000300087210 */ /* 0x002fe40007fbe0ff */
[----:B------:R-:W-:-:S02]  /*258e0*/  LEA.HI.X.SX32 R7, R7, R2, 0x1, P1 ;  /* 0x0000000207077211 */ /* 0x000fc400008f0eff */
[C---:B------:R-:W-:Y:S01]  /*258f0*/  LEA.HI.X.SX32 R9, R0.reuse, R2, 0x1, P5 ;  /* 0x0000000200097211 */ /* 0x040fe200028f0eff */
[----:B------:R-:W-:Y:S01]  /*25900*/  VIADD R0, R0, UR5 ;  /* 0x0000000500007c36 */ /* 0x000fe20008000000 */
[----:B------:R-:W-:Y:S01]  /*25910*/  SHF.R.S32.HI R13, RZ, 0x8, R13 ;  /* 0x00000008ff0d7819 */ /* 0x000fe2000001140d */
[----:B------:R1:W-:Y:S01]  /*25920*/  @P0 STG.E.U8 desc[UR18][R6.64], R123 ;  /* 0x0000007b06000986 */ /* 0x0003e2000c101112 */
[----:B------:R-:W-:-:S03]  /*25930*/  F2FP.SATFINITE.E4M3.F32.PACK_AB_MERGE_C R125, R125, R124, RZ ;  /* 0x0000007c7d7d723e */ /* 0x000fc600048070ff */
[----:B------:R1:W-:Y:S01]  /*25940*/  @P3 STG.E.U8 desc[UR18][R8.64], R13 ;  /* 0x0000000d08003986 */ /* 0x0003e2000c101112 */
[C---:B0-----:R-:W-:Y:S02]  /*25950*/  IADD3 R4, P3, PT, R0.reuse, R3, RZ ;  /* 0x0000000300047210 */ /* 0x041fe40007f7e0ff */
[----:B------:R-:W-:Y:S02]  /*25960*/  PRMT R17, R125, 0x9910, RZ ;  /* 0x000099107d117816 */ /* 0x000fe400000000ff */
[----:B------:R-:W-:Y:S02]  /*25970*/  LEA.HI.X.SX32 R5, R0, R2, 0x1, P3 ;  /* 0x0000000200057211 */ /* 0x000fe400018f0eff */
[----:B------:R-:W-:-:S03]  /*25980*/  SHF.R.S32.HI R17, RZ, 0x8, R17 ;  /* 0x00000008ff117819 */ /* 0x000fc60000011411 */
[----:B------:R0:W-:Y:S01]  /*25990*/  @P6 STG.E.U8 desc[UR18][R4.64], R125 ;  /* 0x0000007d04006986 */ /* 0x0001e2000c101112 */
[----:B------:R-:W-:Y:S02]  /*259a0*/  F2FP.SATFINITE.E4M3.F32.PACK_AB_MERGE_C R127, R127, R126, RZ ;  /* 0x0000007e7f7f723e */ /* 0x000fe400048070ff */
[----:B------:R-:W-:Y:S02]  /*259b0*/  F2FP.SATFINITE.E4M3.F32.PACK_AB_MERGE_C R129, R129, R128, RZ ;  /* 0x000000808181723e */ /* 0x000fe400048070ff */
[----:B------:R-:W-:-:S04]  /*259c0*/  F2FP.SATFINITE.E4M3.F32.PACK_AB_MERGE_C R131, R131, R130, RZ ;  /* 0x000000828383723e */ /* 0x000fc800048070ff */
[----:B------:R-:W-:-:S04]  /*259d0*/  PRMT R19, R131, 0x9910, RZ ;  /* 0x0000991083137816 */ /* 0x000fc800000000ff */
[----:B------:R-:W-:Y:S02]  /*259e0*/  SHF.R.S32.HI R19, RZ, 0x8, R19 ;  /* 0x00000008ff137819 */ /* 0x000fe40000011413 */
[----:B--2---:R-:W-:Y:S01]  /*259f0*/  ISETP.LT.AND P1, PT, R15, UR4, !P2 ;  /* 0x000000040f007c0c */ /* 0x004fe2000d721270 */
[----:B------:R-:W5:Y:S01]  /*25a00*/  LDCU UR4, c[0x0][0x39c] ;  /* 0x00007380ff0477ac */ /* 0x000f620008000800 */
[----:B----4-:R-:W-:Y:S01]  /*25a10*/  ISETP.LT.AND P5, PT, R10, UR7, !P2 ;  /* 0x000000070a007c0c */ /* 0x010fe2000d7a1270 */
[----:B------:R-:W-:Y:S01]  /*25a20*/  VIADD R10, R0, UR5 ;  /* 0x00000005000a7c36 */ /* 0x000fe20008000000 */
[----:B---3--:R-:W-:Y:S01]  /*25a30*/  ISETP.LT.AND P0, PT, R14, UR6, !P2 ;  /* 0x000000060e007c0c */ /* 0x008fe2000d701270 */
[----:B------:R-:W2:Y:S02]  /*25a40*/  LDCU UR6, c[0x0][0x39c] ;  /* 0x00007380ff0677ac */ /* 0x000ea40008000800 */
[C---:B------:R-:W-:Y:S01]  /*25a50*/  VIADD R0, R10.reuse, UR5 ;  /* 0x000000050a007c36 */ /* 0x040fe20008000000 */
[----:B-1----:R-:W-:Y:S01]  /*25a60*/  IADD3 R6, P3, PT, R10, R3, RZ ;  /* 0x000000030a067210 */ /* 0x002fe20007f7e0ff */
[----:B------:R-:W1:Y:S02]  /*25a70*/  LDCU UR7, c[0x0][0x39c] ;  /* 0x00007380ff0777ac */ /* 0x000e640008000800 */
[----:B------:R-:W-:Y:S01]  /*25a80*/  VIADD R11, R0, UR5 ;  /* 0x00000005000b7c36 */ /* 0x000fe20008000000 */
[----:B------:R-:W-:-:S03]  /*25a90*/  LEA.HI.X.SX32 R7, R10, R2, 0x1, P3 ;  /* 0x000000020a077211 */ /* 0x000fc600018f0eff */
[----:B------:R-:W-:Y:S02]  /*25aa0*/  VIADD R13, R11, UR5 ;  /* 0x000000050b0d7c36 */ /* 0x000fe40008000000 */
[----:B------:R3:W-:Y:S01]  /*25ab0*/  @P1 STG.E.U8 desc[UR18][R6.64], R17 ;  /* 0x0000001106001986 */ /* 0x0007e2000c101112 */
[CC--:B------:R-:W-:Y:S01]  /*25ac0*/  IADD3 R8, P1, PT, R0.reuse, R3.reuse, RZ ;  /* 0x0000000300087210 */ /* 0x0c0fe20007f3e0ff */
[----:B------:R-:W-:Y:S01]  /*25ad0*/  VIADD R14, R13, UR5 ;  /* 0x000000050d0e7c36 */ /* 0x000fe20008000000 */
[CC--:B------:R-:W-:Y:S02]  /*25ae0*/  IADD3 R10, P6, PT, R11.reuse, R3.reuse, RZ ;  /* 0x000000030b0a7210 */ /* 0x0c0fe40007fde0ff */
[-C--:B------:R-:W-:Y:S01]  /*25af0*/  LEA.HI.X.SX32 R9, R0, R2.reuse, 0x1, P1 ;  /* 0x0000000200097211 */ /* 0x080fe200008f0eff */
[----:B------:R-:W-:Y:S01]  /*25b00*/  VIADD R0, R14, UR5 ;  /* 0x000000050e007c36 */ /* 0x000fe20008000000 */
[----:B-----5:R-:W-:Y:S02]  /*25b10*/  ISETP.LT.AND P3, PT, R12, UR4, !P2 ;  /* 0x000000040c007c0c */ /* 0x020fe4000d761270 */
[----:B------:R-:W-:Y:S01]  /*25b20*/  LEA.HI.X.SX32 R11, R11, R2, 0x1, P6 ;  /* 0x000000020b0b7211 */ /* 0x000fe200030f0eff */
[----:B------:R-:W-:Y:S01]  /*25b30*/  VIADD R15, R0, UR5 ;  /* 0x00000005000f7c36 */ /* 0x000fe20008000000 */
[----:B0-----:R-:W-:-:S02]  /*25b40*/  IADD3 R4, P1, PT, R13, R3, RZ ;  /* 0x000000030d047210 */ /* 0x001fc40007f3e0ff */
[CC--:B------:R-:W-:Y:S02]  /*25b50*/  IADD3 R12, P6, PT, R14.reuse, R3.reuse, RZ ;  /* 0x000000030e0c7210 */ /* 0x0c0fe40007fde0ff */
[-C--:B------:R-:W-:Y:S02]  /*25b60*/  LEA.HI.X.SX32 R5, R13, R2.reuse, 0x1, P1 ;  /* 0x000000020d057211 */ /* 0x080fe400008f0eff */
[-C--:B------:R-:W-:Y:S02]  /*25b70*/  LEA.HI.X.SX32 R13, R14, R2.reuse, 0x1, P6 ;  /* 0x000000020e0d7211 */ /* 0x080fe400030f0eff */
[----:B------:R-:W-:Y:S02]  /*25b80*/  IADD3 R14, P6, PT, R15, R3, RZ ;  /* 0x000000030f0e7210 */ /* 0x000fe40007fde0ff */
[----:B---3--:R-:W-:Y:S02]  /*25b90*/  PRMT R7, R127, 0x9910, RZ ;  /* 0x000099107f077816 */ /* 0x008fe400000000ff */
[----:B------:R-:W-:-:S02]  /*25ba0*/  LEA.HI.X.SX32 R15, R15, R2, 0x1, P6 ;  /* 0x000000020f0f7211 */ /* 0x000fc400030f0eff */
[----:B--2---:R-:W-:Y:S02]  /*25bb0*/  ISETP.LT.AND P1, PT, R18, UR6, !P2 ;  /* 0x0000000612007c0c */ /* 0x004fe4000d721270 */
[----:B------:R-:W-:Y:S01]  /*25bc0*/  IADD3 R6, P6, PT, R0, R3, RZ ;  /* 0x0000000300067210 */ /* 0x000fe20007fde0ff */
[----:B------:R-:W-:Y:S01]  /*25bd0*/  IMAD.MOV.U32 R3, RZ, RZ, R7 ;  /* 0x000000ffff037224 */ /* 0x000fe200078e0007 */
[----:B-1----:R-:W-:Y:S02]  /*25be0*/  ISETP.LT.AND P2, PT, R16, UR7, !P2 ;  /* 0x0000000710007c0c */ /* 0x002fe4000d741270 */
[----:B------:R-:W-:Y:S02]  /*25bf0*/  PRMT R17, R129, 0x9910, RZ ;  /* 0x0000991081117816 */ /* 0x000fe400000000ff */
[----:B------:R-:W-:Y:S02]  /*25c00*/  SHF.R.S32.HI R3, RZ, 0x8, R3 ;  /* 0x00000008ff037819 */ /* 0x000fe40000011403 */
[----:B------:R-:W-:Y:S01]  /*25c10*/  SHF.R.S32.HI R17, RZ, 0x8, R17 ;  /* 0x00000008ff117819 */ /* 0x000fe20000011411 */
[----:B------:R0:W-:Y:S01]  /*25c20*/  @P0 STG.E.U8 desc[UR18][R8.64], R127 ;  /* 0x0000007f08000986 */ /* 0x0001e2000c101112 */
[----:B------:R-:W-:-:S03]  /*25c30*/  LEA.HI.X.SX32 R7, R0, R2, 0x1, P6 ;  /* 0x0000000200077211 */ /* 0x000fc600030f0eff */
[----:B------:R0:W-:Y:S04]  /*25c40*/  @P5 STG.E.U8 desc[UR18][R10.64], R3 ;  /* 0x000000030a005986 */ /* 0x0001e8000c101112 */
[----:B------:R0:W-:Y:S04]  /*25c50*/  @P3 STG.E.U8 desc[UR18][R4.64], R129 ;  /* 0x0000008104003986 */ /* 0x0001e8000c101112 */
[----:B------:R0:W-:Y:S04]  /*25c60*/  @P1 STG.E.U8 desc[UR18][R12.64], R17 ;  /* 0x000000110c001986 */ /* 0x0001e8000c101112 */
[----:B------:R0:W-:Y:S04]  /*25c70*/  @P2 STG.E.U8 desc[UR18][R6.64], R131 ;  /* 0x0000008306002986 */ /* 0x0001e8000c101112 */
[----:B------:R0:W-:Y:S01]  /*25c80*/  @P4 STG.E.U8 desc[UR18][R14.64], R19 ;  /* 0x000000130e004986 */ /* 0x0001e2000c101112 */
[----:B------:R-:W-:Y:S06]  /*25c90*/  BAR.SYNC.DEFER_BLOCKING 0x0 ;  /* 0x0000000000007b1d */ /* 0x000fec0000010000 */
[----:B------:R-:W-:Y:S05]  /*25ca0*/  BRA.U UP0, `(.L_x_13) ;  /* 0x0000000100a07547 */ /* 0x000fea000b800000 */
[----:B------:R-:W1:Y:S01]  /*25cb0*/  S2UR UR5, SR_CgaCtaId ;  /* 0x00000000000579c3 */ /* 0x000e620000008800 */
[----:B------:R-:W-:Y:S01]  /*25cc0*/  NOP ;  /* 0x0000000000007918 */ /* 0x000fe20000000000 */
[----:B------:R-:W-:Y:S01]  /*25cd0*/  UMOV UR4, 0x50 ;  /* 0x0000005000047882 */ /* 0x000fe20000000000 */
[----:B------:R-:W-:Y:S02]  /*25ce0*/  IMAD.U32 R0, RZ, RZ, UR8 ;  /* 0x00000008ff007e24 */ /* 0x000fe4000f8e00ff */
[----:B0-----:R-:W-:Y:S02]  /*25cf0*/  IMAD.MOV.U32 R3, RZ, RZ, 0xf ;  /* 0x0000000fff037424 */ /* 0x001fe400078e00ff */
[----:B------:R-:W-:Y:S01]  /*25d00*/  IMAD.MOV.U32 R7, RZ, RZ, 0x1 ;  /* 0x00000001ff077424 */ /* 0x000fe200078e00ff */
[----:B------:R-:W-:-:S04]  /*25d10*/  LOP3.LUT R0, R0, 0xffff, RZ, 0xc0, !PT ;  /* 0x0000ffff00007812 */ /* 0x000fc800078ec0ff */
[----:B------:R-:W-:-:S05]  /*25d20*/  SHF.R.U32.HI R0, RZ, 0x5, R0 ;  /* 0x00000005ff007819 */ /* 0x000fca0000011600 */
[----:B------:R-:W-:Y:S01]  /*25d30*/  VIADD R2, R0, 0x10 ;  /* 0x0000001000027836 */ /* 0x000fe20000000000 */
[----:B------:R-:W-:Y:S01]  /*25d40*/  SHF.L.U32 R0, R3, R0, RZ ;  /* 0x0000000003007219 */ /* 0x000fe200000006ff */
[----:B-1----:R-:W-:-:S03]  /*25d50*/  ULEA UR6, UR5, UR4, 0x18 ;  /* 0x0000000405067291 */ /* 0x002fc6000f8ec0ff */
[----:B------:R-:W-:-:S04]  /*25d60*/  SHF.L.U32 R3, R7, R2, RZ ;  /* 0x0000000207037219 */ /* 0x000fc800000006ff */
[----:B------:R-:W-:Y:S02]  /*25d70*/  LOP3.LUT R0, R3, R0, RZ, 0xfc, !PT ;  /* 0x0000000003007212 */ /* 0x000fe400078efcff */
[----:B------:R-:W0:Y:S02]  /*25d80*/  LDS R5, [UR6] ;  /* 0x00000006ff057984 */ /* 0x000e240008000800 */
[C---:B------:R-:W-:Y:S02]  /*25d90*/  LOP3.LUT R2, R0.reuse, 0xffff, RZ, 0xc0, !PT ;  /* 0x0000ffff00027812 */ /* 0x040fe400078ec0ff */
[----:B0-----:R-:W-:-:S04]  /*25da0*/  LOP3.LUT R3, R0, 0xffff, R5, 0x80, !PT ;  /* 0x0000ffff00037812 */ /* 0x001fc800078e8005 */
[----:B------:R-:W-:-:S13]  /*25db0*/  ISETP.NE.AND P0, PT, R3, R2, PT ;  /* 0x000000020300720c */ /* 0x000fda0003f05270 */
[----:B------:R-:W-:Y:S05]  /*25dc0*/  @P0 BRA `(.L_x_14) ;  /* 0x0000000000500947 */ /* 0x000fea0003800000 */
[----:B------:R-:W-:Y:S02]  /*25dd0*/  SHF.R.U32.HI R5, RZ, 0x10, R5 ;  /* 0x00000010ff057819 */ /* 0x000fe40000011605 */
[----:B------:R-:W-:-:S04]  /*25de0*/  SHF.R.U32.HI R2, RZ, 0x10, R0 ;  /* 0x00000010ff027819 */ /* 0x000fc80000011600 */
[----:B------:R-:W-:-:S04]  /*25df0*/  LOP3.LUT R5, R5, R2, RZ, 0xc0, !PT ;  /* 0x0000000205057212 */ /* 0x000fc800078ec0ff */
[----:B------:R-:W-:-:S13]  /*25e00*/  ISETP.NE.AND P0, PT, R5, R2, PT ;  /* 0x000000020500720c */ /* 0x000fda0003f05270 */
[----:B------:R-:W-:Y:S05]  /*25e10*/  @P0 BRA `(.L_x_15) ;  /* 0x0000000000300947 */ /* 0x000fea0003800000 */
[----:B------:R-:W-:Y:S01]  /*25e20*/  R2UR UR4, R0 ;  /* 0x00000000000472ca */ /* 0x000fe200000e0000 */
[----:B------:R-:W-:Y:S01]  /*25e30*/  VOTEU.ANY UR5, UPT, PT ;  /* 0x0000000000057886 */ /* 0x000fe200038e0100 */
[----:B------:R-:W0:Y:S01]  /*25e40*/  S2R R0, SR_LANEID ;  /* 0x0000000000007919 */ /* 0x000e220000000000 */
[----:B------:R-:W-:-:S10]  /*25e50*/  UFLO.U32 UR5, UR5 ;  /* 0x00000005000572bd */ /* 0x000fd400080e0000 */
[----:B------:R-:W-:-:S06]  /*25e60*/  ULOP3.LUT UR4, URZ, UR4, URZ, 0x33, !UPT ;  /* 0x00000004ff047292 */ /* 0x000fcc000f8e33ff */
[----:B------:R-:W-:-:S04]  /*25e70*/  IMAD.U32 R2, RZ, RZ, UR4 ;  /* 0x00000004ff027e24 */ /* 0x000fc8000f8e00ff */
[----:B------:R-:W1:Y:S02]  /*25e80*/  REDUX UR7, R2 ;  /* 0x00000000020773c4 */ /* 0x000e640000000000 */
[----:B------:R2:W-:Y:S01]  /*25e90*/  UTCATOMSWS.AND URZ, UR4 ;  /* 0x0000000400ff79e3 */ /* 0x0005e20008000000 */
[----:B0-----:R-:W-:Y:S01]  /*25ea0*/  ISETP.EQ.U32.AND P0, PT, R0, UR5, PT ;  /* 0x0000000500007c0c */ /* 0x001fe2000bf02070 */
[----:B-1----:R-:W-:-:S12]  /*25eb0*/  IMAD.U32 R0, RZ, RZ, UR7 ;  /* 0x00000007ff007e24 */ /* 0x002fd8000f8e00ff */
[----:B------:R2:W-:Y:S01]  /*25ec0*/  @P0 ATOMS.AND RZ, [UR6], R0 ;  /* 0x00000000ffff098c */ /* 0x0005e2000a800006 */
[----:B------:R-:W-:Y:S05]  /*25ed0*/  BRA `(.L_x_13) ;  /* 0x0000000000147947 */ /* 0x000fea0003800000 */
.L_x_15:
[----:B------:R-:W-:-:S07]  /*25ee0*/  MOV R2, 0x25f00 ;  /* 0x00025f0000027802 */ /* 0x000fce0000000f00 */
[----:B------:R-:W-:Y:S05]  /*25ef0*/  CALL.REL.NOINC `($__internal_0_$__cuda_sm10x_tcgen05_guardrail_trap_col_being_dealloced_not_returned_by_alloc) ;  /* 0x00000000002c7944 */ /* 0x000fea0003c00000 */
[----:B------:R-:W-:Y:S05]  /*25f00*/  BRA `(.L_x_13) ;  /* 0x0000000000087947 */ /* 0x000fea0003800000 */
.L_x_14:
[----:B------:R-:W-:-:S07]  /*25f10*/  MOV R2, 0x25f30 ;  /* 0x00025f3000027802 */ /* 0x000fce0000000f00 */
[----:B------:R-:W-:Y:S05]  /*25f20*/  CALL.REL.NOINC `($__internal_2_$__cuda_sm10x_tcgen05_guardrail_trap_unallocated_columns_being_dealloced) ;  /* 0x0000000000387944 */ /* 0x000fea0003c00000 */
.L_x_13:
[----:B------:R-:W-:Y:S01]  /*25f30*/  NOP ;  /* 0x0000000000007918 */ /* 0x000fe20000000000 */
[----:B--2---:R-:W-:Y:S05]  /*25f40*/  EXIT ;  /* 0x000000000000794d */ /* 0x004fea0003800000 */
.L_x_8:
[----:B------:R-:W1:Y:S02]  /*25f50*/  SYNCS.PHASECHK.TRANS64.TRYWAIT P6, [UR6], R39 ;  /* 0x00000027ff0075a7 */ /* 0x000e6400080c1106 */
[----:B-1----:R-:W-:Y:S05]  /*25f60*/  @!P6 BRA `(.L_x_8) ;  /* 0xfffffffc00f8e947 */ /* 0x002fea000383ffff */
[----:B------:R-:W-:Y:S05]  /*25f70*/  BRA `(.L_x_16) ;  /* 0xfffffefc00847947 */ /* 0x000fea000383ffff */
.L_x_12:
[----:B------:R-:W0:Y:S02]  /*25f80*/  SYNCS.PHASECHK.TRANS64.TRYWAIT P4, [UR6], R10 ;  /* 0x0000000aff0075a7 */ /* 0x000e240008081106 */
[----:B0-----:R-:W-:Y:S05]  /*25f90*/  @!P4 BRA `(.L_x_12) ;  /* 0xfffffffc00f8c947 */ /* 0x001fea000383ffff */
[----:B------:R-:W-:Y:S05]  /*25fa0*/  BRA `(.L_x_11) ;  /* 0xffffffb400f47947 */ /* 0x000fea000383ffff */
        .weak           $__internal_0_$__cuda_sm10x_tcgen05_guardrail_trap_col_being_dealloced_not_returned_by_alloc
        .type           $__internal_0_$__cuda_sm10x_tcgen05_guardrail_trap_col_being_dealloced_not_returned_by_alloc,@function
        .size           $__internal_0_$__cuda_sm10x_tcgen05_guardrail_trap_col_being_dealloced_not_returned_by_alloc,($__internal_1_$__cuda_sm10x_tcgen05_guardrail_trap_phase_invalid_during_alloc - $__internal_0_$__cuda_sm10x_tcgen05_guardrail_trap_col_being_dealloced_not_returned_by_alloc)
$__internal_0_$__cuda_sm10x_tcgen05_guardrail_trap_col_being_dealloced_not_returned_by_alloc:
[----:B------:R-:W-:Y:S05]  /*25fb0*/  BPT.TRAP 0x1 ;  /* 0x000000040000795c */ /* 0x000fea0000300000 */
[----:B------:R-:W-:-:S04]  /*25fc0*/  IMAD.MOV.U32 R3, RZ, RZ, 0x0 ;  /* 0x00000000ff037424 */ /* 0x000fc800078e00ff */
[----:B------:R-:W-:Y:S05]  /*25fd0*/  RET.REL.NODEC R2 `(matmul_kernel) ;  /* 0xfffffda002087950 */ /* 0x000fea0003c3ffff */
        .weak           $__internal_1_$__cuda_sm10x_tcgen05_guardrail_trap_phase_invalid_during_alloc
        .type           $__internal_1_$__cuda_sm10x_tcgen05_guardrail_trap_phase_invalid_during_alloc,@function
        .size           $__internal_1_$__cuda_sm10x_tcgen05_guardrail_trap_phase_invalid_during_alloc,($__internal_2_$__cuda_sm10x_tcgen05_guardrail_trap_unallocated_columns_being_dealloced - $__internal_1_$__cuda_sm10x_tcgen05_guardrail_trap_phase_invalid_during_alloc)
$__internal_1_$__cuda_sm10x_tcgen05_guardrail_trap_phase_invalid_during_alloc:
[----:B------:R-:W-:Y:S05]  /*25fe0*/  BPT.TRAP 0x1 ;  /* 0x000000040000795c */ /* 0x000fea0000300000 */
[----:B------:R-:W-:-:S04]  /*25ff0*/  IMAD.MOV.U32 R5, RZ, RZ, 0x0 ;  /* 0x00000000ff057424 */ /* 0x000fc800078e00ff */
[----:B------:R-:W-:Y:S05]  /*26000*/  RET.REL.NODEC R4 `(matmul_kernel) ;  /* 0xfffffd9c04fc7950 */ /* 0x000fea0003c3ffff */
        .weak           $__internal_2_$__cuda_sm10x_tcgen05_guardrail_trap_unallocated_columns_being_dealloced
        .type           $__internal_2_$__cuda_sm10x_tcgen05_guardrail_trap_unallocated_columns_being_dealloced,@function
        .size           $__internal_2_$__cuda_sm10x_tcgen05_guardrail_trap_unallocated_columns_being_dealloced,(.L_x_20 - $__internal_2_$__cuda_sm10x_tcgen05_guardrail_trap_unallocated_columns_being_dealloced)
$__internal_2_$__cuda_sm10x_tcgen05_guardrail_trap_unallocated_columns_being_dealloced:
[----:B------:R-:W-:Y:S05]  /*26010*/  BPT.TRAP 0x1 ;  /* 0x000000040000795c */ /* 0x000fea0000300000 */
[----:B------:R-:W-:-:S04]  /*26020*/  IMAD.MOV.U32 R3, RZ, RZ, 0x0 ;  /* 0x00000000ff037424 */ /* 0x000fc800078e00ff */
[----:B------:R-:W-:Y:S05]  /*26030*/  RET.REL.NODEC R2 `(matmul_kernel) ;  /* 0xfffffd9c02f07950 */ /* 0x000fea0003c3ffff */
.L_x_17:
[----:B------:R-:W-:-:S00]  /*26040*/  BRA `(.L_x_17) ;  /* 0xfffffffc00fc7947 */ /* 0x000fc0000383ffff */
[----:B------:R-:W-:-:S00]  /*26050*/  NOP ;  /* 0x0000000000007918 */ /* 0x000fc00000000000 */
        /* <DEDUP_REMOVED lines=10> */
.L_x_20:


//--------------------- .nv.shared.matmul_kernel  --------------------------
	.section	.nv.shared.matmul_kernel,"aw",@nobits
	.sectionflags	@""
	.align	16
	.zero		1024


//--------------------- .nv.shared.reserved.0     --------------------------
	.section	.nv.shared.reserved.0,"aw",@nobits
	.align	8
	.weak		__nv_reservedSMEM_offset_0_alias
	.size		__nv_reservedSMEM_offset_0_alias, 0, 64
	.other		__nv_reservedSMEM_offset_0_alias,@"STO_CUDA_RESERVED_SHARED STV_DEFAULT"
__nv_reservedSMEM_offset_0_alias:
	.zero		0
.nv.shared.reserved.0:
	.zero		64
	.weak		__nv_reservedSMEM_allocation_phase
	.type		__nv_reservedSMEM_allocation_phase,@object
	.size		__nv_reservedSMEM_allocation_phase,(.L_0 - __nv_reservedSMEM_allocation_phase)
__nv_reservedSMEM_allocation_phase:
	.zero		1
.L_0:
	.zero		7
	.weak		__nv_reservedSMEM_devtool_atexit_pc
	.type		__nv_reservedSMEM_devtool_atexit_pc,@object
	.size		__nv_reservedSMEM_devtool_atexit_pc,(__nv_reservedSMEM_allocation_mask - __nv_reservedSMEM_devtool_atexit_pc)
__nv_reservedSMEM_devtool_atexit_pc:
	.zero		8
	.weak		__nv_reservedSMEM_allocation_mask
	.type		__nv_reservedSMEM_allocation_mask,@object
	.size		__nv_reservedSMEM_allocation_mask,(.L_2 - __nv_reservedSMEM_allocation_mask)
__nv_reservedSMEM_allocation_mask:
	.zero		4
.L_2:


//--------------------- .nv.constant0.matmul_kernel --------------------------
	.section	.nv.constant0.matmul_kernel,"a",@progbits
	.sectionflags	@""
	.align	4
.nv.constant0.matmul_kernel:
	.zero		976


//--------------------- SYMBOLS --------------------------

	.type		.nv.reservedSmem.offset0,@object
	.size		.nv.reservedSmem.offset0,0x4
	.type		.nv.reservedSmem.cap,@object
	.size		.nv.reservedSmem.cap,0x4
